	.target	sm_100a

	.elftype	@"ET_EXEC"


//--------------------- .note.nv.tkinfo           --------------------------
	.section	.note.nv.tkinfo,"",@"SHT_NOTE"
	.sectionflags	@"SHF_NOTE_NV_TKINFO"
	.tkinfo
        /*0018*/ 	.word	0x00000002
        /*0030*/ 	.string	""
        /*0030*/ 	.string	"ptxas"
        /*0030*/ 	.string	"Cuda compilation tools, release 13.0, V13.0.88"
        /*0030*/ 	.string	"Build cuda_13.0.r13.0/compiler.36424714_0"
        /*0030*/ 	.string	"-arch sm_100a -m 64 "



//--------------------- .note.nv.cuinfo           --------------------------
	.section	.note.nv.cuinfo,"",@"SHT_NOTE"
	.sectionflags	@"SHF_NOTE_NV_CUINFO"
        /*0018*/ 	.short	0x0002
        /*001a*/ 	.short	0x0064
        /*001c*/ 	.short	0x0082
	.zero		2


//--------------------- .nv.info                  --------------------------
	.section	.nv.info,"",@"SHT_CUDA_INFO"
	.align	4


	//----- nvinfo : EIATTR_REGCOUNT
	.align		4
        /*0000*/ 	.byte	0x04, 0x2f
        /*0002*/ 	.short	(.L_39 - .L_38)
	.align		4
.L_38:
        /*0004*/ 	.word	index@(_ZN2at6native29vectorized_elementwise_kernelILi8EZZZNS0_16atan_kernel_cudaERNS_18TensorIteratorBaseEENKUlvE0_clEvENKUlvE_clEvEUldE_St5arrayIPcLm2EEEEviT0_T1_)
        /*0008*/ 	.word	0x00000020


	//----- nvinfo : EIATTR_FRAME_SIZE
	.align		4
.L_39:
        /*000c*/ 	.byte	0x04, 0x11
        /*000e*/ 	.short	(.L_41 - .L_40)
	.align		4
.L_40:
        /*0010*/ 	.word	index@(_ZN2at6native29vectorized_elementwise_kernelILi8EZZZNS0_16atan_kernel_cudaERNS_18TensorIteratorBaseEENKUlvE0_clEvENKUlvE_clEvEUldE_St5arrayIPcLm2EEEEviT0_T1_)
        /*0014*/ 	.word	0x00000000


	//----- nvinfo : EIATTR_REGCOUNT
	.align		4
.L_41:
        /*0018*/ 	.byte	0x04, 0x2f
        /*001a*/ 	.short	(.L_43 - .L_42)
	.align		4
.L_42:
        /*001c*/ 	.word	index@(_ZN2at6native29vectorized_elementwise_kernelILi4EZZZNS0_16atan_kernel_cudaERNS_18TensorIteratorBaseEENKUlvE0_clEvENKUlvE_clEvEUldE_St5arrayIPcLm2EEEEviT0_T1_)
        /*0020*/ 	.word	0x00000020


	//----- nvinfo : EIATTR_FRAME_SIZE
	.align		4
.L_43:
        /*0024*/ 	.byte	0x04, 0x11
        /*0026*/ 	.short	(.L_45 - .L_44)
	.align		4
.L_44:
        /*0028*/ 	.word	index@(_ZN2at6native29vectorized_elementwise_kernelILi4EZZZNS0_16atan_kernel_cudaERNS_18TensorIteratorBaseEENKUlvE0_clEvENKUlvE_clEvEUldE_St5arrayIPcLm2EEEEviT0_T1_)
        /*002c*/ 	.word	0x00000000


	//----- nvinfo : EIATTR_REGCOUNT
	.align		4
.L_45:
        /*0030*/ 	.byte	0x04, 0x2f
        /*0032*/ 	.short	(.L_47 - .L_46)
	.align		4
.L_46:
        /*0034*/ 	.word	index@(_ZN2at6native29vectorized_elementwise_kernelILi2EZZZNS0_16atan_kernel_cudaERNS_18TensorIteratorBaseEENKUlvE0_clEvENKUlvE_clEvEUldE_St5arrayIPcLm2EEEEviT0_T1_)
        /*0038*/ 	.word	0x00000020


	//----- nvinfo : EIATTR_FRAME_SIZE
	.align		4
.L_47:
        /*003c*/ 	.byte	0x04, 0x11
        /*003e*/ 	.short	(.L_49 - .L_48)
	.align		4
.L_48:
        /*0040*/ 	.word	index@(_ZN2at6native29vectorized_elementwise_kernelILi2EZZZNS0_16atan_kernel_cudaERNS_18TensorIteratorBaseEENKUlvE0_clEvENKUlvE_clEvEUldE_St5arrayIPcLm2EEEEviT0_T1_)
        /*0044*/ 	.word	0x00000000


	//----- nvinfo : EIATTR_REGCOUNT
	.align		4
.L_49:
        /*0048*/ 	.byte	0x04, 0x2f
        /*004a*/ 	.short	(.L_51 - .L_50)
	.align		4
.L_50:
        /*004c*/ 	.word	index@(_ZN2at6native27unrolled_elementwise_kernelIZZZNS0_16atan_kernel_cudaERNS_18TensorIteratorBaseEENKUlvE0_clEvENKUlvE_clEvEUldE_St5arrayIPcLm2EELi4E23TrivialOffsetCalculatorILi1EjESB_NS0_6memory15LoadWithoutCastENSC_16StoreWithoutCastEEEviT_T0_T2_T3_T4_T5_)
        /*0050*/ 	.word	0x00000018


	//----- nvinfo : EIATTR_FRAME_SIZE
	.align		4
.L_51:
        /*0054*/ 	.byte	0x04, 0x11
        /*0056*/ 	.short	(.L_53 - .L_52)
	.align		4
.L_52:
        /*0058*/ 	.word	index@(_ZN2at6native27unrolled_elementwise_kernelIZZZNS0_16atan_kernel_cudaERNS_18TensorIteratorBaseEENKUlvE0_clEvENKUlvE_clEvEUldE_St5arrayIPcLm2EELi4E23TrivialOffsetCalculatorILi1EjESB_NS0_6memory15LoadWithoutCastENSC_16StoreWithoutCastEEEviT_T0_T2_T3_T4_T5_)
        /*005c*/ 	.word	0x00000000


	//----- nvinfo : EIATTR_REGCOUNT
	.align		4
.L_53:
        /*0060*/ 	.byte	0x04, 0x2f
        /*0062*/ 	.short	(.L_55 - .L_54)
	.align		4
.L_54:
        /*0064*/ 	.word	index@(_ZN2at6native18elementwise_kernelILi128ELi2EZNS0_22gpu_kernel_impl_nocastIZZZNS0_16atan_kernel_cudaERNS_18TensorIteratorBaseEENKUlvE0_clEvENKUlvE_clEvEUldE_EEvS4_RKT_EUliE_EEviT1_)
        /*0068*/ 	.word	0x00000014


	//----- nvinfo : EIATTR_FRAME_SIZE
	.align		4
.L_55:
        /*006c*/ 	.byte	0x04, 0x11
        /*006e*/ 	.short	(.L_57 - .L_56)
	.align		4
.L_56:
        /*0070*/ 	.word	index@(_ZN2at6native18elementwise_kernelILi128ELi2EZNS0_22gpu_kernel_impl_nocastIZZZNS0_16atan_kernel_cudaERNS_18TensorIteratorBaseEENKUlvE0_clEvENKUlvE_clEvEUldE_EEvS4_RKT_EUliE_EEviT1_)
        /*0074*/ 	.word	0x00000000


	//----- nvinfo : EIATTR_REGCOUNT
	.align		4
.L_57:
        /*0078*/ 	.byte	0x04, 0x2f
        /*007a*/ 	.short	(.L_59 - .L_58)
	.align		4
.L_58:
        /*007c*/ 	.word	index@(_ZN2at6native27unrolled_elementwise_kernelIZZZNS0_16atan_kernel_cudaERNS_18TensorIteratorBaseEENKUlvE0_clEvENKUlvE_clEvEUldE_St5arrayIPcLm2EELi4E23TrivialOffsetCalculatorILi1EjESB_NS0_6memory12LoadWithCastILi1EEENSC_13StoreWithCastILi1EEEEEviT_T0_T2_T3_T4_T5_)
        /*0080*/ 	.word	0x00000022


	//----- nvinfo : EIATTR_FRAME_SIZE
	.align		4
.L_59:
        /*0084*/ 	.byte	0x04, 0x11
        /*0086*/ 	.short	(.L_61 - .L_60)
	.align		4
.L_60:
        /*0088*/ 	.word	index@(_ZN2at6native27unrolled_elementwise_kernelIZZZNS0_16atan_kernel_cudaERNS_18TensorIteratorBaseEENKUlvE0_clEvENKUlvE_clEvEUldE_St5arrayIPcLm2EELi4E23TrivialOffsetCalculatorILi1EjESB_NS0_6memory12LoadWithCastILi1EEENSC_13StoreWithCastILi1EEEEEviT_T0_T2_T3_T4_T5_)
        /*008c*/ 	.word	0x00000000


	//----- nvinfo : EIATTR_REGCOUNT
	.align		4
.L_61:
        /*0090*/ 	.byte	0x04, 0x2f
        /*0092*/ 	.short	(.L_63 - .L_62)
	.align		4
.L_62:
        /*0094*/ 	.word	index@(_ZN2at6native18elementwise_kernelILi128ELi4EZNS0_15gpu_kernel_implIZZZNS0_16atan_kernel_cudaERNS_18TensorIteratorBaseEENKUlvE0_clEvENKUlvE_clEvEUldE_EEvS4_RKT_EUliE_EEviT1_)
        /*0098*/ 	.word	0x00000018


	//----- nvinfo : EIATTR_FRAME_SIZE
	.align		4
.L_63:
        /*009c*/ 	.byte	0x04, 0x11
        /*009e*/ 	.short	(.L_65 - .L_64)
	.align		4
.L_64:
        /*00a0*/ 	.word	index@(_ZN2at6native18elementwise_kernelILi128ELi4EZNS0_15gpu_kernel_implIZZZNS0_16atan_kernel_cudaERNS_18TensorIteratorBaseEENKUlvE0_clEvENKUlvE_clEvEUldE_EEvS4_RKT_EUliE_EEviT1_)
        /*00a4*/ 	.word	0x00000000


	//----- nvinfo : EIATTR_REGCOUNT
	.align		4
.L_65:
        /*00a8*/ 	.byte	0x04, 0x2f
        /*00aa*/ 	.short	(.L_67 - .L_66)
	.align		4
.L_66:
        /*00ac*/ 	.word	index@(_ZN2at6native29vectorized_elementwise_kernelILi8EZZZNS0_16atan_kernel_cudaERNS_18TensorIteratorBaseEENKUlvE0_clEvENKUlvE0_clEvEUlfE_St5arrayIPcLm2EEEEviT0_T1_)
        /*00b0*/ 	.word	0x0000001e


	//----- nvinfo : EIATTR_FRAME_SIZE
	.align		4
.L_67:
        /*00b4*/ 	.byte	0x04, 0x11
        /*00b6*/ 	.short	(.L_69 - .L_68)
	.align		4
.L_68:
        /*00b8*/ 	.word	index@(_ZN2at6native29vectorized_elementwise_kernelILi8EZZZNS0_16atan_kernel_cudaERNS_18TensorIteratorBaseEENKUlvE0_clEvENKUlvE0_clEvEUlfE_St5arrayIPcLm2EEEEviT0_T1_)
        /*00bc*/ 	.word	0x00000000


	//----- nvinfo : EIATTR_REGCOUNT
	.align		4
.L_69:
        /*00c0*/ 	.byte	0x04, 0x2f
        /*00c2*/ 	.short	(.L_71 - .L_70)
	.align		4
.L_70:
        /*00c4*/ 	.word	index@(_ZN2at6native29vectorized_elementwise_kernelILi4EZZZNS0_16atan_kernel_cudaERNS_18TensorIteratorBaseEENKUlvE0_clEvENKUlvE0_clEvEUlfE_St5arrayIPcLm2EEEEviT0_T1_)
        /*00c8*/ 	.word	0x00000020


	//----- nvinfo : EIATTR_FRAME_SIZE
	.align		4
.L_71:
        /*00cc*/ 	.byte	0x04, 0x11
        /*00ce*/ 	.short	(.L_73 - .L_72)
	.align		4
.L_72:
        /*00d0*/ 	.word	index@(_ZN2at6native29vectorized_elementwise_kernelILi4EZZZNS0_16atan_kernel_cudaERNS_18TensorIteratorBaseEENKUlvE0_clEvENKUlvE0_clEvEUlfE_St5arrayIPcLm2EEEEviT0_T1_)
        /*00d4*/ 	.word	0x00000000


	//----- nvinfo : EIATTR_REGCOUNT
	.align		4
.L_73:
        /*00d8*/ 	.byte	0x04, 0x2f
        /*00da*/ 	.short	(.L_75 - .L_74)
	.align		4
.L_74:
        /*00dc*/ 	.word	index@(_ZN2at6native29vectorized_elementwise_kernelILi2EZZZNS0_16atan_kernel_cudaERNS_18TensorIteratorBaseEENKUlvE0_clEvENKUlvE0_clEvEUlfE_St5arrayIPcLm2EEEEviT0_T1_)
        /*00e0*/ 	.word	0x0000001e


	//----- nvinfo : EIATTR_FRAME_SIZE
	.align		4
.L_75:
        /*00e4*/ 	.byte	0x04, 0x11
        /*00e6*/ 	.short	(.L_77 - .L_76)
	.align		4
.L_76:
        /*00e8*/ 	.word	index@(_ZN2at6native29vectorized_elementwise_kernelILi2EZZZNS0_16atan_kernel_cudaERNS_18TensorIteratorBaseEENKUlvE0_clEvENKUlvE0_clEvEUlfE_St5arrayIPcLm2EEEEviT0_T1_)
        /*00ec*/ 	.word	0x00000000


	//----- nvinfo : EIATTR_REGCOUNT
	.align		4
.L_77:
        /*00f0*/ 	.byte	0x04, 0x2f
        /*00f2*/ 	.short	(.L_79 - .L_78)
	.align		4
.L_78:
        /*00f4*/ 	.word	index@(_ZN2at6native27unrolled_elementwise_kernelIZZZNS0_16atan_kernel_cudaERNS_18TensorIteratorBaseEENKUlvE0_clEvENKUlvE0_clEvEUlfE_St5arrayIPcLm2EELi4E23TrivialOffsetCalculatorILi1EjESB_NS0_6memory15LoadWithoutCastENSC_16StoreWithoutCastEEEviT_T0_T2_T3_T4_T5_)
        /*00f8*/ 	.word	0x00000016


	//----- nvinfo : EIATTR_FRAME_SIZE
	.align		4
.L_79:
        /*00fc*/ 	.byte	0x04, 0x11
        /*00fe*/ 	.short	(.L_81 - .L_80)
	.align		4
.L_80:
        /*0100*/ 	.word	index@(_ZN2at6native27unrolled_elementwise_kernelIZZZNS0_16atan_kernel_cudaERNS_18TensorIteratorBaseEENKUlvE0_clEvENKUlvE0_clEvEUlfE_St5arrayIPcLm2EELi4E23TrivialOffsetCalculatorILi1EjESB_NS0_6memory15LoadWithoutCastENSC_16StoreWithoutCastEEEviT_T0_T2_T3_T4_T5_)
        /*0104*/ 	.word	0x00000000


	//----- nvinfo : EIATTR_REGCOUNT
	.align		4
.L_81:
        /*0108*/ 	.byte	0x04, 0x2f
        /*010a*/ 	.short	(.L_83 - .L_82)
	.align		4
.L_82:
        /*010c*/ 	.word	index@(_ZN2at6native18elementwise_kernelILi128ELi2EZNS0_22gpu_kernel_impl_nocastIZZZNS0_16atan_kernel_cudaERNS_18TensorIteratorBaseEENKUlvE0_clEvENKUlvE0_clEvEUlfE_EEvS4_RKT_EUliE_EEviT1_)
        /*0110*/ 	.word	0x00000014


	//----- nvinfo : EIATTR_FRAME_SIZE
	.align		4
.L_83:
        /*0114*/ 	.byte	0x04, 0x11
        /*0116*/ 	.short	(.L_85 - .L_84)
	.align		4
.L_84:
        /*0118*/ 	.word	index@(_ZN2at6native18elementwise_kernelILi128ELi2EZNS0_22gpu_kernel_impl_nocastIZZZNS0_16atan_kernel_cudaERNS_18TensorIteratorBaseEENKUlvE0_clEvENKUlvE0_clEvEUlfE_EEvS4_RKT_EUliE_EEviT1_)
        /*011c*/ 	.word	0x00000000


	//----- nvinfo : EIATTR_REGCOUNT
	.align		4
.L_85:
        /*0120*/ 	.byte	0x04, 0x2f
        /*0122*/ 	.short	(.L_87 - .L_86)
	.align		4
.L_86:
        /*0124*/ 	.word	index@(_ZN2at6native27unrolled_elementwise_kernelIZZZNS0_16atan_kernel_cudaERNS_18TensorIteratorBaseEENKUlvE0_clEvENKUlvE0_clEvEUlfE_St5arrayIPcLm2EELi4E23TrivialOffsetCalculatorILi1EjESB_NS0_6memory12LoadWithCastILi1EEENSC_13StoreWithCastILi1EEEEEviT_T0_T2_T3_T4_T5_)
        /*0128*/ 	.word	0x0000001d


	//----- nvinfo : EIATTR_FRAME_SIZE
	.align		4
.L_87:
        /*012c*/ 	.byte	0x04, 0x11
        /*012e*/ 	.short	(.L_89 - .L_88)
	.align		4
.L_88:
        /*0130*/ 	.word	index@(_ZN2at6native27unrolled_elementwise_kernelIZZZNS0_16atan_kernel_cudaERNS_18TensorIteratorBaseEENKUlvE0_clEvENKUlvE0_clEvEUlfE_St5arrayIPcLm2EELi4E23TrivialOffsetCalculatorILi1EjESB_NS0_6memory12LoadWithCastILi1EEENSC_13StoreWithCastILi1EEEEEviT_T0_T2_T3_T4_T5_)
        /*0134*/ 	.word	0x00000000


	//----- nvinfo : EIATTR_REGCOUNT
	.align		4
.L_89:
        /*0138*/ 	.byte	0x04, 0x2f
        /*013a*/ 	.short	(.L_91 - .L_90)
	.align		4
.L_90:
        /*013c*/ 	.word	index@(_ZN2at6native18elementwise_kernelILi128ELi4EZNS0_15gpu_kernel_implIZZZNS0_16atan_kernel_cudaERNS_18TensorIteratorBaseEENKUlvE0_clEvENKUlvE0_clEvEUlfE_EEvS4_RKT_EUliE_EEviT1_)
        /*0140*/ 	.word	0x00000018


	//----- nvinfo : EIATTR_FRAME_SIZE
	.align		4
.L_91:
        /*0144*/ 	.byte	0x04, 0x11
        /*0146*/ 	.short	(.L_93 - .L_92)
	.align		4
.L_92:
        /*0148*/ 	.word	index@(_ZN2at6native18elementwise_kernelILi128ELi4EZNS0_15gpu_kernel_implIZZZNS0_16atan_kernel_cudaERNS_18TensorIteratorBaseEENKUlvE0_clEvENKUlvE0_clEvEUlfE_EEvS4_RKT_EUliE_EEviT1_)
        /*014c*/ 	.word	0x00000000


	//----- nvinfo : EIATTR_REGCOUNT
	.align		4
.L_93:
        /*0150*/ 	.byte	0x04, 0x2f
        /*0152*/ 	.short	(.L_95 - .L_94)
	.align		4
.L_94:
        /*0154*/ 	.word	index@(_ZN2at6native29vectorized_elementwise_kernelILi8EZZZNS0_16atan_kernel_cudaERNS_18TensorIteratorBaseEENKUlvE0_clEvENKUlvE1_clEvEUlN3c104HalfEE_St5arrayIPcLm2EEEEviT0_T1_)
        /*0158*/ 	.word	0x00000020


	//----- nvinfo : EIATTR_FRAME_SIZE
	.align		4
.L_95:
        /*015c*/ 	.byte	0x04, 0x11
        /*015e*/ 	.short	(.L_97 - .L_96)
	.align		4
.L_96:
        /*0160*/ 	.word	index@(_ZN2at6native29vectorized_elementwise_kernelILi8EZZZNS0_16atan_kernel_cudaERNS_18TensorIteratorBaseEENKUlvE0_clEvENKUlvE1_clEvEUlN3c104HalfEE_St5arrayIPcLm2EEEEviT0_T1_)
        /*0164*/ 	.word	0x00000000


	//----- nvinfo : EIATTR_REGCOUNT
	.align		4
.L_97:
        /*0168*/ 	.byte	0x04, 0x2f
        /*016a*/ 	.short	(.L_99 - .L_98)
	.align		4
.L_98:
        /*016c*/ 	.word	index@(_ZN2at6native29vectorized_elementwise_kernelILi4EZZZNS0_16atan_kernel_cudaERNS_18TensorIteratorBaseEENKUlvE0_clEvENKUlvE1_clEvEUlN3c104HalfEE_St5arrayIPcLm2EEEEviT0_T1_)
        /*0170*/ 	.word	0x00000020


	//----- nvinfo : EIATTR_FRAME_SIZE
	.align		4
.L_99:
        /*0174*/ 	.byte	0x04, 0x11
        /*0176*/ 	.short	(.L_101 - .L_100)
	.align		4
.L_100:
        /*0178*/ 	.word	index@(_ZN2at6native29vectorized_elementwise_kernelILi4EZZZNS0_16atan_kernel_cudaERNS_18TensorIteratorBaseEENKUlvE0_clEvENKUlvE1_clEvEUlN3c104HalfEE_St5arrayIPcLm2EEEEviT0_T1_)
        /*017c*/ 	.word	0x00000000


	//----- nvinfo : EIATTR_REGCOUNT
	.align		4
.L_101:
        /*0180*/ 	.byte	0x04, 0x2f
        /*0182*/ 	.short	(.L_103 - .L_102)
	.align		4
.L_102:
        /*0184*/ 	.word	index@(_ZN2at6native29vectorized_elementwise_kernelILi2EZZZNS0_16atan_kernel_cudaERNS_18TensorIteratorBaseEENKUlvE0_clEvENKUlvE1_clEvEUlN3c104HalfEE_St5arrayIPcLm2EEEEviT0_T1_)
        /*0188*/ 	.word	0x00000020


	//----- nvinfo : EIATTR_FRAME_SIZE
	.align		4
.L_103:
        /*018c*/ 	.byte	0x04, 0x11
        /*018e*/ 	.short	(.L_105 - .L_104)
	.align		4
.L_104:
        /*0190*/ 	.word	index@(_ZN2at6native29vectorized_elementwise_kernelILi2EZZZNS0_16atan_kernel_cudaERNS_18TensorIteratorBaseEENKUlvE0_clEvENKUlvE1_clEvEUlN3c104HalfEE_St5arrayIPcLm2EEEEviT0_T1_)
        /*0194*/ 	.word	0x00000000


	//----- nvinfo : EIATTR_REGCOUNT
	.align		4
.L_105:
        /*0198*/ 	.byte	0x04, 0x2f
        /*019a*/ 	.short	(.L_107 - .L_106)
	.align		4
.L_106:
        /*019c*/ 	.word	index@(_ZN2at6native27unrolled_elementwise_kernelIZZZNS0_16atan_kernel_cudaERNS_18TensorIteratorBaseEENKUlvE0_clEvENKUlvE1_clEvEUlN3c104HalfEE_St5arrayIPcLm2EELi4E23TrivialOffsetCalculatorILi1EjESD_NS0_6memory15LoadWithoutCastENSE_16StoreWithoutCastEEEviT_T0_T2_T3_T4_T5_)
        /*01a0*/ 	.word	0x00000015


	//----- nvinfo : EIATTR_FRAME_SIZE
	.align		4
.L_107:
        /*01a4*/ 	.byte	0x04, 0x11
        /*01a6*/ 	.short	(.L_109 - .L_108)
	.align		4
.L_108:
        /*01a8*/ 	.word	index@(_ZN2at6native27unrolled_elementwise_kernelIZZZNS0_16atan_kernel_cudaERNS_18TensorIteratorBaseEENKUlvE0_clEvENKUlvE1_clEvEUlN3c104HalfEE_St5arrayIPcLm2EELi4E23TrivialOffsetCalculatorILi1EjESD_NS0_6memory15LoadWithoutCastENSE_16StoreWithoutCastEEEviT_T0_T2_T3_T4_T5_)
        /*01ac*/ 	.word	0x00000000


	//----- nvinfo : EIATTR_REGCOUNT
	.align		4
.L_109:
        /*01b0*/ 	.byte	0x04, 0x2f
        /*01b2*/ 	.short	(.L_111 - .L_110)
	.align		4
.L_110:
        /*01b4*/ 	.word	index@(_ZN2at6native18elementwise_kernelILi128ELi4EZNS0_22gpu_kernel_impl_nocastIZZZNS0_16atan_kernel_cudaERNS_18TensorIteratorBaseEENKUlvE0_clEvENKUlvE1_clEvEUlN3c104HalfEE_EEvS4_RKT_EUliE_EEviT1_)
        /*01b8*/ 	.word	0x00000014


	//----- nvinfo : EIATTR_FRAME_SIZE
	.align		4
.L_111:
        /*01bc*/ 	.byte	0x04, 0x11
        /*01be*/ 	.short	(.L_113 - .L_112)
	.align		4
.L_112:
        /*01c0*/ 	.word	index@(_ZN2at6native18elementwise_kernelILi128ELi4EZNS0_22gpu_kernel_impl_nocastIZZZNS0_16atan_kernel_cudaERNS_18TensorIteratorBaseEENKUlvE0_clEvENKUlvE1_clEvEUlN3c104HalfEE_EEvS4_RKT_EUliE_EEviT1_)
        /*01c4*/ 	.word	0x00000000


	//----- nvinfo : EIATTR_REGCOUNT
	.align		4
.L_113:
        /*01c8*/ 	.byte	0x04, 0x2f
        /*01ca*/ 	.short	(.L_115 - .L_114)
	.align		4
.L_114:
        /*01cc*/ 	.word	index@(_ZN2at6native27unrolled_elementwise_kernelIZZZNS0_16atan_kernel_cudaERNS_18TensorIteratorBaseEENKUlvE0_clEvENKUlvE1_clEvEUlN3c104HalfEE_St5arrayIPcLm2EELi4E23TrivialOffsetCalculatorILi1EjESD_NS0_6memory12LoadWithCastILi1EEENSE_13StoreWithCastILi1EEEEEviT_T0_T2_T3_T4_T5_)
        /*01d0*/ 	.word	0x0000001e


	//----- nvinfo : EIATTR_FRAME_SIZE
	.align		4
.L_115:
        /*01d4*/ 	.byte	0x04, 0x11
        /*01d6*/ 	.short	(.L_117 - .L_116)
	.align		4
.L_116:
        /*01d8*/ 	.word	index@(_ZN2at6native27unrolled_elementwise_kernelIZZZNS0_16atan_kernel_cudaERNS_18TensorIteratorBaseEENKUlvE0_clEvENKUlvE1_clEvEUlN3c104HalfEE_St5arrayIPcLm2EELi4E23TrivialOffsetCalculatorILi1EjESD_NS0_6memory12LoadWithCastILi1EEENSE_13StoreWithCastILi1EEEEEviT_T0_T2_T3_T4_T5_)
        /*01dc*/ 	.word	0x00000000


	//----- nvinfo : EIATTR_REGCOUNT
	.align		4
.L_117:
        /*01e0*/ 	.byte	0x04, 0x2f
        /*01e2*/ 	.short	(.L_119 - .L_118)
	.align		4
.L_118:
        /*01e4*/ 	.word	index@(_ZN2at6native18elementwise_kernelILi128ELi4EZNS0_15gpu_kernel_implIZZZNS0_16atan_kernel_cudaERNS_18TensorIteratorBaseEENKUlvE0_clEvENKUlvE1_clEvEUlN3c104HalfEE_EEvS4_RKT_EUliE_EEviT1_)
        /*01e8*/ 	.word	0x00000018


	//----- nvinfo : EIATTR_FRAME_SIZE
	.align		4
.L_119:
        /*01ec*/ 	.byte	0x04, 0x11
        /*01ee*/ 	.short	(.L_121 - .L_120)
	.align		4
.L_120:
        /*01f0*/ 	.word	index@(_ZN2at6native18elementwise_kernelILi128ELi4EZNS0_15gpu_kernel_implIZZZNS0_16atan_kernel_cudaERNS_18TensorIteratorBaseEENKUlvE0_clEvENKUlvE1_clEvEUlN3c104HalfEE_EEvS4_RKT_EUliE_EEviT1_)
        /*01f4*/ 	.word	0x00000000


	//----- nvinfo : EIATTR_REGCOUNT
	.align		4
.L_121:
        /*01f8*/ 	.byte	0x04, 0x2f
        /*01fa*/ 	.short	(.L_123 - .L_122)
	.align		4
.L_122:
        /*01fc*/ 	.word	index@(_ZN2at6native29vectorized_elementwise_kernelILi8EZZZNS0_16atan_kernel_cudaERNS_18TensorIteratorBaseEENKUlvE0_clEvENKUlvE2_clEvEUlN3c108BFloat16EE_St5arrayIPcLm2EEEEviT0_T1_)
        /*0200*/ 	.word	0x00000020


	//----- nvinfo : EIATTR_FRAME_SIZE
	.align		4
.L_123:
        /*0204*/ 	.byte	0x04, 0x11
        /*0206*/ 	.short	(.L_125 - .L_124)
	.align		4
.L_124:
        /*0208*/ 	.word	index@(_ZN2at6native29vectorized_elementwise_kernelILi8EZZZNS0_16atan_kernel_cudaERNS_18TensorIteratorBaseEENKUlvE0_clEvENKUlvE2_clEvEUlN3c108BFloat16EE_St5arrayIPcLm2EEEEviT0_T1_)
        /*020c*/ 	.word	0x00000000


	//----- nvinfo : EIATTR_REGCOUNT
	.align		4
.L_125:
        /*0210*/ 	.byte	0x04, 0x2f
        /*0212*/ 	.short	(.L_127 - .L_126)
	.align		4
.L_126:
        /*0214*/ 	.word	index@(_ZN2at6native29vectorized_elementwise_kernelILi4EZZZNS0_16atan_kernel_cudaERNS_18TensorIteratorBaseEENKUlvE0_clEvENKUlvE2_clEvEUlN3c108BFloat16EE_St5arrayIPcLm2EEEEviT0_T1_)
        /*0218*/ 	.word	0x00000020


	//----- nvinfo : EIATTR_FRAME_SIZE
	.align		4
.L_127:
        /*021c*/ 	.byte	0x04, 0x11
        /*021e*/ 	.short	(.L_129 - .L_128)
	.align		4
.L_128:
        /*0220*/ 	.word	index@(_ZN2at6native29vectorized_elementwise_kernelILi4EZZZNS0_16atan_kernel_cudaERNS_18TensorIteratorBaseEENKUlvE0_clEvENKUlvE2_clEvEUlN3c108BFloat16EE_St5arrayIPcLm2EEEEviT0_T1_)
        /*0224*/ 	.word	0x00000000


	//----- nvinfo : EIATTR_REGCOUNT
	.align		4
.L_129:
        /*0228*/ 	.byte	0x04, 0x2f
        /*022a*/ 	.short	(.L_131 - .L_130)
	.align		4
.L_130:
        /*022c*/ 	.word	index@(_ZN2at6native29vectorized_elementwise_kernelILi2EZZZNS0_16atan_kernel_cudaERNS_18TensorIteratorBaseEENKUlvE0_clEvENKUlvE2_clEvEUlN3c108BFloat16EE_St5arrayIPcLm2EEEEviT0_T1_)
        /*0230*/ 	.word	0x00000020


	//----- nvinfo : EIATTR_FRAME_SIZE
	.align		4
.L_131:
        /*0234*/ 	.byte	0x04, 0x11
        /*0236*/ 	.short	(.L_133 - .L_132)
	.align		4
.L_132:
        /*0238*/ 	.word	index@(_ZN2at6native29vectorized_elementwise_kernelILi2EZZZNS0_16atan_kernel_cudaERNS_18TensorIteratorBaseEENKUlvE0_clEvENKUlvE2_clEvEUlN3c108BFloat16EE_St5arrayIPcLm2EEEEviT0_T1_)
        /*023c*/ 	.word	0x00000000


	//----- nvinfo : EIATTR_REGCOUNT
	.align		4
.L_133:
        /*0240*/ 	.byte	0x04, 0x2f
        /*0242*/ 	.short	(.L_135 - .L_134)
	.align		4
.L_134:
        /*0244*/ 	.word	index@(_ZN2at6native27unrolled_elementwise_kernelIZZZNS0_16atan_kernel_cudaERNS_18TensorIteratorBaseEENKUlvE0_clEvENKUlvE2_clEvEUlN3c108BFloat16EE_St5arrayIPcLm2EELi4E23TrivialOffsetCalculatorILi1EjESD_NS0_6memory15LoadWithoutCastENSE_16StoreWithoutCastEEEviT_T0_T2_T3_T4_T5_)
        /*0248*/ 	.word	0x00000015


	//----- nvinfo : EIATTR_FRAME_SIZE
	.align		4
.L_135:
        /*024c*/ 	.byte	0x04, 0x11
        /*024e*/ 	.short	(.L_137 - .L_136)
	.align		4
.L_136:
        /*0250*/ 	.word	index@(_ZN2at6native27unrolled_elementwise_kernelIZZZNS0_16atan_kernel_cudaERNS_18TensorIteratorBaseEENKUlvE0_clEvENKUlvE2_clEvEUlN3c108BFloat16EE_St5arrayIPcLm2EELi4E23TrivialOffsetCalculatorILi1EjESD_NS0_6memory15LoadWithoutCastENSE_16StoreWithoutCastEEEviT_T0_T2_T3_T4_T5_)
        /*0254*/ 	.word	0x00000000


	//----- nvinfo : EIATTR_REGCOUNT
	.align		4
.L_137:
        /*0258*/ 	.byte	0x04, 0x2f
        /*025a*/ 	.short	(.L_139 - .L_138)
	.align		4
.L_138:
        /*025c*/ 	.word	index@(_ZN2at6native18elementwise_kernelILi128ELi4EZNS0_22gpu_kernel_impl_nocastIZZZNS0_16atan_kernel_cudaERNS_18TensorIteratorBaseEENKUlvE0_clEvENKUlvE2_clEvEUlN3c108BFloat16EE_EEvS4_RKT_EUliE_EEviT1_)
        /*0260*/ 	.word	0x00000014


	//----- nvinfo : EIATTR_FRAME_SIZE
	.align		4
.L_139:
        /*0264*/ 	.byte	0x04, 0x11
        /*0266*/ 	.short	(.L_141 - .L_140)
	.align		4
.L_140:
        /*0268*/ 	.word	index@(_ZN2at6native18elementwise_kernelILi128ELi4EZNS0_22gpu_kernel_impl_nocastIZZZNS0_16atan_kernel_cudaERNS_18TensorIteratorBaseEENKUlvE0_clEvENKUlvE2_clEvEUlN3c108BFloat16EE_EEvS4_RKT_EUliE_EEviT1_)
        /*026c*/ 	.word	0x00000000


	//----- nvinfo : EIATTR_REGCOUNT
	.align		4
.L_141:
        /*0270*/ 	.byte	0x04, 0x2f
        /*0272*/ 	.short	(.L_143 - .L_142)
	.align		4
.L_142:
        /*0274*/ 	.word	index@(_ZN2at6native27unrolled_elementwise_kernelIZZZNS0_16atan_kernel_cudaERNS_18TensorIteratorBaseEENKUlvE0_clEvENKUlvE2_clEvEUlN3c108BFloat16EE_St5arrayIPcLm2EELi4E23TrivialOffsetCalculatorILi1EjESD_NS0_6memory12LoadWithCastILi1EEENSE_13StoreWithCastILi1EEEEEviT_T0_T2_T3_T4_T5_)
        /*0278*/ 	.word	0x0000001c


	//----- nvinfo : EIATTR_FRAME_SIZE
	.align		4
.L_143:
        /*027c*/ 	.byte	0x04, 0x11
        /*027e*/ 	.short	(.L_145 - .L_144)
	.align		4
.L_144:
        /*0280*/ 	.word	index@(_ZN2at6native27unrolled_elementwise_kernelIZZZNS0_16atan_kernel_cudaERNS_18TensorIteratorBaseEENKUlvE0_clEvENKUlvE2_clEvEUlN3c108BFloat16EE_St5arrayIPcLm2EELi4E23TrivialOffsetCalculatorILi1EjESD_NS0_6memory12LoadWithCastILi1EEENSE_13StoreWithCastILi1EEEEEviT_T0_T2_T3_T4_T5_)
        /*0284*/ 	.word	0x00000000


	//----- nvinfo : EIATTR_REGCOUNT
	.align		4
.L_145:
        /*0288*/ 	.byte	0x04, 0x2f
        /*028a*/ 	.short	(.L_147 - .L_146)
	.align		4
.L_146:
        /*028c*/ 	.word	index@(_ZN2at6native18elementwise_kernelILi128ELi4EZNS0_15gpu_kernel_implIZZZNS0_16atan_kernel_cudaERNS_18TensorIteratorBaseEENKUlvE0_clEvENKUlvE2_clEvEUlN3c108BFloat16EE_EEvS4_RKT_EUliE_EEviT1_)
        /*0290*/ 	.word	0x00000018


	//----- nvinfo : EIATTR_FRAME_SIZE
	.align		4
.L_147:
        /*0294*/ 	.byte	0x04, 0x11
        /*0296*/ 	.short	(.L_149 - .L_148)
	.align		4
.L_148:
        /*0298*/ 	.word	index@(_ZN2at6native18elementwise_kernelILi128ELi4EZNS0_15gpu_kernel_implIZZZNS0_16atan_kernel_cudaERNS_18TensorIteratorBaseEENKUlvE0_clEvENKUlvE2_clEvEUlN3c108BFloat16EE_EEvS4_RKT_EUliE_EEviT1_)
        /*029c*/ 	.word	0x00000000


	//----- nvinfo : EIATTR_MIN_STACK_SIZE
	.align		4
.L_149:
        /*02a0*/ 	.byte	0x04, 0x12
        /*02a2*/ 	.short	(.L_151 - .L_150)
	.align		4
.L_150:
        /*02a4*/ 	.word	index@(_ZN2at6native18elementwise_kernelILi128ELi4EZNS0_15gpu_kernel_implIZZZNS0_16atan_kernel_cudaERNS_18TensorIteratorBaseEENKUlvE0_clEvENKUlvE2_clEvEUlN3c108BFloat16EE_EEvS4_RKT_EUliE_EEviT1_)
        /*02a8*/ 	.word	0x00000000


	//----- nvinfo : EIATTR_MIN_STACK_SIZE
	.align		4
.L_151:
        /*02ac*/ 	.byte	0x04, 0x12
        /*02ae*/ 	.short	(.L_153 - .L_152)
	.align		4
.L_152:
        /*02b0*/ 	.word	index@(_ZN2at6native27unrolled_elementwise_kernelIZZZNS0_16atan_kernel_cudaERNS_18TensorIteratorBaseEENKUlvE0_clEvENKUlvE2_clEvEUlN3c108BFloat16EE_St5arrayIPcLm2EELi4E23TrivialOffsetCalculatorILi1EjESD_NS0_6memory12LoadWithCastILi1EEENSE_13StoreWithCastILi1EEEEEviT_T0_T2_T3_T4_T5_)
        /*02b4*/ 	.word	0x00000000


	//----- nvinfo : EIATTR_MIN_STACK_SIZE
	.align		4
.L_153:
        /*02b8*/ 	.byte	0x04, 0x12
        /*02ba*/ 	.short	(.L_155 - .L_154)
	.align		4
.L_154:
        /*02bc*/ 	.word	index@(_ZN2at6native18elementwise_kernelILi128ELi4EZNS0_22gpu_kernel_impl_nocastIZZZNS0_16atan_kernel_cudaERNS_18TensorIteratorBaseEENKUlvE0_clEvENKUlvE2_clEvEUlN3c108BFloat16EE_EEvS4_RKT_EUliE_EEviT1_)
        /*02c0*/ 	.word	0x00000000


	//----- nvinfo : EIATTR_MIN_STACK_SIZE
	.align		4
.L_155:
        /*02c4*/ 	.byte	0x04, 0x12
        /*02c6*/ 	.short	(.L_157 - .L_156)
	.align		4
.L_156:
        /*02c8*/ 	.word	index@(_ZN2at6native27unrolled_elementwise_kernelIZZZNS0_16atan_kernel_cudaERNS_18TensorIteratorBaseEENKUlvE0_clEvENKUlvE2_clEvEUlN3c108BFloat16EE_St5arrayIPcLm2EELi4E23TrivialOffsetCalculatorILi1EjESD_NS0_6memory15LoadWithoutCastENSE_16StoreWithoutCastEEEviT_T0_T2_T3_T4_T5_)
        /*02cc*/ 	.word	0x00000000


	//----- nvinfo : EIATTR_MIN_STACK_SIZE
	.align		4
.L_157:
        /*02d0*/ 	.byte	0x04, 0x12
        /*02d2*/ 	.short	(.L_159 - .L_158)
	.align		4
.L_158:
        /*02d4*/ 	.word	index@(_ZN2at6native29vectorized_elementwise_kernelILi2EZZZNS0_16atan_kernel_cudaERNS_18TensorIteratorBaseEENKUlvE0_clEvENKUlvE2_clEvEUlN3c108BFloat16EE_St5arrayIPcLm2EEEEviT0_T1_)
        /*02d8*/ 	.word	0x00000000


	//----- nvinfo : EIATTR_MIN_STACK_SIZE
	.align		4
.L_159:
        /*02dc*/ 	.byte	0x04, 0x12
        /*02de*/ 	.short	(.L_161 - .L_160)
	.align		4
.L_160:
        /*02e0*/ 	.word	index@(_ZN2at6native29vectorized_elementwise_kernelILi4EZZZNS0_16atan_kernel_cudaERNS_18TensorIteratorBaseEENKUlvE0_clEvENKUlvE2_clEvEUlN3c108BFloat16EE_St5arrayIPcLm2EEEEviT0_T1_)
        /*02e4*/ 	.word	0x00000000


	//----- nvinfo : EIATTR_MIN_STACK_SIZE
	.align		4
.L_161:
        /*02e8*/ 	.byte	0x04, 0x12
        /*02ea*/ 	.short	(.L_163 - .L_162)
	.align		4
.L_162:
        /*02ec*/ 	.word	index@(_ZN2at6native29vectorized_elementwise_kernelILi8EZZZNS0_16atan_kernel_cudaERNS_18TensorIteratorBaseEENKUlvE0_clEvENKUlvE2_clEvEUlN3c108BFloat16EE_St5arrayIPcLm2EEEEviT0_T1_)
        /*02f0*/ 	.word	0x00000000


	//----- nvinfo : EIATTR_MIN_STACK_SIZE
	.align		4
.L_163:
        /*02f4*/ 	.byte	0x04, 0x12
        /*02f6*/ 	.short	(.L_165 - .L_164)
	.align		4
.L_164:
        /*02f8*/ 	.word	index@(_ZN2at6native18elementwise_kernelILi128ELi4EZNS0_15gpu_kernel_implIZZZNS0_16atan_kernel_cudaERNS_18TensorIteratorBaseEENKUlvE0_clEvENKUlvE1_clEvEUlN3c104HalfEE_EEvS4_RKT_EUliE_EEviT1_)
        /*02fc*/ 	.word	0x00000000


	//----- nvinfo : EIATTR_MIN_STACK_SIZE
	.align		4
.L_165:
        /*0300*/ 	.byte	0x04, 0x12
        /*0302*/ 	.short	(.L_167 - .L_166)
	.align		4
.L_166:
        /*0304*/ 	.word	index@(_ZN2at6native27unrolled_elementwise_kernelIZZZNS0_16atan_kernel_cudaERNS_18TensorIteratorBaseEENKUlvE0_clEvENKUlvE1_clEvEUlN3c104HalfEE_St5arrayIPcLm2EELi4E23TrivialOffsetCalculatorILi1EjESD_NS0_6memory12LoadWithCastILi1EEENSE_13StoreWithCastILi1EEEEEviT_T0_T2_T3_T4_T5_)
        /*0308*/ 	.word	0x00000000


	//----- nvinfo : EIATTR_MIN_STACK_SIZE
	.align		4
.L_167:
        /*030c*/ 	.byte	0x04, 0x12
        /*030e*/ 	.short	(.L_169 - .L_168)
	.align		4
.L_168:
        /*0310*/ 	.word	index@(_ZN2at6native18elementwise_kernelILi128ELi4EZNS0_22gpu_kernel_impl_nocastIZZZNS0_16atan_kernel_cudaERNS_18TensorIteratorBaseEENKUlvE0_clEvENKUlvE1_clEvEUlN3c104HalfEE_EEvS4_RKT_EUliE_EEviT1_)
        /*0314*/ 	.word	0x00000000


	//----- nvinfo : EIATTR_MIN_STACK_SIZE
	.align		4
.L_169:
        /*0318*/ 	.byte	0x04, 0x12
        /*031a*/ 	.short	(.L_171 - .L_170)
	.align		4
.L_170:
        /*031c*/ 	.word	index@(_ZN2at6native27unrolled_elementwise_kernelIZZZNS0_16atan_kernel_cudaERNS_18TensorIteratorBaseEENKUlvE0_clEvENKUlvE1_clEvEUlN3c104HalfEE_St5arrayIPcLm2EELi4E23TrivialOffsetCalculatorILi1EjESD_NS0_6memory15LoadWithoutCastENSE_16StoreWithoutCastEEEviT_T0_T2_T3_T4_T5_)
        /*0320*/ 	.word	0x00000000


	//----- nvinfo : EIATTR_MIN_STACK_SIZE
	.align		4
.L_171:
        /*0324*/ 	.byte	0x04, 0x12
        /*0326*/ 	.short	(.L_173 - .L_172)
	.align		4
.L_172:
        /*0328*/ 	.word	index@(_ZN2at6native29vectorized_elementwise_kernelILi2EZZZNS0_16atan_kernel_cudaERNS_18TensorIteratorBaseEENKUlvE0_clEvENKUlvE1_clEvEUlN3c104HalfEE_St5arrayIPcLm2EEEEviT0_T1_)
        /*032c*/ 	.word	0x00000000


	//----- nvinfo : EIATTR_MIN_STACK_SIZE
	.align		4
.L_173:
        /*0330*/ 	.byte	0x04, 0x12
        /*0332*/ 	.short	(.L_175 - .L_174)
	.align		4
.L_174:
        /*0334*/ 	.word	index@(_ZN2at6native29vectorized_elementwise_kernelILi4EZZZNS0_16atan_kernel_cudaERNS_18TensorIteratorBaseEENKUlvE0_clEvENKUlvE1_clEvEUlN3c104HalfEE_St5arrayIPcLm2EEEEviT0_T1_)
        /*0338*/ 	.word	0x00000000


	//----- nvinfo : EIATTR_MIN_STACK_SIZE
	.align		4
.L_175:
        /*033c*/ 	.byte	0x04, 0x12
        /*033e*/ 	.short	(.L_177 - .L_176)
	.align		4
.L_176:
        /*0340*/ 	.word	index@(_ZN2at6native29vectorized_elementwise_kernelILi8EZZZNS0_16atan_kernel_cudaERNS_18TensorIteratorBaseEENKUlvE0_clEvENKUlvE1_clEvEUlN3c104HalfEE_St5arrayIPcLm2EEEEviT0_T1_)
        /*0344*/ 	.word	0x00000000


	//----- nvinfo : EIATTR_MIN_STACK_SIZE
	.align		4
.L_177:
        /*0348*/ 	.byte	0x04, 0x12
        /*034a*/ 	.short	(.L_179 - .L_178)
	.align		4
.L_178:
        /*034c*/ 	.word	index@(_ZN2at6native18elementwise_kernelILi128ELi4EZNS0_15gpu_kernel_implIZZZNS0_16atan_kernel_cudaERNS_18TensorIteratorBaseEENKUlvE0_clEvENKUlvE0_clEvEUlfE_EEvS4_RKT_EUliE_EEviT1_)
        /*0350*/ 	.word	0x00000000


	//----- nvinfo : EIATTR_MIN_STACK_SIZE
	.align		4
.L_179:
        /*0354*/ 	.byte	0x04, 0x12
        /*0356*/ 	.short	(.L_181 - .L_180)
	.align		4
.L_180:
        /*0358*/ 	.word	index@(_ZN2at6native27unrolled_elementwise_kernelIZZZNS0_16atan_kernel_cudaERNS_18TensorIteratorBaseEENKUlvE0_clEvENKUlvE0_clEvEUlfE_St5arrayIPcLm2EELi4E23TrivialOffsetCalculatorILi1EjESB_NS0_6memory12LoadWithCastILi1EEENSC_13StoreWithCastILi1EEEEEviT_T0_T2_T3_T4_T5_)
        /*035c*/ 	.word	0x00000000


	//----- nvinfo : EIATTR_MIN_STACK_SIZE
	.align		4
.L_181:
        /*0360*/ 	.byte	0x04, 0x12
        /*0362*/ 	.short	(.L_183 - .L_182)
	.align		4
.L_182:
        /*0364*/ 	.word	index@(_ZN2at6native18elementwise_kernelILi128ELi2EZNS0_22gpu_kernel_impl_nocastIZZZNS0_16atan_kernel_cudaERNS_18TensorIteratorBaseEENKUlvE0_clEvENKUlvE0_clEvEUlfE_EEvS4_RKT_EUliE_EEviT1_)
        /*0368*/ 	.word	0x00000000


	//----- nvinfo : EIATTR_MIN_STACK_SIZE
	.align		4
.L_183:
        /*036c*/ 	.byte	0x04, 0x12
        /*036e*/ 	.short	(.L_185 - .L_184)
	.align		4
.L_184:
        /*0370*/ 	.word	index@(_ZN2at6native27unrolled_elementwise_kernelIZZZNS0_16atan_kernel_cudaERNS_18TensorIteratorBaseEENKUlvE0_clEvENKUlvE0_clEvEUlfE_St5arrayIPcLm2EELi4E23TrivialOffsetCalculatorILi1EjESB_NS0_6memory15LoadWithoutCastENSC_16StoreWithoutCastEEEviT_T0_T2_T3_T4_T5_)
        /*0374*/ 	.word	0x00000000


	//----- nvinfo : EIATTR_MIN_STACK_SIZE
	.align		4
.L_185:
        /*0378*/ 	.byte	0x04, 0x12
        /*037a*/ 	.short	(.L_187 - .L_186)
	.align		4
.L_186:
        /*037c*/ 	.word	index@(_ZN2at6native29vectorized_elementwise_kernelILi2EZZZNS0_16atan_kernel_cudaERNS_18TensorIteratorBaseEENKUlvE0_clEvENKUlvE0_clEvEUlfE_St5arrayIPcLm2EEEEviT0_T1_)
        /*0380*/ 	.word	0x00000000


	//----- nvinfo : EIATTR_MIN_STACK_SIZE
	.align		4
.L_187:
        /*0384*/ 	.byte	0x04, 0x12
        /*0386*/ 	.short	(.L_189 - .L_188)
	.align		4
.L_188:
        /*0388*/ 	.word	index@(_ZN2at6native29vectorized_elementwise_kernelILi4EZZZNS0_16atan_kernel_cudaERNS_18TensorIteratorBaseEENKUlvE0_clEvENKUlvE0_clEvEUlfE_St5arrayIPcLm2EEEEviT0_T1_)
        /*038c*/ 	.word	0x00000000


	//----- nvinfo : EIATTR_MIN_STACK_SIZE
	.align		4
.L_189:
        /*0390*/ 	.byte	0x04, 0x12
        /*0392*/ 	.short	(.L_191 - .L_190)
	.align		4
.L_190:
        /*0394*/ 	.word	index@(_ZN2at6native29vectorized_elementwise_kernelILi8EZZZNS0_16atan_kernel_cudaERNS_18TensorIteratorBaseEENKUlvE0_clEvENKUlvE0_clEvEUlfE_St5arrayIPcLm2EEEEviT0_T1_)
        /*0398*/ 	.word	0x00000000


	//----- nvinfo : EIATTR_MIN_STACK_SIZE
	.align		4
.L_191:
        /*039c*/ 	.byte	0x04, 0x12
        /*039e*/ 	.short	(.L_193 - .L_192)
	.align		4
.L_192:
        /*03a0*/ 	.word	index@(_ZN2at6native18elementwise_kernelILi128ELi4EZNS0_15gpu_kernel_implIZZZNS0_16atan_kernel_cudaERNS_18TensorIteratorBaseEENKUlvE0_clEvENKUlvE_clEvEUldE_EEvS4_RKT_EUliE_EEviT1_)
        /*03a4*/ 	.word	0x00000000


	//----- nvinfo : EIATTR_MIN_STACK_SIZE
	.align		4
.L_193:
        /*03a8*/ 	.byte	0x04, 0x12
        /*03aa*/ 	.short	(.L_195 - .L_194)
	.align		4
.L_194:
        /*03ac*/ 	.word	index@(_ZN2at6native27unrolled_elementwise_kernelIZZZNS0_16atan_kernel_cudaERNS_18TensorIteratorBaseEENKUlvE0_clEvENKUlvE_clEvEUldE_St5arrayIPcLm2EELi4E23TrivialOffsetCalculatorILi1EjESB_NS0_6memory12LoadWithCastILi1EEENSC_13StoreWithCastILi1EEEEEviT_T0_T2_T3_T4_T5_)
        /*03b0*/ 	.word	0x00000000


	//----- nvinfo : EIATTR_MIN_STACK_SIZE
	.align		4
.L_195:
        /*03b4*/ 	.byte	0x04, 0x12
        /*03b6*/ 	.short	(.L_197 - .L_196)
	.align		4
.L_196:
        /*03b8*/ 	.word	index@(_ZN2at6native18elementwise_kernelILi128ELi2EZNS0_22gpu_kernel_impl_nocastIZZZNS0_16atan_kernel_cudaERNS_18TensorIteratorBaseEENKUlvE0_clEvENKUlvE_clEvEUldE_EEvS4_RKT_EUliE_EEviT1_)
        /*03bc*/ 	.word	0x00000000


	//----- nvinfo : EIATTR_MIN_STACK_SIZE
	.align		4
.L_197:
        /*03c0*/ 	.byte	0x04, 0x12
        /*03c2*/ 	.short	(.L_199 - .L_198)
	.align		4
.L_198:
        /*03c4*/ 	.word	index@(_ZN2at6native27unrolled_elementwise_kernelIZZZNS0_16atan_kernel_cudaERNS_18TensorIteratorBaseEENKUlvE0_clEvENKUlvE_clEvEUldE_St5arrayIPcLm2EELi4E23TrivialOffsetCalculatorILi1EjESB_NS0_6memory15LoadWithoutCastENSC_16StoreWithoutCastEEEviT_T0_T2_T3_T4_T5_)
        /*03c8*/ 	.word	0x00000000


	//----- nvinfo : EIATTR_MIN_STACK_SIZE
	.align		4
.L_199:
        /*03cc*/ 	.byte	0x04, 0x12
        /*03ce*/ 	.short	(.L_201 - .L_200)
	.align		4
.L_200:
        /*03d0*/ 	.word	index@(_ZN2at6native29vectorized_elementwise_kernelILi2EZZZNS0_16atan_kernel_cudaERNS_18TensorIteratorBaseEENKUlvE0_clEvENKUlvE_clEvEUldE_St5arrayIPcLm2EEEEviT0_T1_)
        /*03d4*/ 	.word	0x00000000


	//----- nvinfo : EIATTR_MIN_STACK_SIZE
	.align		4
.L_201:
        /*03d8*/ 	.byte	0x04, 0x12
        /*03da*/ 	.short	(.L_203 - .L_202)
	.align		4
.L_202:
        /*03dc*/ 	.word	index@(_ZN2at6native29vectorized_elementwise_kernelILi4EZZZNS0_16atan_kernel_cudaERNS_18TensorIteratorBaseEENKUlvE0_clEvENKUlvE_clEvEUldE_St5arrayIPcLm2EEEEviT0_T1_)
        /*03e0*/ 	.word	0x00000000


	//----- nvinfo : EIATTR_MIN_STACK_SIZE
	.align		4
.L_203:
        /*03e4*/ 	.byte	0x04, 0x12
        /*03e6*/ 	.short	(.L_205 - .L_204)
	.align		4
.L_204:
        /*03e8*/ 	.word	index@(_ZN2at6native29vectorized_elementwise_kernelILi8EZZZNS0_16atan_kernel_cudaERNS_18TensorIteratorBaseEENKUlvE0_clEvENKUlvE_clEvEUldE_St5arrayIPcLm2EEEEviT0_T1_)
        /*03ec*/ 	.word	0x00000000
.L_205:


//--------------------- .nv.compat                --------------------------
	.section	.nv.compat,"",@"SHT_CUDA_COMPAT_INFO"
	.align	4
        /*0000*/ 	.byte	0x02, 0x09, 0x01, 0x00, 0x02, 0x02, 0x01, 0x00, 0x02, 0x05, 0x05, 0x00, 0x03, 0x07, 0x01, 0x01
        /*0010*/ 	.byte	0x02, 0x03, 0x00, 0x00, 0x02, 0x06, 0x01, 0x00, 0x04, 0x0b, 0x08, 0x00, 0x01, 0x00, 0x00, 0x00
        /*0020*/ 	.byte	0x00, 0x00, 0x00, 0x00


//--------------------- .nv.info._ZN2at6native18elementwise_kernelILi128ELi4EZNS0_15gpu_kernel_implIZZZNS0_16atan_kernel_cudaERNS_18TensorIteratorBaseEENKUlvE0_clEvENKUlvE2_clEvEUlN3c108BFloat16EE_EEvS4_RKT_EUliE_EEviT1_ --------------------------
	.section	.nv.info._ZN2at6native18elementwise_kernelILi128ELi4EZNS0_15gpu_kernel_implIZZZNS0_16atan_kernel_cudaERNS_18TensorIteratorBaseEENKUlvE0_clEvENKUlvE2_clEvEUlN3c108BFloat16EE_EEvS4_RKT_EUliE_EEviT1_,"",@"SHT_CUDA_INFO"
	.sectionflags	@""
	.align	4


	//----- nvinfo : EIATTR_CUDA_API_VERSION
	.align		4
        /*0000*/ 	.byte	0x04, 0x37
        /*0002*/ 	.short	(.L_207 - .L_206)
.L_206:
        /*0004*/ 	.word	0x00000082


	//----- nvinfo : EIATTR_KPARAM_INFO
	.align		4
.L_207:
        /*0008*/ 	.byte	0x04, 0x17
        /*000a*/ 	.short	(.L_209 - .L_208)
.L_208:
        /*000c*/ 	.word	0x00000000
        /*0010*/ 	.short	0x0001
        /*0012*/ 	.short	0x0008
        /*0014*/ 	.byte	0x00, 0xf0, 0x61, 0x08


	//----- nvinfo : EIATTR_KPARAM_INFO
	.align		4
.L_209:
        /*0018*/ 	.byte	0x04, 0x17
        /*001a*/ 	.short	(.L_211 - .L_210)
.L_210:
        /*001c*/ 	.word	0x00000000
        /*0020*/ 	.short	0x0000
        /*0022*/ 	.short	0x0000
        /*0024*/ 	.byte	0x00, 0xf0, 0x11, 0x00


	//----- nvinfo : EIATTR_SPARSE_MMA_MASK
	.align		4
.L_211:
        /*0028*/ 	.byte	0x03, 0x50
        /*002a*/ 	.short	0x0000


	//----- nvinfo : EIATTR_MAXREG_COUNT
	.align		4
        /*002c*/ 	.byte	0x03, 0x1b
        /*002e*/ 	.short	0x0080


	//----- nvinfo : EIATTR_EXTERNS
	.align		4
        /*0030*/ 	.byte	0x04, 0x0f
        /*0032*/ 	.short	(.L_213 - .L_212)


	//   ....[0]....
	.align		4
.L_212:
        /*0034*/ 	.word	index@(__assertfail)


	//----- nvinfo : EIATTR_MERCURY_ISA_VERSION
	.align		4
.L_213:
        /*0038*/ 	.byte	0x03, 0x5f
        /*003a*/ 	.short	0x0101


	//----- nvinfo : EIATTR_VRC_CTA_INIT_COUNT
	.align		4
        /*003c*/ 	.byte	0x02, 0x4a
	.zero		1
	.zero		1


	//----- nvinfo : EIATTR_SYSCALL_OFFSETS
	.align		4
        /*0040*/ 	.byte	0x04, 0x46
        /*0042*/ 	.short	(.L_215 - .L_214)


	//   ....[0]....
.L_214:
        /*0044*/ 	.word	0x00002210


	//   ....[1]....
        /*0048*/ 	.word	0x00003240


	//   ....[2]....
        /*004c*/ 	.word	0x000055f0


	//   ....[3]....
        /*0050*/ 	.word	0x00006470


	//   ....[4]....
        /*0054*/ 	.word	0x00008910


	//   ....[5]....
        /*0058*/ 	.word	0x00009790


	//   ....[6]....
        /*005c*/ 	.word	0x0000bc40


	//   ....[7]....
        /*0060*/ 	.word	0x0000ca90


	//----- nvinfo : EIATTR_EXIT_INSTR_OFFSETS
	.align		4
.L_215:
        /*0064*/ 	.byte	0x04, 0x1c
        /*0066*/ 	.short	(.L_217 - .L_216)


	//   ....[0]....
.L_216:
        /*0068*/ 	.word	0x00009a50


	//   ....[1]....
        /*006c*/ 	.word	0x0000bf10


	//   ....[2]....
        /*0070*/ 	.word	0x0000bf50


	//   ....[3]....
        /*0074*/ 	.word	0x0000bff0


	//   ....[4]....
        /*0078*/ 	.word	0x0000c030


	//   ....[5]....
        /*007c*/ 	.word	0x0000c070


	//   ....[6]....
        /*0080*/ 	.word	0x0000c100


	//   ....[7]....
        /*0084*/ 	.word	0x0000c140


	//   ....[8]....
        /*0088*/ 	.word	0x0000c1e0


	//   ....[9]....
        /*008c*/ 	.word	0x0000c230


	//   ....[10]....
        /*0090*/ 	.word	0x0000c280


	//   ....[11]....
        /*0094*/ 	.word	0x0000c360


	//   ....[12]....
        /*0098*/ 	.word	0x0000c4d0


	//   ....[13]....
        /*009c*/ 	.word	0x0000c640


	//   ....[14]....
        /*00a0*/ 	.word	0x0000c7a0


	//   ....[15]....
        /*00a4*/ 	.word	0x0000c7e0


	//   ....[16]....
        /*00a8*/ 	.word	0x0000c820


	//   ....[17]....
        /*00ac*/ 	.word	0x0000c8d0


	//   ....[18]....
        /*00b0*/ 	.word	0x0000c930


	//   ....[19]....
        /*00b4*/ 	.word	0x0000caa0


	//   ....[20]....
        /*00b8*/ 	.word	0x0000cbb0


	//   ....[21]....
        /*00bc*/ 	.word	0x0000ccf0


	//   ....[22]....
        /*00c0*/ 	.word	0x0000cd10


	//----- nvinfo : EIATTR_MAX_THREADS
	.align		4
.L_217:
        /*00c4*/ 	.byte	0x04, 0x05
        /*00c6*/ 	.short	(.L_219 - .L_218)
.L_218:
        /*00c8*/ 	.word	0x00000080
        /*00cc*/ 	.word	0x00000001
        /*00d0*/ 	.word	0x00000001


	//----- nvinfo : EIATTR_CRS_STACK_SIZE
	.align		4
.L_219:
        /*00d4*/ 	.byte	0x04, 0x1e
        /*00d6*/ 	.short	(.L_221 - .L_220)
.L_220:
        /*00d8*/ 	.word	0x00000000


	//----- nvinfo : EIATTR_CBANK_PARAM_SIZE
	.align		4
.L_221:
        /*00dc*/ 	.byte	0x03, 0x19
        /*00de*/ 	.short	0x0220


	//----- nvinfo : EIATTR_PARAM_CBANK
	.align		4
        /*00e0*/ 	.byte	0x04, 0x0a
        /*00e2*/ 	.short	(.L_223 - .L_222)
	.align		4
.L_222:
        /*00e4*/ 	.word	index@(.nv.constant0._ZN2at6native18elementwise_kernelILi128ELi4EZNS0_15gpu_kernel_implIZZZNS0_16atan_kernel_cudaERNS_18TensorIteratorBaseEENKUlvE0_clEvENKUlvE2_clEvEUlN3c108BFloat16EE_EEvS4_RKT_EUliE_EEviT1_)
        /*00e8*/ 	.short	0x0380
        /*00ea*/ 	.short	0x0220


	//----- nvinfo : EIATTR_SW_WAR
	.align		4
.L_223:
        /*00ec*/ 	.byte	0x04, 0x36
        /*00ee*/ 	.short	(.L_225 - .L_224)
.L_224:
        /*00f0*/ 	.word	0x00000008
.L_225:


//--------------------- .nv.info._ZN2at6native27unrolled_elementwise_kernelIZZZNS0_16atan_kernel_cudaERNS_18TensorIteratorBaseEENKUlvE0_clEvENKUlvE2_clEvEUlN3c108BFloat16EE_St5arrayIPcLm2EELi4E23TrivialOffsetCalculatorILi1EjESD_NS0_6memory12LoadWithCastILi1EEENSE_13StoreWithCastILi1EEEEEviT_T0_T2_T3_T4_T5_ --------------------------
	.section	.nv.info._ZN2at6native27unrolled_elementwise_kernelIZZZNS0_16atan_kernel_cudaERNS_18TensorIteratorBaseEENKUlvE0_clEvENKUlvE2_clEvEUlN3c108BFloat16EE_St5arrayIPcLm2EELi4E23TrivialOffsetCalculatorILi1EjESD_NS0_6memory12LoadWithCastILi1EEENSE_13StoreWithCastILi1EEEEEviT_T0_T2_T3_T4_T5_,"",@"SHT_CUDA_INFO"
	.sectionflags	@""
	.align	4


	//----- nvinfo : EIATTR_CUDA_API_VERSION
	.align		4
        /*0000*/ 	.byte	0x04, 0x37
        /*0002*/ 	.short	(.L_227 - .L_226)
.L_226:
        /*0004*/ 	.word	0x00000082


	//----- nvinfo : EIATTR_KPARAM_INFO
	.align		4
.L_227:
        /*0008*/ 	.byte	0x04, 0x17
        /*000a*/ 	.short	(.L_229 - .L_228)
.L_228:
        /*000c*/ 	.word	0x00000000
        /*0010*/ 	.short	0x0006
        /*0012*/ 	.short	0x0024
        /*0014*/ 	.byte	0x00, 0xf0, 0x21, 0x00


	//----- nvinfo : EIATTR_KPARAM_INFO
	.align		4
.L_229:
        /*0018*/ 	.byte	0x04, 0x17
        /*001a*/ 	.short	(.L_231 - .L_230)
.L_230:
        /*001c*/ 	.word	0x00000000
        /*0020*/ 	.short	0x0005
        /*0022*/ 	.short	0x001c
        /*0024*/ 	.byte	0x00, 0xf0, 0x21, 0x00


	//----- nvinfo : EIATTR_KPARAM_INFO
	.align		4
.L_231:
        /*0028*/ 	.byte	0x04, 0x17
        /*002a*/ 	.short	(.L_233 - .L_232)
.L_232:
        /*002c*/ 	.word	0x00000000
        /*0030*/ 	.short	0x0004
        /*0032*/ 	.short	0x0019
        /*0034*/ 	.byte	0x00, 0xf0, 0x05, 0x00


	//----- nvinfo : EIATTR_KPARAM_INFO
	.align		4
.L_233:
        /*0038*/ 	.byte	0x04, 0x17
        /*003a*/ 	.short	(.L_235 - .L_234)
.L_234:
        /*003c*/ 	.word	0x00000000
        /*0040*/ 	.short	0x0003
        /*0042*/ 	.short	0x0018
        /*0044*/ 	.byte	0x00, 0xf0, 0x05, 0x00


	//----- nvinfo : EIATTR_KPARAM_INFO
	.align		4
.L_235:
        /*0048*/ 	.byte	0x04, 0x17
        /*004a*/ 	.short	(.L_237 - .L_236)
.L_236:
        /*004c*/ 	.word	0x00000000
        /*0050*/ 	.short	0x0002
        /*0052*/ 	.short	0x0008
        /*0054*/ 	.byte	0x00, 0xf0, 0x41, 0x00


	//----- nvinfo : EIATTR_KPARAM_INFO
	.align		4
.L_237:
        /*0058*/ 	.byte	0x04, 0x17
        /*005a*/ 	.short	(.L_239 - .L_238)
.L_238:
        /*005c*/ 	.word	0x00000000
        /*0060*/ 	.short	0x0001
        /*0062*/ 	.short	0x0004
        /*0064*/ 	.byte	0x00, 0xf0, 0x05, 0x00


	//----- nvinfo : EIATTR_KPARAM_INFO
	.align		4
.L_239:
        /*0068*/ 	.byte	0x04, 0x17
        /*006a*/ 	.short	(.L_241 - .L_240)
.L_240:
        /*006c*/ 	.word	0x00000000
        /*0070*/ 	.short	0x0000
        /*0072*/ 	.short	0x0000
        /*0074*/ 	.byte	0x00, 0xf0, 0x11, 0x00


	//----- nvinfo : EIATTR_SPARSE_MMA_MASK
	.align		4
.L_241:
        /*0078*/ 	.byte	0x03, 0x50
        /*007a*/ 	.short	0x0000


	//----- nvinfo : EIATTR_MAXREG_COUNT
	.align		4
        /*007c*/ 	.byte	0x03, 0x1b
        /*007e*/ 	.short	0x00ff


	//----- nvinfo : EIATTR_EXTERNS
	.align		4
        /*0080*/ 	.byte	0x04, 0x0f
        /*0082*/ 	.short	(.L_243 - .L_242)


	//   ....[0]....
	.align		4
.L_242:
        /*0084*/ 	.word	index@(__assertfail)


	//----- nvinfo : EIATTR_MERCURY_ISA_VERSION
	.align		4
.L_243:
        /*0088*/ 	.byte	0x03, 0x5f
        /*008a*/ 	.short	0x0101


	//----- nvinfo : EIATTR_VRC_CTA_INIT_COUNT
	.align		4
        /*008c*/ 	.byte	0x02, 0x4a
	.zero		1
	.zero		1


	//----- nvinfo : EIATTR_SYSCALL_OFFSETS
	.align		4
        /*0090*/ 	.byte	0x04, 0x46
        /*0092*/ 	.short	(.L_245 - .L_244)


	//   ....[0]....
.L_244:
        /*0094*/ 	.word	0x00001000


	//   ....[1]....
        /*0098*/ 	.word	0x000021e0


	//   ....[2]....
        /*009c*/ 	.word	0x00003300


	//   ....[3]....
        /*00a0*/ 	.word	0x00004330


	//   ....[4]....
        /*00a4*/ 	.word	0x00005970


	//   ....[5]....
        /*00a8*/ 	.word	0x00006850


	//   ....[6]....
        /*00ac*/ 	.word	0x000077d0


	//   ....[7]....
        /*00b0*/ 	.word	0x00008750


	//----- nvinfo : EIATTR_EXIT_INSTR_OFFSETS
	.align		4
.L_245:
        /*00b4*/ 	.byte	0x04, 0x1c
        /*00b6*/ 	.short	(.L_247 - .L_246)


	//   ....[0]....
.L_246:
        /*00b8*/ 	.word	0x00007a80


	//   ....[1]....
        /*00bc*/ 	.word	0x00007bd0


	//   ....[2]....
        /*00c0*/ 	.word	0x00007c10


	//   ....[3]....
        /*00c4*/ 	.word	0x00007cb0


	//   ....[4]....
        /*00c8*/ 	.word	0x00007cf0


	//   ....[5]....
        /*00cc*/ 	.word	0x00007d30


	//   ....[6]....
        /*00d0*/ 	.word	0x00007dc0


	//   ....[7]....
        /*00d4*/ 	.word	0x00007e00


	//   ....[8]....
        /*00d8*/ 	.word	0x00007ea0


	//   ....[9]....
        /*00dc*/ 	.word	0x00007ef0


	//   ....[10]....
        /*00e0*/ 	.word	0x00007f40


	//   ....[11]....
        /*00e4*/ 	.word	0x00008020


	//   ....[12]....
        /*00e8*/ 	.word	0x00008190


	//   ....[13]....
        /*00ec*/ 	.word	0x00008300


	//   ....[14]....
        /*00f0*/ 	.word	0x00008460


	//   ....[15]....
        /*00f4*/ 	.word	0x000084a0


	//   ....[16]....
        /*00f8*/ 	.word	0x000084e0


	//   ....[17]....
        /*00fc*/ 	.word	0x00008590


	//   ....[18]....
        /*0100*/ 	.word	0x000085f0


	//   ....[19]....
        /*0104*/ 	.word	0x00008760


	//   ....[20]....
        /*0108*/ 	.word	0x00008870


	//   ....[21]....
        /*010c*/ 	.word	0x000089b0


	//   ....[22]....
        /*0110*/ 	.word	0x000089d0


	//----- nvinfo : EIATTR_MAX_THREADS
	.align		4
.L_247:
        /*0114*/ 	.byte	0x04, 0x05
        /*0116*/ 	.short	(.L_249 - .L_248)
.L_248:
        /*0118*/ 	.word	0x00000080
        /*011c*/ 	.word	0x00000001
        /*0120*/ 	.word	0x00000001


	//----- nvinfo : EIATTR_CRS_STACK_SIZE
	.align		4
.L_249:
        /*0124*/ 	.byte	0x04, 0x1e
        /*0126*/ 	.short	(.L_251 - .L_250)
.L_250:
        /*0128*/ 	.word	0x00000000


	//----- nvinfo : EIATTR_CBANK_PARAM_SIZE
	.align		4
.L_251:
        /*012c*/ 	.byte	0x03, 0x19
        /*012e*/ 	.short	0x002c


	//----- nvinfo : EIATTR_PARAM_CBANK
	.align		4
        /*0130*/ 	.byte	0x04, 0x0a
        /*0132*/ 	.short	(.L_253 - .L_252)
	.align		4
.L_252:
        /*0134*/ 	.word	index@(.nv.constant0._ZN2at6native27unrolled_elementwise_kernelIZZZNS0_16atan_kernel_cudaERNS_18TensorIteratorBaseEENKUlvE0_clEvENKUlvE2_clEvEUlN3c108BFloat16EE_St5arrayIPcLm2EELi4E23TrivialOffsetCalculatorILi1EjESD_NS0_6memory12LoadWithCastILi1EEENSE_13StoreWithCastILi1EEEEEviT_T0_T2_T3_T4_T5_)
        /*0138*/ 	.short	0x0380
        /*013a*/ 	.short	0x002c


	//----- nvinfo : EIATTR_SW_WAR
	.align		4
.L_253:
        /*013c*/ 	.byte	0x04, 0x36
        /*013e*/ 	.short	(.L_255 - .L_254)
.L_254:
        /*0140*/ 	.word	0x00000008
.L_255:


//--------------------- .nv.info._ZN2at6native18elementwise_kernelILi128ELi4EZNS0_22gpu_kernel_impl_nocastIZZZNS0_16atan_kernel_cudaERNS_18TensorIteratorBaseEENKUlvE0_clEvENKUlvE2_clEvEUlN3c108BFloat16EE_EEvS4_RKT_EUliE_EEviT1_ --------------------------
	.section	.nv.info._ZN2at6native18elementwise_kernelILi128ELi4EZNS0_22gpu_kernel_impl_nocastIZZZNS0_16atan_kernel_cudaERNS_18TensorIteratorBaseEENKUlvE0_clEvENKUlvE2_clEvEUlN3c108BFloat16EE_EEvS4_RKT_EUliE_EEviT1_,"",@"SHT_CUDA_INFO"
	.sectionflags	@""
	.align	4


	//----- nvinfo : EIATTR_CUDA_API_VERSION
	.align		4
        /*0000*/ 	.byte	0x04, 0x37
        /*0002*/ 	.short	(.L_257 - .L_256)
.L_256:
        /*0004*/ 	.word	0x00000082


	//----- nvinfo : EIATTR_KPARAM_INFO
	.align		4
.L_257:
        /*0008*/ 	.byte	0x04, 0x17
        /*000a*/ 	.short	(.L_259 - .L_258)
.L_258:
        /*000c*/ 	.word	0x00000000
        /*0010*/ 	.short	0x0001
        /*0012*/ 	.short	0x0008
        /*0014*/ 	.byte	0x00, 0xf0, 0x61, 0x08


	//----- nvinfo : EIATTR_KPARAM_INFO
	.align		4
.L_259:
        /*0018*/ 	.byte	0x04, 0x17
        /*001a*/ 	.short	(.L_261 - .L_260)
.L_260:
        /*001c*/ 	.word	0x00000000
        /*0020*/ 	.short	0x0000
        /*0022*/ 	.short	0x0000
        /*0024*/ 	.byte	0x00, 0xf0, 0x11, 0x00


	//----- nvinfo : EIATTR_SPARSE_MMA_MASK
	.align		4
.L_261:
        /*0028*/ 	.byte	0x03, 0x50
        /*002a*/ 	.short	0x0000


	//----- nvinfo : EIATTR_MAXREG_COUNT
	.align		4
        /*002c*/ 	.byte	0x03, 0x1b
        /*002e*/ 	.short	0x0080


	//----- nvinfo : EIATTR_MERCURY_ISA_VERSION
	.align		4
        /*0030*/ 	.byte	0x03, 0x5f
        /*0032*/ 	.short	0x0101


	//----- nvinfo : EIATTR_VRC_CTA_INIT_COUNT
	.align		4
        /*0034*/ 	.byte	0x02, 0x4a
	.zero		1
	.zero		1


	//----- nvinfo : EIATTR_EXIT_INSTR_OFFSETS
	.align		4
        /*0038*/ 	.byte	0x04, 0x1c
        /*003a*/ 	.short	(.L_263 - .L_262)


	//   ....[0]....
.L_262:
        /*003c*/ 	.word	0x00000660


	//   ....[1]....
        /*0040*/ 	.word	0x00000800


	//   ....[2]....
        /*0044*/ 	.word	0x00004680


	//   ....[3]....
        /*0048*/ 	.word	0x00005af0


	//----- nvinfo : EIATTR_MAX_THREADS
	.align		4
.L_263:
        /*004c*/ 	.byte	0x04, 0x05
        /*004e*/ 	.short	(.L_265 - .L_264)
.L_264:
        /*0050*/ 	.word	0x00000080
        /*0054*/ 	.word	0x00000001
        /*0058*/ 	.word	0x00000001


	//----- nvinfo : EIATTR_CRS_STACK_SIZE
	.align		4
.L_265:
        /*005c*/ 	.byte	0x04, 0x1e
        /*005e*/ 	.short	(.L_267 - .L_266)
.L_266:
        /*0060*/ 	.word	0x00000000


	//----- nvinfo : EIATTR_CBANK_PARAM_SIZE
	.align		4
.L_267:
        /*0064*/ 	.byte	0x03, 0x19
        /*0066*/ 	.short	0x0220


	//----- nvinfo : EIATTR_PARAM_CBANK
	.align		4
        /*0068*/ 	.byte	0x04, 0x0a
        /*006a*/ 	.short	(.L_269 - .L_268)
	.align		4
.L_268:
        /*006c*/ 	.word	index@(.nv.constant0._ZN2at6native18elementwise_kernelILi128ELi4EZNS0_22gpu_kernel_impl_nocastIZZZNS0_16atan_kernel_cudaERNS_18TensorIteratorBaseEENKUlvE0_clEvENKUlvE2_clEvEUlN3c108BFloat16EE_EEvS4_RKT_EUliE_EEviT1_)
        /*0070*/ 	.short	0x0380
        /*0072*/ 	.short	0x0220


	//----- nvinfo : EIATTR_SW_WAR
	.align		4
.L_269:
        /*0074*/ 	.byte	0x04, 0x36
        /*0076*/ 	.short	(.L_271 - .L_270)
.L_270:
        /*0078*/ 	.word	0x00000008
.L_271:


//--------------------- .nv.info._ZN2at6native27unrolled_elementwise_kernelIZZZNS0_16atan_kernel_cudaERNS_18TensorIteratorBaseEENKUlvE0_clEvENKUlvE2_clEvEUlN3c108BFloat16EE_St5arrayIPcLm2EELi4E23TrivialOffsetCalculatorILi1EjESD_NS0_6memory15LoadWithoutCastENSE_16StoreWithoutCastEEEviT_T0_T2_T3_T4_T5_ --------------------------
	.section	.nv.info._ZN2at6native27unrolled_elementwise_kernelIZZZNS0_16atan_kernel_cudaERNS_18TensorIteratorBaseEENKUlvE0_clEvENKUlvE2_clEvEUlN3c108BFloat16EE_St5arrayIPcLm2EELi4E23TrivialOffsetCalculatorILi1EjESD_NS0_6memory15LoadWithoutCastENSE_16StoreWithoutCastEEEviT_T0_T2_T3_T4_T5_,"",@"SHT_CUDA_INFO"
	.sectionflags	@""
	.align	4


	//----- nvinfo : EIATTR_CUDA_API_VERSION
	.align		4
        /*0000*/ 	.byte	0x04, 0x37
        /*0002*/ 	.short	(.L_273 - .L_272)
.L_272:
        /*0004*/ 	.word	0x00000082


	//----- nvinfo : EIATTR_KPARAM_INFO
	.align		4
.L_273:
        /*0008*/ 	.byte	0x04, 0x17
        /*000a*/ 	.short	(.L_275 - .L_274)
.L_274:
        /*000c*/ 	.word	0x00000000
        /*0010*/ 	.short	0x0006
        /*0012*/ 	.short	0x001b
        /*0014*/ 	.byte	0x00, 0xf0, 0x05, 0x00


	//----- nvinfo : EIATTR_KPARAM_INFO
	.align		4
.L_275:
        /*0018*/ 	.byte	0x04, 0x17
        /*001a*/ 	.short	(.L_277 - .L_276)
.L_276:
        /*001c*/ 	.word	0x00000000
        /*0020*/ 	.short	0x0005
        /*0022*/ 	.short	0x001a
        /*0024*/ 	.byte	0x00, 0xf0, 0x05, 0x00


	//----- nvinfo : EIATTR_KPARAM_INFO
	.align		4
.L_277:
        /*0028*/ 	.byte	0x04, 0x17
        /*002a*/ 	.short	(.L_279 - .L_278)
.L_278:
        /*002c*/ 	.word	0x00000000
        /*0030*/ 	.short	0x0004
        /*0032*/ 	.short	0x0019
        /*0034*/ 	.byte	0x00, 0xf0, 0x05, 0x00


	//----- nvinfo : EIATTR_KPARAM_INFO
	.align		4
.L_279:
        /*0038*/ 	.byte	0x04, 0x17
        /*003a*/ 	.short	(.L_281 - .L_280)
.L_280:
        /*003c*/ 	.word	0x00000000
        /*0040*/ 	.short	0x0003
        /*0042*/ 	.short	0x0018
        /*0044*/ 	.byte	0x00, 0xf0, 0x05, 0x00


	//----- nvinfo : EIATTR_KPARAM_INFO
	.align		4
.L_281:
        /*0048*/ 	.byte	0x04, 0x17
        /*004a*/ 	.short	(.L_283 - .L_282)
.L_282:
        /*004c*/ 	.word	0x00000000
        /*0050*/ 	.short	0x0002
        /*0052*/ 	.short	0x0008
        /*0054*/ 	.byte	0x00, 0xf0, 0x41, 0x00


	//----- nvinfo : EIATTR_KPARAM_INFO
	.align		4
.L_283:
        /*0058*/ 	.byte	0x04, 0x17
        /*005a*/ 	.short	(.L_285 - .L_284)
.L_284:
        /*005c*/ 	.word	0x00000000
        /*0060*/ 	.short	0x0001
        /*0062*/ 	.short	0x0004
        /*0064*/ 	.byte	0x00, 0xf0, 0x05, 0x00


	//----- nvinfo : EIATTR_KPARAM_INFO
	.align		4
.L_285:
        /*0068*/ 	.byte	0x04, 0x17
        /*006a*/ 	.short	(.L_287 - .L_286)
.L_286:
        /*006c*/ 	.word	0x00000000
        /*0070*/ 	.short	0x0000
        /*0072*/ 	.short	0x0000
        /*0074*/ 	.byte	0x00, 0xf0, 0x11, 0x00


	//----- nvinfo : EIATTR_SPARSE_MMA_MASK
	.align		4
.L_287:
        /*0078*/ 	.byte	0x03, 0x50
        /*007a*/ 	.short	0x0000


	//----- nvinfo : EIATTR_MAXREG_COUNT
	.align		4
        /*007c*/ 	.byte	0x03, 0x1b
        /*007e*/ 	.short	0x00ff


	//----- nvinfo : EIATTR_MERCURY_ISA_VERSION
	.align		4
        /*0080*/ 	.byte	0x03, 0x5f
        /*0082*/ 	.short	0x0101


	//----- nvinfo : EIATTR_VRC_CTA_INIT_COUNT
	.align		4
        /*0084*/ 	.byte	0x02, 0x4a
	.zero		1
	.zero		1


	//----- nvinfo : EIATTR_EXIT_INSTR_OFFSETS
	.align		4
        /*0088*/ 	.byte	0x04, 0x1c
        /*008a*/ 	.short	(.L_289 - .L_288)


	//   ....[0]....
.L_288:
        /*008c*/ 	.word	0x000009e0


	//   ....[1]....
        /*0090*/ 	.word	0x00000a40


	//----- nvinfo : EIATTR_MAX_THREADS
	.align		4
.L_289:
        /*0094*/ 	.byte	0x04, 0x05
        /*0096*/ 	.short	(.L_291 - .L_290)
.L_290:
        /*0098*/ 	.word	0x00000080
        /*009c*/ 	.word	0x00000001
        /*00a0*/ 	.word	0x00000001


	//----- nvinfo : EIATTR_CRS_STACK_SIZE
	.align		4
.L_291:
        /*00a4*/ 	.byte	0x04, 0x1e
        /*00a6*/ 	.short	(.L_293 - .L_292)
.L_292:
        /*00a8*/ 	.word	0x00000000


	//----- nvinfo : EIATTR_CBANK_PARAM_SIZE
	.align		4
.L_293:
        /*00ac*/ 	.byte	0x03, 0x19
        /*00ae*/ 	.short	0x001c


	//----- nvinfo : EIATTR_PARAM_CBANK
	.align		4
        /*00b0*/ 	.byte	0x04, 0x0a
        /*00b2*/ 	.short	(.L_295 - .L_294)
	.align		4
.L_294:
        /*00b4*/ 	.word	index@(.nv.constant0._ZN2at6native27unrolled_elementwise_kernelIZZZNS0_16atan_kernel_cudaERNS_18TensorIteratorBaseEENKUlvE0_clEvENKUlvE2_clEvEUlN3c108BFloat16EE_St5arrayIPcLm2EELi4E23TrivialOffsetCalculatorILi1EjESD_NS0_6memory15LoadWithoutCastENSE_16StoreWithoutCastEEEviT_T0_T2_T3_T4_T5_)
        /*00b8*/ 	.short	0x0380
        /*00ba*/ 	.short	0x001c


	//----- nvinfo : EIATTR_SW_WAR
	.align		4
.L_295:
        /*00bc*/ 	.byte	0x04, 0x36
        /*00be*/ 	.short	(.L_297 - .L_296)
.L_296:
        /*00c0*/ 	.word	0x00000008
.L_297:


//--------------------- .nv.info._ZN2at6native29vectorized_elementwise_kernelILi2EZZZNS0_16atan_kernel_cudaERNS_18TensorIteratorBaseEENKUlvE0_clEvENKUlvE2_clEvEUlN3c108BFloat16EE_St5arrayIPcLm2EEEEviT0_T1_ --------------------------
	.section	.nv.info._ZN2at6native29vectorized_elementwise_kernelILi2EZZZNS0_16atan_kernel_cudaERNS_18TensorIteratorBaseEENKUlvE0_clEvENKUlvE2_clEvEUlN3c108BFloat16EE_St5arrayIPcLm2EEEEviT0_T1_,"",@"SHT_CUDA_INFO"
	.sectionflags	@""
	.align	4


	//----- nvinfo : EIATTR_CUDA_API_VERSION
	.align		4
        /*0000*/ 	.byte	0x04, 0x37
        /*0002*/ 	.short	(.L_299 - .L_298)
.L_298:
        /*0004*/ 	.word	0x00000082


	//----- nvinfo : EIATTR_KPARAM_INFO
	.align		4
.L_299:
        /*0008*/ 	.byte	0x04, 0x17
        /*000a*/ 	.short	(.L_301 - .L_300)
.L_300:
        /*000c*/ 	.word	0x00000000
        /*0010*/ 	.short	0x0002
        /*0012*/ 	.short	0x0008
        /*0014*/ 	.byte	0x00, 0xf0, 0x41, 0x00


	//----- nvinfo : EIATTR_KPARAM_INFO
	.align		4
.L_301:
        /*0018*/ 	.byte	0x04, 0x17
        /*001a*/ 	.short	(.L_303 - .L_302)
.L_302:
        /*001c*/ 	.word	0x00000000
        /*0020*/ 	.short	0x0001
        /*0022*/ 	.short	0x0004
        /*0024*/ 	.byte	0x00, 0xf0, 0x05, 0x00


	//----- nvinfo : EIATTR_KPARAM_INFO
	.align		4
.L_303:
        /*0028*/ 	.byte	0x04, 0x17
        /*002a*/ 	.short	(.L_305 - .L_304)
.L_304:
        /*002c*/ 	.word	0x00000000
        /*0030*/ 	.short	0x0000
        /*0032*/ 	.short	0x0000
        /*0034*/ 	.byte	0x00, 0xf0, 0x11, 0x00


	//----- nvinfo : EIATTR_SPARSE_MMA_MASK
	.align		4
.L_305:
        /*0038*/ 	.byte	0x03, 0x50
        /*003a*/ 	.short	0x0000


	//----- nvinfo : EIATTR_MAXREG_COUNT
	.align		4
        /*003c*/ 	.byte	0x03, 0x1b
        /*003e*/ 	.short	0x00ff


	//----- nvinfo : EIATTR_MERCURY_ISA_VERSION
	.align		4
        /*0040*/ 	.byte	0x03, 0x5f
        /*0042*/ 	.short	0x0101


	//----- nvinfo : EIATTR_VRC_CTA_INIT_COUNT
	.align		4
        /*0044*/ 	.byte	0x02, 0x4a
	.zero		1
	.zero		1


	//----- nvinfo : EIATTR_EXIT_INSTR_OFFSETS
	.align		4
        /*0048*/ 	.byte	0x04, 0x1c
        /*004a*/ 	.short	(.L_307 - .L_306)


	//   ....[0]....
.L_306:
        /*004c*/ 	.word	0x00001450


	//   ....[1]....
        /*0050*/ 	.word	0x000014a0


	//   ....[2]....
        /*0054*/ 	.word	0x00001f40


	//----- nvinfo : EIATTR_MAX_THREADS
	.align		4
.L_307:
        /*0058*/ 	.byte	0x04, 0x05
        /*005a*/ 	.short	(.L_309 - .L_308)
.L_308:
        /*005c*/ 	.word	0x00000080
        /*0060*/ 	.word	0x00000001
        /*0064*/ 	.word	0x00000001


	//----- nvinfo : EIATTR_CRS_STACK_SIZE
	.align		4
.L_309:
        /*0068*/ 	.byte	0x04, 0x1e
        /*006a*/ 	.short	(.L_311 - .L_310)
.L_310:
        /*006c*/ 	.word	0x00000000


	//----- nvinfo : EIATTR_CBANK_PARAM_SIZE
	.align		4
.L_311:
        /*0070*/ 	.byte	0x03, 0x19
        /*0072*/ 	.short	0x0018


	//----- nvinfo : EIATTR_PARAM_CBANK
	.align		4
        /*0074*/ 	.byte	0x04, 0x0a
        /*0076*/ 	.short	(.L_313 - .L_312)
	.align		4
.L_312:
        /*0078*/ 	.word	index@(.nv.constant0._ZN2at6native29vectorized_elementwise_kernelILi2EZZZNS0_16atan_kernel_cudaERNS_18TensorIteratorBaseEENKUlvE0_clEvENKUlvE2_clEvEUlN3c108BFloat16EE_St5arrayIPcLm2EEEEviT0_T1_)
        /*007c*/ 	.short	0x0380
        /*007e*/ 	.short	0x0018


	//----- nvinfo : EIATTR_SW_WAR
	.align		4
.L_313:
        /*0080*/ 	.byte	0x04, 0x36
        /*0082*/ 	.short	(.L_315 - .L_314)
.L_314:
        /*0084*/ 	.word	0x00000008
.L_315:


//--------------------- .nv.info._ZN2at6native29vectorized_elementwise_kernelILi4EZZZNS0_16atan_kernel_cudaERNS_18TensorIteratorBaseEENKUlvE0_clEvENKUlvE2_clEvEUlN3c108BFloat16EE_St5arrayIPcLm2EEEEviT0_T1_ --------------------------
	.section	.nv.info._ZN2at6native29vectorized_elementwise_kernelILi4EZZZNS0_16atan_kernel_cudaERNS_18TensorIteratorBaseEENKUlvE0_clEvENKUlvE2_clEvEUlN3c108BFloat16EE_St5arrayIPcLm2EEEEviT0_T1_,"",@"SHT_CUDA_INFO"
	.sectionflags	@""
	.align	4


	//----- nvinfo : EIATTR_CUDA_API_VERSION
	.align		4
        /*0000*/ 	.byte	0x04, 0x37
        /*0002*/ 	.short	(.L_317 - .L_316)
.L_316:
        /*0004*/ 	.word	0x00000082


	//----- nvinfo : EIATTR_KPARAM_INFO
	.align		4
.L_317:
        /*0008*/ 	.byte	0x04, 0x17
        /*000a*/ 	.short	(.L_319 - .L_318)
.L_318:
        /*000c*/ 	.word	0x00000000
        /*0010*/ 	.short	0x0002
        /*0012*/ 	.short	0x0008
        /*0014*/ 	.byte	0x00, 0xf0, 0x41, 0x00


	//----- nvinfo : EIATTR_KPARAM_INFO
	.align		4
.L_319:
        /*0018*/ 	.byte	0x04, 0x17
        /*001a*/ 	.short	(.L_321 - .L_320)
.L_320:
        /*001c*/ 	.word	0x00000000
        /*0020*/ 	.short	0x0001
        /*0022*/ 	.short	0x0004
        /*0024*/ 	.byte	0x00, 0xf0, 0x05, 0x00


	//----- nvinfo : EIATTR_KPARAM_INFO
	.align		4
.L_321:
        /*0028*/ 	.byte	0x04, 0x17
        /*002a*/ 	.short	(.L_323 - .L_322)
.L_322:
        /*002c*/ 	.word	0x00000000
        /*0030*/ 	.short	0x0000
        /*0032*/ 	.short	0x0000
        /*0034*/ 	.byte	0x00, 0xf0, 0x11, 0x00


	//----- nvinfo : EIATTR_SPARSE_MMA_MASK
	.align		4
.L_323:
        /*0038*/ 	.byte	0x03, 0x50
        /*003a*/ 	.short	0x0000


	//----- nvinfo : EIATTR_MAXREG_COUNT
	.align		4
        /*003c*/ 	.byte	0x03, 0x1b
        /*003e*/ 	.short	0x00ff


	//----- nvinfo : EIATTR_MERCURY_ISA_VERSION
	.align		4
        /*0040*/ 	.byte	0x03, 0x5f
        /*0042*/ 	.short	0x0101


	//----- nvinfo : EIATTR_VRC_CTA_INIT_COUNT
	.align		4
        /*0044*/ 	.byte	0x02, 0x4a
	.zero		1
	.zero		1


	//----- nvinfo : EIATTR_EXIT_INSTR_OFFSETS
	.align		4
        /*0048*/ 	.byte	0x04, 0x1c
        /*004a*/ 	.short	(.L_325 - .L_324)


	//   ....[0]....
.L_324:
        /*004c*/ 	.word	0x00001450


	//   ....[1]....
        /*0050*/ 	.word	0x000014a0


	//   ....[2]....
        /*0054*/ 	.word	0x00001f00


	//----- nvinfo : EIATTR_MAX_THREADS
	.align		4
.L_325:
        /*0058*/ 	.byte	0x04, 0x05
        /*005a*/ 	.short	(.L_327 - .L_326)
.L_326:
        /*005c*/ 	.word	0x00000080
        /*0060*/ 	.word	0x00000001
        /*0064*/ 	.word	0x00000001


	//----- nvinfo : EIATTR_CRS_STACK_SIZE
	.align		4
.L_327:
        /*0068*/ 	.byte	0x04, 0x1e
        /*006a*/ 	.short	(.L_329 - .L_328)
.L_328:
        /*006c*/ 	.word	0x00000000


	//----- nvinfo : EIATTR_CBANK_PARAM_SIZE
	.align		4
.L_329:
        /*0070*/ 	.byte	0x03, 0x19
        /*0072*/ 	.short	0x0018


	//----- nvinfo : EIATTR_PARAM_CBANK
	.align		4
        /*0074*/ 	.byte	0x04, 0x0a
        /*0076*/ 	.short	(.L_331 - .L_330)
	.align		4
.L_330:
        /*0078*/ 	.word	index@(.nv.constant0._ZN2at6native29vectorized_elementwise_kernelILi4EZZZNS0_16atan_kernel_cudaERNS_18TensorIteratorBaseEENKUlvE0_clEvENKUlvE2_clEvEUlN3c108BFloat16EE_St5arrayIPcLm2EEEEviT0_T1_)
        /*007c*/ 	.short	0x0380
        /*007e*/ 	.short	0x0018


	//----- nvinfo : EIATTR_SW_WAR
	.align		4
.L_331:
        /*0080*/ 	.byte	0x04, 0x36
        /*0082*/ 	.short	(.L_333 - .L_332)
.L_332:
        /*0084*/ 	.word	0x00000008
.L_333:


//--------------------- .nv.info._ZN2at6native29vectorized_elementwise_kernelILi8EZZZNS0_16atan_kernel_cudaERNS_18TensorIteratorBaseEENKUlvE0_clEvENKUlvE2_clEvEUlN3c108BFloat16EE_St5arrayIPcLm2EEEEviT0_T1_ --------------------------
	.section	.nv.info._ZN2at6native29vectorized_elementwise_kernelILi8EZZZNS0_16atan_kernel_cudaERNS_18TensorIteratorBaseEENKUlvE0_clEvENKUlvE2_clEvEUlN3c108BFloat16EE_St5arrayIPcLm2EEEEviT0_T1_,"",@"SHT_CUDA_INFO"
	.sectionflags	@""
	.align	4


	//----- nvinfo : EIATTR_CUDA_API_VERSION
	.align		4
        /*0000*/ 	.byte	0x04, 0x37
        /*0002*/ 	.short	(.L_335 - .L_334)
.L_334:
        /*0004*/ 	.word	0x00000082


	//----- nvinfo : EIATTR_KPARAM_INFO
	.align		4
.L_335:
        /*0008*/ 	.byte	0x04, 0x17
        /*000a*/ 	.short	(.L_337 - .L_336)
.L_336:
        /*000c*/ 	.word	0x00000000
        /*0010*/ 	.short	0x0002
        /*0012*/ 	.short	0x0008
        /*0014*/ 	.byte	0x00, 0xf0, 0x41, 0x00


	//----- nvinfo : EIATTR_KPARAM_INFO
	.align		4
.L_337:
        /*0018*/ 	.byte	0x04, 0x17
        /*001a*/ 	.short	(.L_339 - .L_338)
.L_338:
        /*001c*/ 	.word	0x00000000
        /*0020*/ 	.short	0x0001
        /*0022*/ 	.short	0x0004
        /*0024*/ 	.byte	0x00, 0xf0, 0x05, 0x00


	//----- nvinfo : EIATTR_KPARAM_INFO
	.align		4
.L_339:
        /*0028*/ 	.byte	0x04, 0x17
        /*002a*/ 	.short	(.L_341 - .L_340)
.L_340:
        /*002c*/ 	.word	0x00000000
        /*0030*/ 	.short	0x0000
        /*0032*/ 	.short	0x0000
        /*0034*/ 	.byte	0x00, 0xf0, 0x11, 0x00


	//----- nvinfo : EIATTR_SPARSE_MMA_MASK
	.align		4
.L_341:
        /*0038*/ 	.byte	0x03, 0x50
        /*003a*/ 	.short	0x0000


	//----- nvinfo : EIATTR_MAXREG_COUNT
	.align		4
        /*003c*/ 	.byte	0x03, 0x1b
        /*003e*/ 	.short	0x00ff


	//----- nvinfo : EIATTR_MERCURY_ISA_VERSION
	.align		4
        /*0040*/ 	.byte	0x03, 0x5f
        /*0042*/ 	.short	0x0101


	//----- nvinfo : EIATTR_VRC_CTA_INIT_COUNT
	.align		4
        /*0044*/ 	.byte	0x02, 0x4a
	.zero		1
	.zero		1


	//----- nvinfo : EIATTR_EXIT_INSTR_OFFSETS
	.align		4
        /*0048*/ 	.byte	0x04, 0x1c
        /*004a*/ 	.short	(.L_343 - .L_342)


	//   ....[0]....
.L_342:
        /*004c*/ 	.word	0x00001450


	//   ....[1]....
        /*0050*/ 	.word	0x000014a0


	//   ....[2]....
        /*0054*/ 	.word	0x00001ee0


	//----- nvinfo : EIATTR_MAX_THREADS
	.align		4
.L_343:
        /*0058*/ 	.byte	0x04, 0x05
        /*005a*/ 	.short	(.L_345 - .L_344)
.L_344:
        /*005c*/ 	.word	0x00000080
        /*0060*/ 	.word	0x00000001
        /*0064*/ 	.word	0x00000001


	//----- nvinfo : EIATTR_CRS_STACK_SIZE
	.align		4
.L_345:
        /*0068*/ 	.byte	0x04, 0x1e
        /*006a*/ 	.short	(.L_347 - .L_346)
.L_346:
        /*006c*/ 	.word	0x00000000


	//----- nvinfo : EIATTR_CBANK_PARAM_SIZE
	.align		4
.L_347:
        /*0070*/ 	.byte	0x03, 0x19
        /*0072*/ 	.short	0x0018


	//----- nvinfo : EIATTR_PARAM_CBANK
	.align		4
        /*0074*/ 	.byte	0x04, 0x0a
        /*0076*/ 	.short	(.L_349 - .L_348)
	.align		4
.L_348:
        /*0078*/ 	.word	index@(.nv.constant0._ZN2at6native29vectorized_elementwise_kernelILi8EZZZNS0_16atan_kernel_cudaERNS_18TensorIteratorBaseEENKUlvE0_clEvENKUlvE2_clEvEUlN3c108BFloat16EE_St5arrayIPcLm2EEEEviT0_T1_)
        /*007c*/ 	.short	0x0380
        /*007e*/ 	.short	0x0018


	//----- nvinfo : EIATTR_SW_WAR
	.align		4
.L_349:
        /*0080*/ 	.byte	0x04, 0x36
        /*0082*/ 	.short	(.L_351 - .L_350)
.L_350:
        /*0084*/ 	.word	0x00000008
.L_351:


//--------------------- .nv.info._ZN2at6native18elementwise_kernelILi128ELi4EZNS0_15gpu_kernel_implIZZZNS0_16atan_kernel_cudaERNS_18TensorIteratorBaseEENKUlvE0_clEvENKUlvE1_clEvEUlN3c104HalfEE_EEvS4_RKT_EUliE_EEviT1_ --------------------------
	.section	.nv.info._ZN2at6native18elementwise_kernelILi128ELi4EZNS0_15gpu_kernel_implIZZZNS0_16atan_kernel_cudaERNS_18TensorIteratorBaseEENKUlvE0_clEvENKUlvE1_clEvEUlN3c104HalfEE_EEvS4_RKT_EUliE_EEviT1_,"",@"SHT_CUDA_INFO"
	.sectionflags	@""
	.align	4


	//----- nvinfo : EIATTR_CUDA_API_VERSION
	.align		4
        /*0000*/ 	.byte	0x04, 0x37
        /*0002*/ 	.short	(.L_353 - .L_352)
.L_352:
        /*0004*/ 	.word	0x00000082


	//----- nvinfo : EIATTR_KPARAM_INFO
	.align		4
.L_353:
        /*0008*/ 	.byte	0x04, 0x17
        /*000a*/ 	.short	(.L_355 - .L_354)
.L_354:
        /*000c*/ 	.word	0x00000000
        /*0010*/ 	.short	0x0001
        /*0012*/ 	.short	0x0008
        /*0014*/ 	.byte	0x00, 0xf0, 0x61, 0x08


	//----- nvinfo : EIATTR_KPARAM_INFO
	.align		4
.L_355:
        /*0018*/ 	.byte	0x04, 0x17
        /*001a*/ 	.short	(.L_357 - .L_356)
.L_356:
        /*001c*/ 	.word	0x00000000
        /*0020*/ 	.short	0x0000
        /*0022*/ 	.short	0x0000
        /*0024*/ 	.byte	0x00, 0xf0, 0x11, 0x00


	//----- nvinfo : EIATTR_SPARSE_MMA_MASK
	.align		4
.L_357:
        /*0028*/ 	.byte	0x03, 0x50
        /*002a*/ 	.short	0x0000


	//----- nvinfo : EIATTR_MAXREG_COUNT
	.align		4
        /*002c*/ 	.byte	0x03, 0x1b
        /*002e*/ 	.short	0x0080


	//----- nvinfo : EIATTR_EXTERNS
	.align		4
        /*0030*/ 	.byte	0x04, 0x0f
        /*0032*/ 	.short	(.L_359 - .L_358)


	//   ....[0]....
	.align		4
.L_358:
        /*0034*/ 	.word	index@(__assertfail)


	//----- nvinfo : EIATTR_MERCURY_ISA_VERSION
	.align		4
.L_359:
        /*0038*/ 	.byte	0x03, 0x5f
        /*003a*/ 	.short	0x0101


	//----- nvinfo : EIATTR_VRC_CTA_INIT_COUNT
	.align		4
        /*003c*/ 	.byte	0x02, 0x4a
	.zero		1
	.zero		1


	//----- nvinfo : EIATTR_SYSCALL_OFFSETS
	.align		4
        /*0040*/ 	.byte	0x04, 0x46
        /*0042*/ 	.short	(.L_361 - .L_360)


	//   ....[0]....
.L_360:
        /*0044*/ 	.word	0x000021f0


	//   ....[1]....
        /*0048*/ 	.word	0x00003220


	//   ....[2]....
        /*004c*/ 	.word	0x000055b0


	//   ....[3]....
        /*0050*/ 	.word	0x00006410


	//   ....[4]....
        /*0054*/ 	.word	0x000088b0


	//   ....[5]....
        /*0058*/ 	.word	0x00009710


	//   ....[6]....
        /*005c*/ 	.word	0x0000bbc0


	//   ....[7]....
        /*0060*/ 	.word	0x0000c9f0


	//----- nvinfo : EIATTR_EXIT_INSTR_OFFSETS
	.align		4
.L_361:
        /*0064*/ 	.byte	0x04, 0x1c
        /*0066*/ 	.short	(.L_363 - .L_362)


	//   ....[0]....
.L_362:
        /*0068*/ 	.word	0x000099f0


	//   ....[1]....
        /*006c*/ 	.word	0x0000be90


	//   ....[2]....
        /*0070*/ 	.word	0x0000bed0


	//   ....[3]....
        /*0074*/ 	.word	0x0000bf70


	//   ....[4]....
        /*0078*/ 	.word	0x0000bfb0


	//   ....[5]....
        /*007c*/ 	.word	0x0000bff0


	//   ....[6]....
        /*0080*/ 	.word	0x0000c080


	//   ....[7]....
        /*0084*/ 	.word	0x0000c0a0


	//   ....[8]....
        /*0088*/ 	.word	0x0000c140


	//   ....[9]....
        /*008c*/ 	.word	0x0000c190


	//   ....[10]....
        /*0090*/ 	.word	0x0000c1e0


	//   ....[11]....
        /*0094*/ 	.word	0x0000c2c0


	//   ....[12]....
        /*0098*/ 	.word	0x0000c430


	//   ....[13]....
        /*009c*/ 	.word	0x0000c5a0


	//   ....[14]....
        /*00a0*/ 	.word	0x0000c700


	//   ....[15]....
        /*00a4*/ 	.word	0x0000c740


	//   ....[16]....
        /*00a8*/ 	.word	0x0000c780


	//   ....[17]....
        /*00ac*/ 	.word	0x0000c830


	//   ....[18]....
        /*00b0*/ 	.word	0x0000c890


	//   ....[19]....
        /*00b4*/ 	.word	0x0000ca00


	//   ....[20]....
        /*00b8*/ 	.word	0x0000cb10


	//   ....[21]....
        /*00bc*/ 	.word	0x0000cc50


	//   ....[22]....
        /*00c0*/ 	.word	0x0000cc90


	//----- nvinfo : EIATTR_MAX_THREADS
	.align		4
.L_363:
        /*00c4*/ 	.byte	0x04, 0x05
        /*00c6*/ 	.short	(.L_365 - .L_364)
.L_364:
        /*00c8*/ 	.word	0x00000080
        /*00cc*/ 	.word	0x00000001
        /*00d0*/ 	.word	0x00000001


	//----- nvinfo : EIATTR_CRS_STACK_SIZE
	.align		4
.L_365:
        /*00d4*/ 	.byte	0x04, 0x1e
        /*00d6*/ 	.short	(.L_367 - .L_366)
.L_366:
        /*00d8*/ 	.word	0x00000000


	//----- nvinfo : EIATTR_CBANK_PARAM_SIZE
	.align		4
.L_367:
        /*00dc*/ 	.byte	0x03, 0x19
        /*00de*/ 	.short	0x0220


	//----- nvinfo : EIATTR_PARAM_CBANK
	.align		4
        /*00e0*/ 	.byte	0x04, 0x0a
        /*00e2*/ 	.short	(.L_369 - .L_368)
	.align		4
.L_368:
        /*00e4*/ 	.word	index@(.nv.constant0._ZN2at6native18elementwise_kernelILi128ELi4EZNS0_15gpu_kernel_implIZZZNS0_16atan_kernel_cudaERNS_18TensorIteratorBaseEENKUlvE0_clEvENKUlvE1_clEvEUlN3c104HalfEE_EEvS4_RKT_EUliE_EEviT1_)
        /*00e8*/ 	.short	0x0380
        /*00ea*/ 	.short	0x0220


	//----- nvinfo : EIATTR_SW_WAR
	.align		4
.L_369:
        /*00ec*/ 	.byte	0x04, 0x36
        /*00ee*/ 	.short	(.L_371 - .L_370)
.L_370:
        /*00f0*/ 	.word	0x00000008
.L_371:


//--------------------- .nv.info._ZN2at6native27unrolled_elementwise_kernelIZZZNS0_16atan_kernel_cudaERNS_18TensorIteratorBaseEENKUlvE0_clEvENKUlvE1_clEvEUlN3c104HalfEE_St5arrayIPcLm2EELi4E23TrivialOffsetCalculatorILi1EjESD_NS0_6memory12LoadWithCastILi1EEENSE_13StoreWithCastILi1EEEEEviT_T0_T2_T3_T4_T5_ --------------------------
	.section	.nv.info._ZN2at6native27unrolled_elementwise_kernelIZZZNS0_16atan_kernel_cudaERNS_18TensorIteratorBaseEENKUlvE0_clEvENKUlvE1_clEvEUlN3c104HalfEE_St5arrayIPcLm2EELi4E23TrivialOffsetCalculatorILi1EjESD_NS0_6memory12LoadWithCastILi1EEENSE_13StoreWithCastILi1EEEEEviT_T0_T2_T3_T4_T5_,"",@"SHT_CUDA_INFO"
	.sectionflags	@""
	.align	4


	//----- nvinfo : EIATTR_CUDA_API_VERSION
	.align		4
        /*0000*/ 	.byte	0x04, 0x37
        /*0002*/ 	.short	(.L_373 - .L_372)
.L_372:
        /*0004*/ 	.word	0x00000082


	//----- nvinfo : EIATTR_KPARAM_INFO
	.align		4
.L_373:
        /*0008*/ 	.byte	0x04, 0x17
        /*000a*/ 	.short	(.L_375 - .L_374)
.L_374:
        /*000c*/ 	.word	0x00000000
        /*0010*/ 	.short	0x0006
        /*0012*/ 	.short	0x0024
        /*0014*/ 	.byte	0x00, 0xf0, 0x21, 0x00


	//----- nvinfo : EIATTR_KPARAM_INFO
	.align		4
.L_375:
        /*0018*/ 	.byte	0x04, 0x17
        /*001a*/ 	.short	(.L_377 - .L_376)
.L_376:
        /*001c*/ 	.word	0x00000000
        /*0020*/ 	.short	0x0005
        /*0022*/ 	.short	0x001c
        /*0024*/ 	.byte	0x00, 0xf0, 0x21, 0x00


	//----- nvinfo : EIATTR_KPARAM_INFO
	.align		4
.L_377:
        /*0028*/ 	.byte	0x04, 0x17
        /*002a*/ 	.short	(.L_379 - .L_378)
.L_378:
        /*002c*/ 	.word	0x00000000
        /*0030*/ 	.short	0x0004
        /*0032*/ 	.short	0x0019
        /*0034*/ 	.byte	0x00, 0xf0, 0x05, 0x00


	//----- nvinfo : EIATTR_KPARAM_INFO
	.align		4
.L_379:
        /*0038*/ 	.byte	0x04, 0x17
        /*003a*/ 	.short	(.L_381 - .L_380)
.L_380:
        /*003c*/ 	.word	0x00000000
        /*0040*/ 	.short	0x0003
        /*0042*/ 	.short	0x0018
        /*0044*/ 	.byte	0x00, 0xf0, 0x05, 0x00


	//----- nvinfo : EIATTR_KPARAM_INFO
	.align		4
.L_381:
        /*0048*/ 	.byte	0x04, 0x17
        /*004a*/ 	.short	(.L_383 - .L_382)
.L_382:
        /*004c*/ 	.word	0x00000000
        /*0050*/ 	.short	0x0002
        /*0052*/ 	.short	0x0008
        /*0054*/ 	.byte	0x00, 0xf0, 0x41, 0x00


	//----- nvinfo : EIATTR_KPARAM_INFO
	.align		4
.L_383:
        /*0058*/ 	.byte	0x04, 0x17
        /*005a*/ 	.short	(.L_385 - .L_384)
.L_384:
        /*005c*/ 	.word	0x00000000
        /*0060*/ 	.short	0x0001
        /*0062*/ 	.short	0x0004
        /*0064*/ 	.byte	0x00, 0xf0, 0x05, 0x00


	//----- nvinfo : EIATTR_KPARAM_INFO
	.align		4
.L_385:
        /*0068*/ 	.byte	0x04, 0x17
        /*006a*/ 	.short	(.L_387 - .L_386)
.L_386:
        /*006c*/ 	.word	0x00000000
        /*0070*/ 	.short	0x0000
        /*0072*/ 	.short	0x0000
        /*0074*/ 	.byte	0x00, 0xf0, 0x11, 0x00


	//----- nvinfo : EIATTR_SPARSE_MMA_MASK
	.align		4
.L_387:
        /*0078*/ 	.byte	0x03, 0x50
        /*007a*/ 	.short	0x0000


	//----- nvinfo : EIATTR_MAXREG_COUNT
	.align		4
        /*007c*/ 	.byte	0x03, 0x1b
        /*007e*/ 	.short	0x00ff


	//----- nvinfo : EIATTR_EXTERNS
	.align		4
        /*0080*/ 	.byte	0x04, 0x0f
        /*0082*/ 	.short	(.L_389 - .L_388)


	//   ....[0]....
	.align		4
.L_388:
        /*0084*/ 	.word	index@(__assertfail)


	//----- nvinfo : EIATTR_MERCURY_ISA_VERSION
	.align		4
.L_389:
        /*0088*/ 	.byte	0x03, 0x5f
        /*008a*/ 	.short	0x0101


	//----- nvinfo : EIATTR_VRC_CTA_INIT_COUNT
	.align		4
        /*008c*/ 	.byte	0x02, 0x4a
	.zero		1
	.zero		1


	//----- nvinfo : EIATTR_SYSCALL_OFFSETS
	.align		4
        /*0090*/ 	.byte	0x04, 0x46
        /*0092*/ 	.short	(.L_391 - .L_390)


	//   ....[0]....
.L_390:
        /*0094*/ 	.word	0x00000fc0


	//   ....[1]....
        /*0098*/ 	.word	0x00002160


	//   ....[2]....
        /*009c*/ 	.word	0x00003240


	//   ....[3]....
        /*00a0*/ 	.word	0x00004240


	//   ....[4]....
        /*00a4*/ 	.word	0x00005880


	//   ....[5]....
        /*00a8*/ 	.word	0x00006740


	//   ....[6]....
        /*00ac*/ 	.word	0x000076c0


	//   ....[7]....
        /*00b0*/ 	.word	0x00008640


	//----- nvinfo : EIATTR_EXIT_INSTR_OFFSETS
	.align		4
.L_391:
        /*00b4*/ 	.byte	0x04, 0x1c
        /*00b6*/ 	.short	(.L_393 - .L_392)


	//   ....[0]....
.L_392:
        /*00b8*/ 	.word	0x00007990


	//   ....[1]....
        /*00bc*/ 	.word	0x00007ae0


	//   ....[2]....
        /*00c0*/ 	.word	0x00007b20


	//   ....[3]....
        /*00c4*/ 	.word	0x00007bc0


	//   ....[4]....
        /*00c8*/ 	.word	0x00007c00


	//   ....[5]....
        /*00cc*/ 	.word	0x00007c40


	//   ....[6]....
        /*00d0*/ 	.word	0x00007cd0


	//   ....[7]....
        /*00d4*/ 	.word	0x00007cf0


	//   ....[8]....
        /*00d8*/ 	.word	0x00007d90


	//   ....[9]....
        /*00dc*/ 	.word	0x00007de0


	//   ....[10]....
        /*00e0*/ 	.word	0x00007e30


	//   ....[11]....
        /*00e4*/ 	.word	0x00007f10


	//   ....[12]....
        /*00e8*/ 	.word	0x00008080


	//   ....[13]....
        /*00ec*/ 	.word	0x000081f0


	//   ....[14]....
        /*00f0*/ 	.word	0x00008350


	//   ....[15]....
        /*00f4*/ 	.word	0x00008390


	//   ....[16]....
        /*00f8*/ 	.word	0x000083d0


	//   ....[17]....
        /*00fc*/ 	.word	0x00008480


	//   ....[18]....
        /*0100*/ 	.word	0x000084e0


	//   ....[19]....
        /*0104*/ 	.word	0x00008650


	//   ....[20]....
        /*0108*/ 	.word	0x00008760


	//   ....[21]....
        /*010c*/ 	.word	0x000088a0


	//   ....[22]....
        /*0110*/ 	.word	0x000088e0


	//----- nvinfo : EIATTR_MAX_THREADS
	.align		4
.L_393:
        /*0114*/ 	.byte	0x04, 0x05
        /*0116*/ 	.short	(.L_395 - .L_394)
.L_394:
        /*0118*/ 	.word	0x00000080
        /*011c*/ 	.word	0x00000001
        /*0120*/ 	.word	0x00000001


	//----- nvinfo : EIATTR_CRS_STACK_SIZE
	.align		4
.L_395:
        /*0124*/ 	.byte	0x04, 0x1e
        /*0126*/ 	.short	(.L_397 - .L_396)
.L_396:
        /*0128*/ 	.word	0x00000000


	//----- nvinfo : EIATTR_CBANK_PARAM_SIZE
	.align		4
.L_397:
        /*012c*/ 	.byte	0x03, 0x19
        /*012e*/ 	.short	0x002c


	//----- nvinfo : EIATTR_PARAM_CBANK
	.align		4
        /*0130*/ 	.byte	0x04, 0x0a
        /*0132*/ 	.short	(.L_399 - .L_398)
	.align		4
.L_398:
        /*0134*/ 	.word	index@(.nv.constant0._ZN2at6native27unrolled_elementwise_kernelIZZZNS0_16atan_kernel_cudaERNS_18TensorIteratorBaseEENKUlvE0_clEvENKUlvE1_clEvEUlN3c104HalfEE_St5arrayIPcLm2EELi4E23TrivialOffsetCalculatorILi1EjESD_NS0_6memory12LoadWithCastILi1EEENSE_13StoreWithCastILi1EEEEEviT_T0_T2_T3_T4_T5_)
        /*0138*/ 	.short	0x0380
        /*013a*/ 	.short	0x002c


	//----- nvinfo : EIATTR_SW_WAR
	.align		4
.L_399:
        /*013c*/ 	.byte	0x04, 0x36
        /*013e*/ 	.short	(.L_401 - .L_400)
.L_400:
        /*0140*/ 	.word	0x00000008
.L_401:


//--------------------- .nv.info._ZN2at6native18elementwise_kernelILi128ELi4EZNS0_22gpu_kernel_impl_nocastIZZZNS0_16atan_kernel_cudaERNS_18TensorIteratorBaseEENKUlvE0_clEvENKUlvE1_clEvEUlN3c104HalfEE_EEvS4_RKT_EUliE_EEviT1_ --------------------------
	.section	.nv.info._ZN2at6native18elementwise_kernelILi128ELi4EZNS0_22gpu_kernel_impl_nocastIZZZNS0_16atan_kernel_cudaERNS_18TensorIteratorBaseEENKUlvE0_clEvENKUlvE1_clEvEUlN3c104HalfEE_EEvS4_RKT_EUliE_EEviT1_,"",@"SHT_CUDA_INFO"
	.sectionflags	@""
	.align	4


	//----- nvinfo : EIATTR_CUDA_API_VERSION
	.align		4
        /*0000*/ 	.byte	0x04, 0x37
        /*0002*/ 	.short	(.L_403 - .L_402)
.L_402:
        /*0004*/ 	.word	0x00000082


	//----- nvinfo : EIATTR_KPARAM_INFO
	.align		4
.L_403:
        /*0008*/ 	.byte	0x04, 0x17
        /*000a*/ 	.short	(.L_405 - .L_404)
.L_404:
        /*000c*/ 	.word	0x00000000
        /*0010*/ 	.short	0x0001
        /*0012*/ 	.short	0x0008
        /*0014*/ 	.byte	0x00, 0xf0, 0x61, 0x08


	//----- nvinfo : EIATTR_KPARAM_INFO
	.align		4
.L_405:
        /*0018*/ 	.byte	0x04, 0x17
        /*001a*/ 	.short	(.L_407 - .L_406)
.L_406:
        /*001c*/ 	.word	0x00000000
        /*0020*/ 	.short	0x0000
        /*0022*/ 	.short	0x0000
        /*0024*/ 	.byte	0x00, 0xf0, 0x11, 0x00


	//----- nvinfo : EIATTR_SPARSE_MMA_MASK
	.align		4
.L_407:
        /*0028*/ 	.byte	0x03, 0x50
        /*002a*/ 	.short	0x0000


	//----- nvinfo : EIATTR_MAXREG_COUNT
	.align		4
        /*002c*/ 	.byte	0x03, 0x1b
        /*002e*/ 	.short	0x0080


	//----- nvinfo : EIATTR_MERCURY_ISA_VERSION
	.align		4
        /*0030*/ 	.byte	0x03, 0x5f
        /*0032*/ 	.short	0x0101


	//----- nvinfo : EIATTR_VRC_CTA_INIT_COUNT
	.align		4
        /*0034*/ 	.byte	0x02, 0x4a
	.zero		1
	.zero		1


	//----- nvinfo : EIATTR_EXIT_INSTR_OFFSETS
	.align		4
        /*0038*/ 	.byte	0x04, 0x1c
        /*003a*/ 	.short	(.L_409 - .L_408)


	//   ....[0]....
.L_408:
        /*003c*/ 	.word	0x00000660


	//   ....[1]....
        /*0040*/ 	.word	0x00000800


	//   ....[2]....
        /*0044*/ 	.word	0x00004680


	//   ....[3]....
        /*0048*/ 	.word	0x00005af0


	//----- nvinfo : EIATTR_MAX_THREADS
	.align		4
.L_409:
        /*004c*/ 	.byte	0x04, 0x05
        /*004e*/ 	.short	(.L_411 - .L_410)
.L_410:
        /*0050*/ 	.word	0x00000080
        /*0054*/ 	.word	0x00000001
        /*0058*/ 	.word	0x00000001


	//----- nvinfo : EIATTR_CRS_STACK_SIZE
	.align		4
.L_411:
        /*005c*/ 	.byte	0x04, 0x1e
        /*005e*/ 	.short	(.L_413 - .L_412)
.L_412:
        /*0060*/ 	.word	0x00000000


	//----- nvinfo : EIATTR_CBANK_PARAM_SIZE
	.align		4
.L_413:
        /*0064*/ 	.byte	0x03, 0x19
        /*0066*/ 	.short	0x0220


	//----- nvinfo : EIATTR_PARAM_CBANK
	.align		4
        /*0068*/ 	.byte	0x04, 0x0a
        /*006a*/ 	.short	(.L_415 - .L_414)
	.align		4
.L_414:
        /*006c*/ 	.word	index@(.nv.constant0._ZN2at6native18elementwise_kernelILi128ELi4EZNS0_22gpu_kernel_impl_nocastIZZZNS0_16atan_kernel_cudaERNS_18TensorIteratorBaseEENKUlvE0_clEvENKUlvE1_clEvEUlN3c104HalfEE_EEvS4_RKT_EUliE_EEviT1_)
        /*0070*/ 	.short	0x0380
        /*0072*/ 	.short	0x0220


	//----- nvinfo : EIATTR_SW_WAR
	.align		4
.L_415:
        /*0074*/ 	.byte	0x04, 0x36
        /*0076*/ 	.short	(.L_417 - .L_416)
.L_416:
        /*0078*/ 	.word	0x00000008
.L_417:


//--------------------- .nv.info._ZN2at6native27unrolled_elementwise_kernelIZZZNS0_16atan_kernel_cudaERNS_18TensorIteratorBaseEENKUlvE0_clEvENKUlvE1_clEvEUlN3c104HalfEE_St5arrayIPcLm2EELi4E23TrivialOffsetCalculatorILi1EjESD_NS0_6memory15LoadWithoutCastENSE_16StoreWithoutCastEEEviT_T0_T2_T3_T4_T5_ --------------------------
	.section	.nv.info._ZN2at6native27unrolled_elementwise_kernelIZZZNS0_16atan_kernel_cudaERNS_18TensorIteratorBaseEENKUlvE0_clEvENKUlvE1_clEvEUlN3c104HalfEE_St5arrayIPcLm2EELi4E23TrivialOffsetCalculatorILi1EjESD_NS0_6memory15LoadWithoutCastENSE_16StoreWithoutCastEEEviT_T0_T2_T3_T4_T5_,"",@"SHT_CUDA_INFO"
	.sectionflags	@""
	.align	4


	//----- nvinfo : EIATTR_CUDA_API_VERSION
	.align		4
        /*0000*/ 	.byte	0x04, 0x37
        /*0002*/ 	.short	(.L_419 - .L_418)
.L_418:
        /*0004*/ 	.word	0x00000082


	//----- nvinfo : EIATTR_KPARAM_INFO
	.align		4
.L_419:
        /*0008*/ 	.byte	0x04, 0x17
        /*000a*/ 	.short	(.L_421 - .L_420)
.L_420:
        /*000c*/ 	.word	0x00000000
        /*0010*/ 	.short	0x0006
        /*0012*/ 	.short	0x001b
        /*0014*/ 	.byte	0x00, 0xf0, 0x05, 0x00


	//----- nvinfo : EIATTR_KPARAM_INFO
	.align		4
.L_421:
        /*0018*/ 	.byte	0x04, 0x17
        /*001a*/ 	.short	(.L_423 - .L_422)
.L_422:
        /*001c*/ 	.word	0x00000000
        /*0020*/ 	.short	0x0005
        /*0022*/ 	.short	0x001a
        /*0024*/ 	.byte	0x00, 0xf0, 0x05, 0x00


	//----- nvinfo : EIATTR_KPARAM_INFO
	.align		4
.L_423:
        /*0028*/ 	.byte	0x04, 0x17
        /*002a*/ 	.short	(.L_425 - .L_424)
.L_424:
        /*002c*/ 	.word	0x00000000
        /*0030*/ 	.short	0x0004
        /*0032*/ 	.short	0x0019
        /*0034*/ 	.byte	0x00, 0xf0, 0x05, 0x00


	//----- nvinfo : EIATTR_KPARAM_INFO
	.align		4
.L_425:
        /*0038*/ 	.byte	0x04, 0x17
        /*003a*/ 	.short	(.L_427 - .L_426)
.L_426:
        /*003c*/ 	.word	0x00000000
        /*0040*/ 	.short	0x0003
        /*0042*/ 	.short	0x0018
        /*0044*/ 	.byte	0x00, 0xf0, 0x05, 0x00


	//----- nvinfo : EIATTR_KPARAM_INFO
	.align		4
.L_427:
        /*0048*/ 	.byte	0x04, 0x17
        /*004a*/ 	.short	(.L_429 - .L_428)
.L_428:
        /*004c*/ 	.word	0x00000000
        /*0050*/ 	.short	0x0002
        /*0052*/ 	.short	0x0008
        /*0054*/ 	.byte	0x00, 0xf0, 0x41, 0x00


	//----- nvinfo : EIATTR_KPARAM_INFO
	.align		4
.L_429:
        /*0058*/ 	.byte	0x04, 0x17
        /*005a*/ 	.short	(.L_431 - .L_430)
.L_430:
        /*005c*/ 	.word	0x00000000
        /*0060*/ 	.short	0x0001
        /*0062*/ 	.short	0x0004
        /*0064*/ 	.byte	0x00, 0xf0, 0x05, 0x00


	//----- nvinfo : EIATTR_KPARAM_INFO
	.align		4
.L_431:
        /*0068*/ 	.byte	0x04, 0x17
        /*006a*/ 	.short	(.L_433 - .L_432)
.L_432:
        /*006c*/ 	.word	0x00000000
        /*0070*/ 	.short	0x0000
        /*0072*/ 	.short	0x0000
        /*0074*/ 	.byte	0x00, 0xf0, 0x11, 0x00


	//----- nvinfo : EIATTR_SPARSE_MMA_MASK
	.align		4
.L_433:
        /*0078*/ 	.byte	0x03, 0x50
        /*007a*/ 	.short	0x0000


	//----- nvinfo : EIATTR_MAXREG_COUNT
	.align		4
        /*007c*/ 	.byte	0x03, 0x1b
        /*007e*/ 	.short	0x00ff


	//----- nvinfo : EIATTR_MERCURY_ISA_VERSION
	.align		4
        /*0080*/ 	.byte	0x03, 0x5f
        /*0082*/ 	.short	0x0101


	//----- nvinfo : EIATTR_VRC_CTA_INIT_COUNT
	.align		4
        /*0084*/ 	.byte	0x02, 0x4a
	.zero		1
	.zero		1


	//----- nvinfo : EIATTR_EXIT_INSTR_OFFSETS
	.align		4
        /*0088*/ 	.byte	0x04, 0x1c
        /*008a*/ 	.short	(.L_435 - .L_434)


	//   ....[0]....
.L_434:
        /*008c*/ 	.word	0x000009e0


	//   ....[1]....
        /*0090*/ 	.word	0x00000a40


	//----- nvinfo : EIATTR_MAX_THREADS
	.align		4
.L_435:
        /*0094*/ 	.byte	0x04, 0x05
        /*0096*/ 	.short	(.L_437 - .L_436)
.L_436:
        /*0098*/ 	.word	0x00000080
        /*009c*/ 	.word	0x00000001
        /*00a0*/ 	.word	0x00000001


	//----- nvinfo : EIATTR_CRS_STACK_SIZE
	.align		4
.L_437:
        /*00a4*/ 	.byte	0x04, 0x1e
        /*00a6*/ 	.short	(.L_439 - .L_438)
.L_438:
        /*00a8*/ 	.word	0x00000000


	//----- nvinfo : EIATTR_CBANK_PARAM_SIZE
	.align		4
.L_439:
        /*00ac*/ 	.byte	0x03, 0x19
        /*00ae*/ 	.short	0x001c


	//----- nvinfo : EIATTR_PARAM_CBANK
	.align		4
        /*00b0*/ 	.byte	0x04, 0x0a
        /*00b2*/ 	.short	(.L_441 - .L_440)
	.align		4
.L_440:
        /*00b4*/ 	.word	index@(.nv.constant0._ZN2at6native27unrolled_elementwise_kernelIZZZNS0_16atan_kernel_cudaERNS_18TensorIteratorBaseEENKUlvE0_clEvENKUlvE1_clEvEUlN3c104HalfEE_St5arrayIPcLm2EELi4E23TrivialOffsetCalculatorILi1EjESD_NS0_6memory15LoadWithoutCastENSE_16StoreWithoutCastEEEviT_T0_T2_T3_T4_T5_)
        /*00b8*/ 	.short	0x0380
        /*00ba*/ 	.short	0x001c


	//----- nvinfo : EIATTR_SW_WAR
	.align		4
.L_441:
        /*00bc*/ 	.byte	0x04, 0x36
        /*00be*/ 	.short	(.L_443 - .L_442)
.L_442:
        /*00c0*/ 	.word	0x00000008
.L_443:


//--------------------- .nv.info._ZN2at6native29vectorized_elementwise_kernelILi2EZZZNS0_16atan_kernel_cudaERNS_18TensorIteratorBaseEENKUlvE0_clEvENKUlvE1_clEvEUlN3c104HalfEE_St5arrayIPcLm2EEEEviT0_T1_ --------------------------
	.section	.nv.info._ZN2at6native29vectorized_elementwise_kernelILi2EZZZNS0_16atan_kernel_cudaERNS_18TensorIteratorBaseEENKUlvE0_clEvENKUlvE1_clEvEUlN3c104HalfEE_St5arrayIPcLm2EEEEviT0_T1_,"",@"SHT_CUDA_INFO"
	.sectionflags	@""
	.align	4


	//----- nvinfo : EIATTR_CUDA_API_VERSION
	.align		4
        /*0000*/ 	.byte	0x04, 0x37
        /*0002*/ 	.short	(.L_445 - .L_444)
.L_444:
        /*0004*/ 	.word	0x00000082


	//----- nvinfo : EIATTR_KPARAM_INFO
	.align		4
.L_445:
        /*0008*/ 	.byte	0x04, 0x17
        /*000a*/ 	.short	(.L_447 - .L_446)
.L_446:
        /*000c*/ 	.word	0x00000000
        /*0010*/ 	.short	0x0002
        /*0012*/ 	.short	0x0008
        /*0014*/ 	.byte	0x00, 0xf0, 0x41, 0x00


	//----- nvinfo : EIATTR_KPARAM_INFO
	.align		4
.L_447:
        /*0018*/ 	.byte	0x04, 0x17
        /*001a*/ 	.short	(.L_449 - .L_448)
.L_448:
        /*001c*/ 	.word	0x00000000
        /*0020*/ 	.short	0x0001
        /*0022*/ 	.short	0x0004
        /*0024*/ 	.byte	0x00, 0xf0, 0x05, 0x00


	//----- nvinfo : EIATTR_KPARAM_INFO
	.align		4
.L_449:
        /*0028*/ 	.byte	0x04, 0x17
        /*002a*/ 	.short	(.L_451 - .L_450)
.L_450:
        /*002c*/ 	.word	0x00000000
        /*0030*/ 	.short	0x0000
        /*0032*/ 	.short	0x0000
        /*0034*/ 	.byte	0x00, 0xf0, 0x11, 0x00


	//----- nvinfo : EIATTR_SPARSE_MMA_MASK
	.align		4
.L_451:
        /*0038*/ 	.byte	0x03, 0x50
        /*003a*/ 	.short	0x0000


	//----- nvinfo : EIATTR_MAXREG_COUNT
	.align		4
        /*003c*/ 	.byte	0x03, 0x1b
        /*003e*/ 	.short	0x00ff


	//----- nvinfo : EIATTR_MERCURY_ISA_VERSION
	.align		4
        /*0040*/ 	.byte	0x03, 0x5f
        /*0042*/ 	.short	0x0101


	//----- nvinfo : EIATTR_VRC_CTA_INIT_COUNT
	.align		4
        /*0044*/ 	.byte	0x02, 0x4a
	.zero		1
	.zero		1


	//----- nvinfo : EIATTR_EXIT_INSTR_OFFSETS
	.align		4
        /*0048*/ 	.byte	0x04, 0x1c
        /*004a*/ 	.short	(.L_453 - .L_452)


	//   ....[0]....
.L_452:
        /*004c*/ 	.word	0x00001450


	//   ....[1]....
        /*0050*/ 	.word	0x000014a0


	//   ....[2]....
        /*0054*/ 	.word	0x00001f00


	//----- nvinfo : EIATTR_MAX_THREADS
	.align		4
.L_453:
        /*0058*/ 	.byte	0x04, 0x05
        /*005a*/ 	.short	(.L_455 - .L_454)
.L_454:
        /*005c*/ 	.word	0x00000080
        /*0060*/ 	.word	0x00000001
        /*0064*/ 	.word	0x00000001


	//----- nvinfo : EIATTR_CRS_STACK_SIZE
	.align		4
.L_455:
        /*0068*/ 	.byte	0x04, 0x1e
        /*006a*/ 	.short	(.L_457 - .L_456)
.L_456:
        /*006c*/ 	.word	0x00000000


	//----- nvinfo : EIATTR_CBANK_PARAM_SIZE
	.align		4
.L_457:
        /*0070*/ 	.byte	0x03, 0x19
        /*0072*/ 	.short	0x0018


	//----- nvinfo : EIATTR_PARAM_CBANK
	.align		4
        /*0074*/ 	.byte	0x04, 0x0a
        /*0076*/ 	.short	(.L_459 - .L_458)
	.align		4
.L_458:
        /*0078*/ 	.word	index@(.nv.constant0._ZN2at6native29vectorized_elementwise_kernelILi2EZZZNS0_16atan_kernel_cudaERNS_18TensorIteratorBaseEENKUlvE0_clEvENKUlvE1_clEvEUlN3c104HalfEE_St5arrayIPcLm2EEEEviT0_T1_)
        /*007c*/ 	.short	0x0380
        /*007e*/ 	.short	0x0018


	//----- nvinfo : EIATTR_SW_WAR
	.align		4
.L_459:
        /*0080*/ 	.byte	0x04, 0x36
        /*0082*/ 	.short	(.L_461 - .L_460)
.L_460:
        /*0084*/ 	.word	0x00000008
.L_461:


//--------------------- .nv.info._ZN2at6native29vectorized_elementwise_kernelILi4EZZZNS0_16atan_kernel_cudaERNS_18TensorIteratorBaseEENKUlvE0_clEvENKUlvE1_clEvEUlN3c104HalfEE_St5arrayIPcLm2EEEEviT0_T1_ --------------------------
	.section	.nv.info._ZN2at6native29vectorized_elementwise_kernelILi4EZZZNS0_16atan_kernel_cudaERNS_18TensorIteratorBaseEENKUlvE0_clEvENKUlvE1_clEvEUlN3c104HalfEE_St5arrayIPcLm2EEEEviT0_T1_,"",@"SHT_CUDA_INFO"
	.sectionflags	@""
	.align	4


	//----- nvinfo : EIATTR_CUDA_API_VERSION
	.align		4
        /*0000*/ 	.byte	0x04, 0x37
        /*0002*/ 	.short	(.L_463 - .L_462)
.L_462:
        /*0004*/ 	.word	0x00000082


	//----- nvinfo : EIATTR_KPARAM_INFO
	.align		4
.L_463:
        /*0008*/ 	.byte	0x04, 0x17
        /*000a*/ 	.short	(.L_465 - .L_464)
.L_464:
        /*000c*/ 	.word	0x00000000
        /*0010*/ 	.short	0x0002
        /*0012*/ 	.short	0x0008
        /*0014*/ 	.byte	0x00, 0xf0, 0x41, 0x00


	//----- nvinfo : EIATTR_KPARAM_INFO
	.align		4
.L_465:
        /*0018*/ 	.byte	0x04, 0x17
        /*001a*/ 	.short	(.L_467 - .L_466)
.L_466:
        /*001c*/ 	.word	0x00000000
        /*0020*/ 	.short	0x0001
        /*0022*/ 	.short	0x0004
        /*0024*/ 	.byte	0x00, 0xf0, 0x05, 0x00


	//----- nvinfo : EIATTR_KPARAM_INFO
	.align		4
.L_467:
        /*0028*/ 	.byte	0x04, 0x17
        /*002a*/ 	.short	(.L_469 - .L_468)
.L_468:
        /*002c*/ 	.word	0x00000000
        /*0030*/ 	.short	0x0000
        /*0032*/ 	.short	0x0000
        /*0034*/ 	.byte	0x00, 0xf0, 0x11, 0x00


	//----- nvinfo : EIATTR_SPARSE_MMA_MASK
	.align		4
.L_469:
        /*0038*/ 	.byte	0x03, 0x50
        /*003a*/ 	.short	0x0000


	//----- nvinfo : EIATTR_MAXREG_COUNT
	.align		4
        /*003c*/ 	.byte	0x03, 0x1b
        /*003e*/ 	.short	0x00ff


	//----- nvinfo : EIATTR_MERCURY_ISA_VERSION
	.align		4
        /*0040*/ 	.byte	0x03, 0x5f
        /*0042*/ 	.short	0x0101


	//----- nvinfo : EIATTR_VRC_CTA_INIT_COUNT
	.align		4
        /*0044*/ 	.byte	0x02, 0x4a
	.zero		1
	.zero		1


	//----- nvinfo : EIATTR_EXIT_INSTR_OFFSETS
	.align		4
        /*0048*/ 	.byte	0x04, 0x1c
        /*004a*/ 	.short	(.L_471 - .L_470)


	//   ....[0]....
.L_470:
        /*004c*/ 	.word	0x00001450


	//   ....[1]....
        /*0050*/ 	.word	0x000014a0


	//   ....[2]....
        /*0054*/ 	.word	0x00001ec0


	//----- nvinfo : EIATTR_MAX_THREADS
	.align		4
.L_471:
        /*0058*/ 	.byte	0x04, 0x05
        /*005a*/ 	.short	(.L_473 - .L_472)
.L_472:
        /*005c*/ 	.word	0x00000080
        /*0060*/ 	.word	0x00000001
        /*0064*/ 	.word	0x00000001


	//----- nvinfo : EIATTR_CRS_STACK_SIZE
	.align		4
.L_473:
        /*0068*/ 	.byte	0x04, 0x1e
        /*006a*/ 	.short	(.L_475 - .L_474)
.L_474:
        /*006c*/ 	.word	0x00000000


	//----- nvinfo : EIATTR_CBANK_PARAM_SIZE
	.align		4
.L_475:
        /*0070*/ 	.byte	0x03, 0x19
        /*0072*/ 	.short	0x0018


	//----- nvinfo : EIATTR_PARAM_CBANK
	.align		4
        /*0074*/ 	.byte	0x04, 0x0a
        /*0076*/ 	.short	(.L_477 - .L_476)
	.align		4
.L_476:
        /*0078*/ 	.word	index@(.nv.constant0._ZN2at6native29vectorized_elementwise_kernelILi4EZZZNS0_16atan_kernel_cudaERNS_18TensorIteratorBaseEENKUlvE0_clEvENKUlvE1_clEvEUlN3c104HalfEE_St5arrayIPcLm2EEEEviT0_T1_)
        /*007c*/ 	.short	0x0380
        /*007e*/ 	.short	0x0018


	//----- nvinfo : EIATTR_SW_WAR
	.align		4
.L_477:
        /*0080*/ 	.byte	0x04, 0x36
        /*0082*/ 	.short	(.L_479 - .L_478)
.L_478:
        /*0084*/ 	.word	0x00000008
.L_479:


//--------------------- .nv.info._ZN2at6native29vectorized_elementwise_kernelILi8EZZZNS0_16atan_kernel_cudaERNS_18TensorIteratorBaseEENKUlvE0_clEvENKUlvE1_clEvEUlN3c104HalfEE_St5arrayIPcLm2EEEEviT0_T1_ --------------------------
	.section	.nv.info._ZN2at6native29vectorized_elementwise_kernelILi8EZZZNS0_16atan_kernel_cudaERNS_18TensorIteratorBaseEENKUlvE0_clEvENKUlvE1_clEvEUlN3c104HalfEE_St5arrayIPcLm2EEEEviT0_T1_,"",@"SHT_CUDA_INFO"
	.sectionflags	@""
	.align	4


	//----- nvinfo : EIATTR_CUDA_API_VERSION
	.align		4
        /*0000*/ 	.byte	0x04, 0x37
        /*0002*/ 	.short	(.L_481 - .L_480)
.L_480:
        /*0004*/ 	.word	0x00000082


	//----- nvinfo : EIATTR_KPARAM_INFO
	.align		4
.L_481:
        /*0008*/ 	.byte	0x04, 0x17
        /*000a*/ 	.short	(.L_483 - .L_482)
.L_482:
        /*000c*/ 	.word	0x00000000
        /*0010*/ 	.short	0x0002
        /*0012*/ 	.short	0x0008
        /*0014*/ 	.byte	0x00, 0xf0, 0x41, 0x00


	//----- nvinfo : EIATTR_KPARAM_INFO
	.align		4
.L_483:
        /*0018*/ 	.byte	0x04, 0x17
        /*001a*/ 	.short	(.L_485 - .L_484)
.L_484:
        /*001c*/ 	.word	0x00000000
        /*0020*/ 	.short	0x0001
        /*0022*/ 	.short	0x0004
        /*0024*/ 	.byte	0x00, 0xf0, 0x05, 0x00


	//----- nvinfo : EIATTR_KPARAM_INFO
	.align		4
.L_485:
        /*0028*/ 	.byte	0x04, 0x17
        /*002a*/ 	.short	(.L_487 - .L_486)
.L_486:
        /*002c*/ 	.word	0x00000000
        /*0030*/ 	.short	0x0000
        /*0032*/ 	.short	0x0000
        /*0034*/ 	.byte	0x00, 0xf0, 0x11, 0x00


	//----- nvinfo : EIATTR_SPARSE_MMA_MASK
	.align		4
.L_487:
        /*0038*/ 	.byte	0x03, 0x50
        /*003a*/ 	.short	0x0000


	//----- nvinfo : EIATTR_MAXREG_COUNT
	.align		4
        /*003c*/ 	.byte	0x03, 0x1b
        /*003e*/ 	.short	0x00ff


	//----- nvinfo : EIATTR_MERCURY_ISA_VERSION
	.align		4
        /*0040*/ 	.byte	0x03, 0x5f
        /*0042*/ 	.short	0x0101


	//----- nvinfo : EIATTR_VRC_CTA_INIT_COUNT
	.align		4
        /*0044*/ 	.byte	0x02, 0x4a
	.zero		1
	.zero		1


	//----- nvinfo : EIATTR_EXIT_INSTR_OFFSETS
	.align		4
        /*0048*/ 	.byte	0x04, 0x1c
        /*004a*/ 	.short	(.L_489 - .L_488)


	//   ....[0]....
.L_488:
        /*004c*/ 	.word	0x00001450


	//   ....[1]....
        /*0050*/ 	.word	0x000014a0


	//   ....[2]....
        /*0054*/ 	.word	0x00001ea0


	//----- nvinfo : EIATTR_MAX_THREADS
	.align		4
.L_489:
        /*0058*/ 	.byte	0x04, 0x05
        /*005a*/ 	.short	(.L_491 - .L_490)
.L_490:
        /*005c*/ 	.word	0x00000080
        /*0060*/ 	.word	0x00000001
        /*0064*/ 	.word	0x00000001


	//----- nvinfo : EIATTR_CRS_STACK_SIZE
	.align		4
.L_491:
        /*0068*/ 	.byte	0x04, 0x1e
        /*006a*/ 	.short	(.L_493 - .L_492)
.L_492:
        /*006c*/ 	.word	0x00000000


	//----- nvinfo : EIATTR_CBANK_PARAM_SIZE
	.align		4
.L_493:
        /*0070*/ 	.byte	0x03, 0x19
        /*0072*/ 	.short	0x0018


	//----- nvinfo : EIATTR_PARAM_CBANK
	.align		4
        /*0074*/ 	.byte	0x04, 0x0a
        /*0076*/ 	.short	(.L_495 - .L_494)
	.align		4
.L_494:
        /*0078*/ 	.word	index@(.nv.constant0._ZN2at6native29vectorized_elementwise_kernelILi8EZZZNS0_16atan_kernel_cudaERNS_18TensorIteratorBaseEENKUlvE0_clEvENKUlvE1_clEvEUlN3c104HalfEE_St5arrayIPcLm2EEEEviT0_T1_)
        /*007c*/ 	.short	0x0380
        /*007e*/ 	.short	0x0018


	//----- nvinfo : EIATTR_SW_WAR
	.align		4
.L_495:
        /*0080*/ 	.byte	0x04, 0x36
        /*0082*/ 	.short	(.L_497 - .L_496)
.L_496:
        /*0084*/ 	.word	0x00000008
.L_497:


//--------------------- .nv.info._ZN2at6native18elementwise_kernelILi128ELi4EZNS0_15gpu_kernel_implIZZZNS0_16atan_kernel_cudaERNS_18TensorIteratorBaseEENKUlvE0_clEvENKUlvE0_clEvEUlfE_EEvS4_RKT_EUliE_EEviT1_ --------------------------
	.section	.nv.info._ZN2at6native18elementwise_kernelILi128ELi4EZNS0_15gpu_kernel_implIZZZNS0_16atan_kernel_cudaERNS_18TensorIteratorBaseEENKUlvE0_clEvENKUlvE0_clEvEUlfE_EEvS4_RKT_EUliE_EEviT1_,"",@"SHT_CUDA_INFO"
	.sectionflags	@""
	.align	4


	//----- nvinfo : EIATTR_CUDA_API_VERSION
	.align		4
        /*0000*/ 	.byte	0x04, 0x37
        /*0002*/ 	.short	(.L_499 - .L_498)
.L_498:
        /*0004*/ 	.word	0x00000082


	//----- nvinfo : EIATTR_KPARAM_INFO
	.align		4
.L_499:
        /*0008*/ 	.byte	0x04, 0x17
        /*000a*/ 	.short	(.L_501 - .L_500)
.L_500:
        /*000c*/ 	.word	0x00000000
        /*0010*/ 	.short	0x0001
        /*0012*/ 	.short	0x0008
        /*0014*/ 	.byte	0x00, 0xf0, 0x61, 0x08


	//----- nvinfo : EIATTR_KPARAM_INFO
	.align		4
.L_501:
        /*0018*/ 	.byte	0x04, 0x17
        /*001a*/ 	.short	(.L_503 - .L_502)
.L_502:
        /*001c*/ 	.word	0x00000000
        /*0020*/ 	.short	0x0000
        /*0022*/ 	.short	0x0000
        /*0024*/ 	.byte	0x00, 0xf0, 0x11, 0x00


	//----- nvinfo : EIATTR_SPARSE_MMA_MASK
	.align		4
.L_503:
        /*0028*/ 	.byte	0x03, 0x50
        /*002a*/ 	.short	0x0000


	//----- nvinfo : EIATTR_MAXREG_COUNT
	.align		4
        /*002c*/ 	.byte	0x03, 0x1b
        /*002e*/ 	.short	0x0080


	//----- nvinfo : EIATTR_EXTERNS
	.align		4
        /*0030*/ 	.byte	0x04, 0x0f
        /*0032*/ 	.short	(.L_505 - .L_504)


	//   ....[0]....
	.align		4
.L_504:
        /*0034*/ 	.word	index@(__assertfail)


	//----- nvinfo : EIATTR_MERCURY_ISA_VERSION
	.align		4
.L_505:
        /*0038*/ 	.byte	0x03, 0x5f
        /*003a*/ 	.short	0x0101


	//----- nvinfo : EIATTR_VRC_CTA_INIT_COUNT
	.align		4
        /*003c*/ 	.byte	0x02, 0x4a
	.zero		1
	.zero		1


	//----- nvinfo : EIATTR_SYSCALL_OFFSETS
	.align		4
        /*0040*/ 	.byte	0x04, 0x46
        /*0042*/ 	.short	(.L_507 - .L_506)


	//   ....[0]....
.L_506:
        /*0044*/ 	.word	0x000020d0


	//   ....[1]....
        /*0048*/ 	.word	0x00002fb0


	//   ....[2]....
        /*004c*/ 	.word	0x000051c0


	//   ....[3]....
        /*0050*/ 	.word	0x00005f00


	//   ....[4]....
        /*0054*/ 	.word	0x00008220


	//   ....[5]....
        /*0058*/ 	.word	0x00008f60


	//   ....[6]....
        /*005c*/ 	.word	0x0000b290


	//   ....[7]....
        /*0060*/ 	.word	0x0000bfa0


	//----- nvinfo : EIATTR_EXIT_INSTR_OFFSETS
	.align		4
.L_507:
        /*0064*/ 	.byte	0x04, 0x1c
        /*0066*/ 	.short	(.L_509 - .L_508)


	//   ....[0]....
.L_508:
        /*0068*/ 	.word	0x00009210


	//   ....[1]....
        /*006c*/ 	.word	0x0000b520


	//   ....[2]....
        /*0070*/ 	.word	0x0000b560


	//   ....[3]....
        /*0074*/ 	.word	0x0000b5f0


	//   ....[4]....
        /*0078*/ 	.word	0x0000b620


	//   ....[5]....
        /*007c*/ 	.word	0x0000b650


	//   ....[6]....
        /*0080*/ 	.word	0x0000b6d0


	//   ....[7]....
        /*0084*/ 	.word	0x0000b700


	//   ....[8]....
        /*0088*/ 	.word	0x0000b790


	//   ....[9]....
        /*008c*/ 	.word	0x0000b7d0


	//   ....[10]....
        /*0090*/ 	.word	0x0000b810


	//   ....[11]....
        /*0094*/ 	.word	0x0000b8e0


	//   ....[12]....
        /*0098*/ 	.word	0x0000ba40


	//   ....[13]....
        /*009c*/ 	.word	0x0000bba0


	//   ....[14]....
        /*00a0*/ 	.word	0x0000bcf0


	//   ....[15]....
        /*00a4*/ 	.word	0x0000bd20


	//   ....[16]....
        /*00a8*/ 	.word	0x0000bd50


	//   ....[17]....
        /*00ac*/ 	.word	0x0000bdf0


	//   ....[18]....
        /*00b0*/ 	.word	0x0000be40


	//   ....[19]....
        /*00b4*/ 	.word	0x0000bfb0


	//   ....[20]....
        /*00b8*/ 	.word	0x0000c0b0


	//   ....[21]....
        /*00bc*/ 	.word	0x0000c1e0


	//   ....[22]....
        /*00c0*/ 	.word	0x0000c210


	//----- nvinfo : EIATTR_MAX_THREADS
	.align		4
.L_509:
        /*00c4*/ 	.byte	0x04, 0x05
        /*00c6*/ 	.short	(.L_511 - .L_510)
.L_510:
        /*00c8*/ 	.word	0x00000080
        /*00cc*/ 	.word	0x00000001
        /*00d0*/ 	.word	0x00000001


	//----- nvinfo : EIATTR_CRS_STACK_SIZE
	.align		4
.L_511:
        /*00d4*/ 	.byte	0x04, 0x1e
        /*00d6*/ 	.short	(.L_513 - .L_512)
.L_512:
        /*00d8*/ 	.word	0x00000000


	//----- nvinfo : EIATTR_CBANK_PARAM_SIZE
	.align		4
.L_513:
        /*00dc*/ 	.byte	0x03, 0x19
        /*00de*/ 	.short	0x0220


	//----- nvinfo : EIATTR_PARAM_CBANK
	.align		4
        /*00e0*/ 	.byte	0x04, 0x0a
        /*00e2*/ 	.short	(.L_515 - .L_514)
	.align		4
.L_514:
        /*00e4*/ 	.word	index@(.nv.constant0._ZN2at6native18elementwise_kernelILi128ELi4EZNS0_15gpu_kernel_implIZZZNS0_16atan_kernel_cudaERNS_18TensorIteratorBaseEENKUlvE0_clEvENKUlvE0_clEvEUlfE_EEvS4_RKT_EUliE_EEviT1_)
        /*00e8*/ 	.short	0x0380
        /*00ea*/ 	.short	0x0220


	//----- nvinfo : EIATTR_SW_WAR
	.align		4
.L_515:
        /*00ec*/ 	.byte	0x04, 0x36
        /*00ee*/ 	.short	(.L_517 - .L_516)
.L_516:
        /*00f0*/ 	.word	0x00000008
.L_517:


//--------------------- .nv.info._ZN2at6native27unrolled_elementwise_kernelIZZZNS0_16atan_kernel_cudaERNS_18TensorIteratorBaseEENKUlvE0_clEvENKUlvE0_clEvEUlfE_St5arrayIPcLm2EELi4E23TrivialOffsetCalculatorILi1EjESB_NS0_6memory12LoadWithCastILi1EEENSC_13StoreWithCastILi1EEEEEviT_T0_T2_T3_T4_T5_ --------------------------
	.section	.nv.info._ZN2at6native27unrolled_elementwise_kernelIZZZNS0_16atan_kernel_cudaERNS_18TensorIteratorBaseEENKUlvE0_clEvENKUlvE0_clEvEUlfE_St5arrayIPcLm2EELi4E23TrivialOffsetCalculatorILi1EjESB_NS0_6memory12LoadWithCastILi1EEENSC_13StoreWithCastILi1EEEEEviT_T0_T2_T3_T4_T5_,"",@"SHT_CUDA_INFO"
	.sectionflags	@""
	.align	4


	//----- nvinfo : EIATTR_CUDA_API_VERSION
	.align		4
        /*0000*/ 	.byte	0x04, 0x37
        /*0002*/ 	.short	(.L_519 - .L_518)
.L_518:
        /*0004*/ 	.word	0x00000082


	//----- nvinfo : EIATTR_KPARAM_INFO
	.align		4
.L_519:
        /*0008*/ 	.byte	0x04, 0x17
        /*000a*/ 	.short	(.L_521 - .L_520)
.L_520:
        /*000c*/ 	.word	0x00000000
        /*0010*/ 	.short	0x0006
        /*0012*/ 	.short	0x0024
        /*0014*/ 	.byte	0x00, 0xf0, 0x21, 0x00


	//----- nvinfo : EIATTR_KPARAM_INFO
	.align		4
.L_521:
        /*0018*/ 	.byte	0x04, 0x17
        /*001a*/ 	.short	(.L_523 - .L_522)
.L_522:
        /*001c*/ 	.word	0x00000000
        /*0020*/ 	.short	0x0005
        /*0022*/ 	.short	0x001c
        /*0024*/ 	.byte	0x00, 0xf0, 0x21, 0x00


	//----- nvinfo : EIATTR_KPARAM_INFO
	.align		4
.L_523:
        /*0028*/ 	.byte	0x04, 0x17
        /*002a*/ 	.short	(.L_525 - .L_524)
.L_524:
        /*002c*/ 	.word	0x00000000
        /*0030*/ 	.short	0x0004
        /*0032*/ 	.short	0x0019
        /*0034*/ 	.byte	0x00, 0xf0, 0x05, 0x00


	//----- nvinfo : EIATTR_KPARAM_INFO
	.align		4
.L_525:
        /*0038*/ 	.byte	0x04, 0x17
        /*003a*/ 	.short	(.L_527 - .L_526)
.L_526:
        /*003c*/ 	.word	0x00000000
        /*0040*/ 	.short	0x0003
        /*0042*/ 	.short	0x0018
        /*0044*/ 	.byte	0x00, 0xf0, 0x05, 0x00


	//----- nvinfo : EIATTR_KPARAM_INFO
	.align		4
.L_527:
        /*0048*/ 	.byte	0x04, 0x17
        /*004a*/ 	.short	(.L_529 - .L_528)
.L_528:
        /*004c*/ 	.word	0x00000000
        /*0050*/ 	.short	0x0002
        /*0052*/ 	.short	0x0008
        /*0054*/ 	.byte	0x00, 0xf0, 0x41, 0x00


	//----- nvinfo : EIATTR_KPARAM_INFO
	.align		4
.L_529:
        /*0058*/ 	.byte	0x04, 0x17
        /*005a*/ 	.short	(.L_531 - .L_530)
.L_530:
        /*005c*/ 	.word	0x00000000
        /*0060*/ 	.short	0x0001
        /*0062*/ 	.short	0x0004
        /*0064*/ 	.byte	0x00, 0xf0, 0x05, 0x00


	//----- nvinfo : EIATTR_KPARAM_INFO
	.align		4
.L_531:
        /*0068*/ 	.byte	0x04, 0x17
        /*006a*/ 	.short	(.L_533 - .L_532)
.L_532:
        /*006c*/ 	.word	0x00000000
        /*0070*/ 	.short	0x0000
        /*0072*/ 	.short	0x0000
        /*0074*/ 	.byte	0x00, 0xf0, 0x11, 0x00


	//----- nvinfo : EIATTR_SPARSE_MMA_MASK
	.align		4
.L_533:
        /*0078*/ 	.byte	0x03, 0x50
        /*007a*/ 	.short	0x0000


	//----- nvinfo : EIATTR_MAXREG_COUNT
	.align		4
        /*007c*/ 	.byte	0x03, 0x1b
        /*007e*/ 	.short	0x00ff


	//----- nvinfo : EIATTR_EXTERNS
	.align		4
        /*0080*/ 	.byte	0x04, 0x0f
        /*0082*/ 	.short	(.L_535 - .L_534)


	//   ....[0]....
	.align		4
.L_534:
        /*0084*/ 	.word	index@(__assertfail)


	//----- nvinfo : EIATTR_MERCURY_ISA_VERSION
	.align		4
.L_535:
        /*0088*/ 	.byte	0x03, 0x5f
        /*008a*/ 	.short	0x0101


	//----- nvinfo : EIATTR_VRC_CTA_INIT_COUNT
	.align		4
        /*008c*/ 	.byte	0x02, 0x4a
	.zero		1
	.zero		1


	//----- nvinfo : EIATTR_SYSCALL_OFFSETS
	.align		4
        /*0090*/ 	.byte	0x04, 0x46
        /*0092*/ 	.short	(.L_537 - .L_536)


	//   ....[0]....
.L_536:
        /*0094*/ 	.word	0x00000de0


	//   ....[1]....
        /*0098*/ 	.word	0x00001cf0


	//   ....[2]....
        /*009c*/ 	.word	0x00002b70


	//   ....[3]....
        /*00a0*/ 	.word	0x000039d0


	//   ....[4]....
        /*00a4*/ 	.word	0x00004e70


	//   ....[5]....
        /*00a8*/ 	.word	0x00005c10


	//   ....[6]....
        /*00ac*/ 	.word	0x00006a70


	//   ....[7]....
        /*00b0*/ 	.word	0x000078d0


	//----- nvinfo : EIATTR_EXIT_INSTR_OFFSETS
	.align		4
.L_537:
        /*00b4*/ 	.byte	0x04, 0x1c
        /*00b6*/ 	.short	(.L_539 - .L_538)


	//   ....[0]....
.L_538:
        /*00b8*/ 	.word	0x00006d10


	//   ....[1]....
        /*00bc*/ 	.word	0x00006e50


	//   ....[2]....
        /*00c0*/ 	.word	0x00006e90


	//   ....[3]....
        /*00c4*/ 	.word	0x00006f20


	//   ....[4]....
        /*00c8*/ 	.word	0x00006f50


	//   ....[5]....
        /*00cc*/ 	.word	0x00006f80


	//   ....[6]....
        /*00d0*/ 	.word	0x00007000


	//   ....[7]....
        /*00d4*/ 	.word	0x00007030


	//   ....[8]....
        /*00d8*/ 	.word	0x000070c0


	//   ....[9]....
        /*00dc*/ 	.word	0x00007100


	//   ....[10]....
        /*00e0*/ 	.word	0x00007140


	//   ....[11]....
        /*00e4*/ 	.word	0x00007210


	//   ....[12]....
        /*00e8*/ 	.word	0x00007370


	//   ....[13]....
        /*00ec*/ 	.word	0x000074d0


	//   ....[14]....
        /*00f0*/ 	.word	0x00007620


	//   ....[15]....
        /*00f4*/ 	.word	0x00007650


	//   ....[16]....
        /*00f8*/ 	.word	0x00007680


	//   ....[17]....
        /*00fc*/ 	.word	0x00007720


	//   ....[18]....
        /*0100*/ 	.word	0x00007770


	//   ....[19]....
        /*0104*/ 	.word	0x000078e0


	//   ....[20]....
        /*0108*/ 	.word	0x000079e0


	//   ....[21]....
        /*010c*/ 	.word	0x00007b10


	//   ....[22]....
        /*0110*/ 	.word	0x00007b40


	//----- nvinfo : EIATTR_MAX_THREADS
	.align		4
.L_539:
        /*0114*/ 	.byte	0x04, 0x05
        /*0116*/ 	.short	(.L_541 - .L_540)
.L_540:
        /*0118*/ 	.word	0x00000080
        /*011c*/ 	.word	0x00000001
        /*0120*/ 	.word	0x00000001


	//----- nvinfo : EIATTR_CRS_STACK_SIZE
	.align		4
.L_541:
        /*0124*/ 	.byte	0x04, 0x1e
        /*0126*/ 	.short	(.L_543 - .L_542)
.L_542:
        /*0128*/ 	.word	0x00000000


	//----- nvinfo : EIATTR_CBANK_PARAM_SIZE
	.align		4
.L_543:
        /*012c*/ 	.byte	0x03, 0x19
        /*012e*/ 	.short	0x002c


	//----- nvinfo : EIATTR_PARAM_CBANK
	.align		4
        /*0130*/ 	.byte	0x04, 0x0a
        /*0132*/ 	.short	(.L_545 - .L_544)
	.align		4
.L_544:
        /*0134*/ 	.word	index@(.nv.constant0._ZN2at6native27unrolled_elementwise_kernelIZZZNS0_16atan_kernel_cudaERNS_18TensorIteratorBaseEENKUlvE0_clEvENKUlvE0_clEvEUlfE_St5arrayIPcLm2EELi4E23TrivialOffsetCalculatorILi1EjESB_NS0_6memory12LoadWithCastILi1EEENSC_13StoreWithCastILi1EEEEEviT_T0_T2_T3_T4_T5_)
        /*0138*/ 	.short	0x0380
        /*013a*/ 	.short	0x002c


	//----- nvinfo : EIATTR_SW_WAR
	.align		4
.L_545:
        /*013c*/ 	.byte	0x04, 0x36
        /*013e*/ 	.short	(.L_547 - .L_546)
.L_546:
        /*0140*/ 	.word	0x00000008
.L_547:


//--------------------- .nv.info._ZN2at6native18elementwise_kernelILi128ELi2EZNS0_22gpu_kernel_impl_nocastIZZZNS0_16atan_kernel_cudaERNS_18TensorIteratorBaseEENKUlvE0_clEvENKUlvE0_clEvEUlfE_EEvS4_RKT_EUliE_EEviT1_ --------------------------
	.section	.nv.info._ZN2at6native18elementwise_kernelILi128ELi2EZNS0_22gpu_kernel_impl_nocastIZZZNS0_16atan_kernel_cudaERNS_18TensorIteratorBaseEENKUlvE0_clEvENKUlvE0_clEvEUlfE_EEvS4_RKT_EUliE_EEviT1_,"",@"SHT_CUDA_INFO"
	.sectionflags	@""
	.align	4


	//----- nvinfo : EIATTR_CUDA_API_VERSION
	.align		4
        /*0000*/ 	.byte	0x04, 0x37
        /*0002*/ 	.short	(.L_549 - .L_548)
.L_548:
        /*0004*/ 	.word	0x00000082


	//----- nvinfo : EIATTR_KPARAM_INFO
	.align		4
.L_549:
        /*0008*/ 	.byte	0x04, 0x17
        /*000a*/ 	.short	(.L_551 - .L_550)
.L_550:
        /*000c*/ 	.word	0x00000000
        /*0010*/ 	.short	0x0001
        /*0012*/ 	.short	0x0008
        /*0014*/ 	.byte	0x00, 0xf0, 0x61, 0x08


	//----- nvinfo : EIATTR_KPARAM_INFO
	.align		4
.L_551:
        /*0018*/ 	.byte	0x04, 0x17
        /*001a*/ 	.short	(.L_553 - .L_552)
.L_552:
        /*001c*/ 	.word	0x00000000
        /*0020*/ 	.short	0x0000
        /*0022*/ 	.short	0x0000
        /*0024*/ 	.byte	0x00, 0xf0, 0x11, 0x00


	//----- nvinfo : EIATTR_SPARSE_MMA_MASK
	.align		4
.L_553:
        /*0028*/ 	.byte	0x03, 0x50
        /*002a*/ 	.short	0x0000


	//----- nvinfo : EIATTR_MAXREG_COUNT
	.align		4
        /*002c*/ 	.byte	0x03, 0x1b
        /*002e*/ 	.short	0x0080


	//----- nvinfo : EIATTR_MERCURY_ISA_VERSION
	.align		4
        /*0030*/ 	.byte	0x03, 0x5f
        /*0032*/ 	.short	0x0101


	//----- nvinfo : EIATTR_VRC_CTA_INIT_COUNT
	.align		4
        /*0034*/ 	.byte	0x02, 0x4a
	.zero		1
	.zero		1


	//----- nvinfo : EIATTR_EXIT_INSTR_OFFSETS
	.align		4
        /*0038*/ 	.byte	0x04, 0x1c
        /*003a*/ 	.short	(.L_555 - .L_554)


	//   ....[0]....
.L_554:
        /*003c*/ 	.word	0x00000270


	//   ....[1]....
        /*0040*/ 	.word	0x000003f0


	//   ....[2]....
        /*0044*/ 	.word	0x000018e0


	//   ....[3]....
        /*0048*/ 	.word	0x00002d30


	//----- nvinfo : EIATTR_MAX_THREADS
	.align		4
.L_555:
        /*004c*/ 	.byte	0x04, 0x05
        /*004e*/ 	.short	(.L_557 - .L_556)
.L_556:
        /*0050*/ 	.word	0x00000080
        /*0054*/ 	.word	0x00000001
        /*0058*/ 	.word	0x00000001


	//----- nvinfo : EIATTR_CRS_STACK_SIZE
	.align		4
.L_557:
        /*005c*/ 	.byte	0x04, 0x1e
        /*005e*/ 	.short	(.L_559 - .L_558)
.L_558:
        /*0060*/ 	.word	0x00000000


	//----- nvinfo : EIATTR_CBANK_PARAM_SIZE
	.align		4
.L_559:
        /*0064*/ 	.byte	0x03, 0x19
        /*0066*/ 	.short	0x0220


	//----- nvinfo : EIATTR_PARAM_CBANK
	.align		4
        /*0068*/ 	.byte	0x04, 0x0a
        /*006a*/ 	.short	(.L_561 - .L_560)
	.align		4
.L_560:
        /*006c*/ 	.word	index@(.nv.constant0._ZN2at6native18elementwise_kernelILi128ELi2EZNS0_22gpu_kernel_impl_nocastIZZZNS0_16atan_kernel_cudaERNS_18TensorIteratorBaseEENKUlvE0_clEvENKUlvE0_clEvEUlfE_EEvS4_RKT_EUliE_EEviT1_)
        /*0070*/ 	.short	0x0380
        /*0072*/ 	.short	0x0220


	//----- nvinfo : EIATTR_SW_WAR
	.align		4
.L_561:
        /*0074*/ 	.byte	0x04, 0x36
        /*0076*/ 	.short	(.L_563 - .L_562)
.L_562:
        /*0078*/ 	.word	0x00000008
.L_563:


//--------------------- .nv.info._ZN2at6native27unrolled_elementwise_kernelIZZZNS0_16atan_kernel_cudaERNS_18TensorIteratorBaseEENKUlvE0_clEvENKUlvE0_clEvEUlfE_St5arrayIPcLm2EELi4E23TrivialOffsetCalculatorILi1EjESB_NS0_6memory15LoadWithoutCastENSC_16StoreWithoutCastEEEviT_T0_T2_T3_T4_T5_ --------------------------
	.section	.nv.info._ZN2at6native27unrolled_elementwise_kernelIZZZNS0_16atan_kernel_cudaERNS_18TensorIteratorBaseEENKUlvE0_clEvENKUlvE0_clEvEUlfE_St5arrayIPcLm2EELi4E23TrivialOffsetCalculatorILi1EjESB_NS0_6memory15LoadWithoutCastENSC_16StoreWithoutCastEEEviT_T0_T2_T3_T4_T5_,"",@"SHT_CUDA_INFO"
	.sectionflags	@""
	.align	4


	//----- nvinfo : EIATTR_CUDA_API_VERSION
	.align		4
        /*0000*/ 	.byte	0x04, 0x37
        /*0002*/ 	.short	(.L_565 - .L_564)
.L_564:
        /*0004*/ 	.word	0x00000082


	//----- nvinfo : EIATTR_KPARAM_INFO
	.align		4
.L_565:
        /*0008*/ 	.byte	0x04, 0x17
        /*000a*/ 	.short	(.L_567 - .L_566)
.L_566:
        /*000c*/ 	.word	0x00000000
        /*0010*/ 	.short	0x0006
        /*0012*/ 	.short	0x001b
        /*0014*/ 	.byte	0x00, 0xf0, 0x05, 0x00


	//----- nvinfo : EIATTR_KPARAM_INFO
	.align		4
.L_567:
        /*0018*/ 	.byte	0x04, 0x17
        /*001a*/ 	.short	(.L_569 - .L_568)
.L_568:
        /*001c*/ 	.word	0x00000000
        /*0020*/ 	.short	0x0005
        /*0022*/ 	.short	0x001a
        /*0024*/ 	.byte	0x00, 0xf0, 0x05, 0x00


	//----- nvinfo : EIATTR_KPARAM_INFO
	.align		4
.L_569:
        /*0028*/ 	.byte	0x04, 0x17
        /*002a*/ 	.short	(.L_571 - .L_570)
.L_570:
        /*002c*/ 	.word	0x00000000
        /*0030*/ 	.short	0x0004
        /*0032*/ 	.short	0x0019
        /*0034*/ 	.byte	0x00, 0xf0, 0x05, 0x00


	//----- nvinfo : EIATTR_KPARAM_INFO
	.align		4
.L_571:
        /*0038*/ 	.byte	0x04, 0x17
        /*003a*/ 	.short	(.L_573 - .L_572)
.L_572:
        /*003c*/ 	.word	0x00000000
        /*0040*/ 	.short	0x0003
        /*0042*/ 	.short	0x0018
        /*0044*/ 	.byte	0x00, 0xf0, 0x05, 0x00


	//----- nvinfo : EIATTR_KPARAM_INFO
	.align		4
.L_573:
        /*0048*/ 	.byte	0x04, 0x17
        /*004a*/ 	.short	(.L_575 - .L_574)
.L_574:
        /*004c*/ 	.word	0x00000000
        /*0050*/ 	.short	0x0002
        /*0052*/ 	.short	0x0008
        /*0054*/ 	.byte	0x00, 0xf0, 0x41, 0x00


	//----- nvinfo : EIATTR_KPARAM_INFO
	.align		4
.L_575:
        /*0058*/ 	.byte	0x04, 0x17
        /*005a*/ 	.short	(.L_577 - .L_576)
.L_576:
        /*005c*/ 	.word	0x00000000
        /*0060*/ 	.short	0x0001
        /*0062*/ 	.short	0x0004
        /*0064*/ 	.byte	0x00, 0xf0, 0x05, 0x00


	//----- nvinfo : EIATTR_KPARAM_INFO
	.align		4
.L_577:
        /*0068*/ 	.byte	0x04, 0x17
        /*006a*/ 	.short	(.L_579 - .L_578)
.L_578:
        /*006c*/ 	.word	0x00000000
        /*0070*/ 	.short	0x0000
        /*0072*/ 	.short	0x0000
        /*0074*/ 	.byte	0x00, 0xf0, 0x11, 0x00


	//----- nvinfo : EIATTR_SPARSE_MMA_MASK
	.align		4
.L_579:
        /*0078*/ 	.byte	0x03, 0x50
        /*007a*/ 	.short	0x0000


	//----- nvinfo : EIATTR_MAXREG_COUNT
	.align		4
        /*007c*/ 	.byte	0x03, 0x1b
        /*007e*/ 	.short	0x00ff


	//----- nvinfo : EIATTR_MERCURY_ISA_VERSION
	.align		4
        /*0080*/ 	.byte	0x03, 0x5f
        /*0082*/ 	.short	0x0101


	//----- nvinfo : EIATTR_VRC_CTA_INIT_COUNT
	.align		4
        /*0084*/ 	.byte	0x02, 0x4a
	.zero		1
	.zero		1


	//----- nvinfo : EIATTR_EXIT_INSTR_OFFSETS
	.align		4
        /*0088*/ 	.byte	0x04, 0x1c
        /*008a*/ 	.short	(.L_581 - .L_580)


	//   ....[0]....
.L_580:
        /*008c*/ 	.word	0x00000940


	//   ....[1]....
        /*0090*/ 	.word	0x00000990


	//----- nvinfo : EIATTR_MAX_THREADS
	.align		4
.L_581:
        /*0094*/ 	.byte	0x04, 0x05
        /*0096*/ 	.short	(.L_583 - .L_582)
.L_582:
        /*0098*/ 	.word	0x00000080
        /*009c*/ 	.word	0x00000001
        /*00a0*/ 	.word	0x00000001


	//----- nvinfo : EIATTR_CRS_STACK_SIZE
	.align		4
.L_583:
        /*00a4*/ 	.byte	0x04, 0x1e
        /*00a6*/ 	.short	(.L_585 - .L_584)
.L_584:
        /*00a8*/ 	.word	0x00000000


	//----- nvinfo : EIATTR_CBANK_PARAM_SIZE
	.align		4
.L_585:
        /*00ac*/ 	.byte	0x03, 0x19
        /*00ae*/ 	.short	0x001c


	//----- nvinfo : EIATTR_PARAM_CBANK
	.align		4
        /*00b0*/ 	.byte	0x04, 0x0a
        /*00b2*/ 	.short	(.L_587 - .L_586)
	.align		4
.L_586:
        /*00b4*/ 	.word	index@(.nv.constant0._ZN2at6native27unrolled_elementwise_kernelIZZZNS0_16atan_kernel_cudaERNS_18TensorIteratorBaseEENKUlvE0_clEvENKUlvE0_clEvEUlfE_St5arrayIPcLm2EELi4E23TrivialOffsetCalculatorILi1EjESB_NS0_6memory15LoadWithoutCastENSC_16StoreWithoutCastEEEviT_T0_T2_T3_T4_T5_)
        /*00b8*/ 	.short	0x0380
        /*00ba*/ 	.short	0x001c


	//----- nvinfo : EIATTR_SW_WAR
	.align		4
.L_587:
        /*00bc*/ 	.byte	0x04, 0x36
        /*00be*/ 	.short	(.L_589 - .L_588)
.L_588:
        /*00c0*/ 	.word	0x00000008
.L_589:


//--------------------- .nv.info._ZN2at6native29vectorized_elementwise_kernelILi2EZZZNS0_16atan_kernel_cudaERNS_18TensorIteratorBaseEENKUlvE0_clEvENKUlvE0_clEvEUlfE_St5arrayIPcLm2EEEEviT0_T1_ --------------------------
	.section	.nv.info._ZN2at6native29vectorized_elementwise_kernelILi2EZZZNS0_16atan_kernel_cudaERNS_18TensorIteratorBaseEENKUlvE0_clEvENKUlvE0_clEvEUlfE_St5arrayIPcLm2EEEEviT0_T1_,"",@"SHT_CUDA_INFO"
	.sectionflags	@""
	.align	4


	//----- nvinfo : EIATTR_CUDA_API_VERSION
	.align		4
        /*0000*/ 	.byte	0x04, 0x37
        /*0002*/ 	.short	(.L_591 - .L_590)
.L_590:
        /*0004*/ 	.word	0x00000082


	//----- nvinfo : EIATTR_KPARAM_INFO
	.align		4
.L_591:
        /*0008*/ 	.byte	0x04, 0x17
        /*000a*/ 	.short	(.L_593 - .L_592)
.L_592:
        /*000c*/ 	.word	0x00000000
        /*0010*/ 	.short	0x0002
        /*0012*/ 	.short	0x0008
        /*0014*/ 	.byte	0x00, 0xf0, 0x41, 0x00


	//----- nvinfo : EIATTR_KPARAM_INFO
	.align		4
.L_593:
        /*0018*/ 	.byte	0x04, 0x17
        /*001a*/ 	.short	(.L_595 - .L_594)
.L_594:
        /*001c*/ 	.word	0x00000000
        /*0020*/ 	.short	0x0001
        /*0022*/ 	.short	0x0004
        /*0024*/ 	.byte	0x00, 0xf0, 0x05, 0x00


	//----- nvinfo : EIATTR_KPARAM_INFO
	.align		4
.L_595:
        /*0028*/ 	.byte	0x04, 0x17
        /*002a*/ 	.short	(.L_597 - .L_596)
.L_596:
        /*002c*/ 	.word	0x00000000
        /*0030*/ 	.short	0x0000
        /*0032*/ 	.short	0x0000
        /*0034*/ 	.byte	0x00, 0xf0, 0x11, 0x00


	//----- nvinfo : EIATTR_SPARSE_MMA_MASK
	.align		4
.L_597:
        /*0038*/ 	.byte	0x03, 0x50
        /*003a*/ 	.short	0x0000


	//----- nvinfo : EIATTR_MAXREG_COUNT
	.align		4
        /*003c*/ 	.byte	0x03, 0x1b
        /*003e*/ 	.short	0x00ff


	//----- nvinfo : EIATTR_MERCURY_ISA_VERSION
	.align		4
        /*0040*/ 	.byte	0x03, 0x5f
        /*0042*/ 	.short	0x0101


	//----- nvinfo : EIATTR_VRC_CTA_INIT_COUNT
	.align		4
        /*0044*/ 	.byte	0x02, 0x4a
	.zero		1
	.zero		1


	//----- nvinfo : EIATTR_EXIT_INSTR_OFFSETS
	.align		4
        /*0048*/ 	.byte	0x04, 0x1c
        /*004a*/ 	.short	(.L_599 - .L_598)


	//   ....[0]....
.L_598:
        /*004c*/ 	.word	0x00001330


	//   ....[1]....
        /*0050*/ 	.word	0x00001380


	//   ....[2]....
        /*0054*/ 	.word	0x00001d20


	//----- nvinfo : EIATTR_MAX_THREADS
	.align		4
.L_599:
        /*0058*/ 	.byte	0x04, 0x05
        /*005a*/ 	.short	(.L_601 - .L_600)
.L_600:
        /*005c*/ 	.word	0x00000080
        /*0060*/ 	.word	0x00000001
        /*0064*/ 	.word	0x00000001


	//----- nvinfo : EIATTR_CRS_STACK_SIZE
	.align		4
.L_601:
        /*0068*/ 	.byte	0x04, 0x1e
        /*006a*/ 	.short	(.L_603 - .L_602)
.L_602:
        /*006c*/ 	.word	0x00000000


	//----- nvinfo : EIATTR_CBANK_PARAM_SIZE
	.align		4
.L_603:
        /*0070*/ 	.byte	0x03, 0x19
        /*0072*/ 	.short	0x0018


	//----- nvinfo : EIATTR_PARAM_CBANK
	.align		4
        /*0074*/ 	.byte	0x04, 0x0a
        /*0076*/ 	.short	(.L_605 - .L_604)
	.align		4
.L_604:
        /*0078*/ 	.word	index@(.nv.constant0._ZN2at6native29vectorized_elementwise_kernelILi2EZZZNS0_16atan_kernel_cudaERNS_18TensorIteratorBaseEENKUlvE0_clEvENKUlvE0_clEvEUlfE_St5arrayIPcLm2EEEEviT0_T1_)
        /*007c*/ 	.short	0x0380
        /*007e*/ 	.short	0x0018


	//----- nvinfo : EIATTR_SW_WAR
	.align		4
.L_605:
        /*0080*/ 	.byte	0x04, 0x36
        /*0082*/ 	.short	(.L_607 - .L_606)
.L_606:
        /*0084*/ 	.word	0x00000008
.L_607:


//--------------------- .nv.info._ZN2at6native29vectorized_elementwise_kernelILi4EZZZNS0_16atan_kernel_cudaERNS_18TensorIteratorBaseEENKUlvE0_clEvENKUlvE0_clEvEUlfE_St5arrayIPcLm2EEEEviT0_T1_ --------------------------
	.section	.nv.info._ZN2at6native29vectorized_elementwise_kernelILi4EZZZNS0_16atan_kernel_cudaERNS_18TensorIteratorBaseEENKUlvE0_clEvENKUlvE0_clEvEUlfE_St5arrayIPcLm2EEEEviT0_T1_,"",@"SHT_CUDA_INFO"
	.sectionflags	@""
	.align	4


	//----- nvinfo : EIATTR_CUDA_API_VERSION
	.align		4
        /*0000*/ 	.byte	0x04, 0x37
        /*0002*/ 	.short	(.L_609 - .L_608)
.L_608:
        /*0004*/ 	.word	0x00000082


	//----- nvinfo : EIATTR_KPARAM_INFO
	.align		4
.L_609:
        /*0008*/ 	.byte	0x04, 0x17
        /*000a*/ 	.short	(.L_611 - .L_610)
.L_610:
        /*000c*/ 	.word	0x00000000
        /*0010*/ 	.short	0x0002
        /*0012*/ 	.short	0x0008
        /*0014*/ 	.byte	0x00, 0xf0, 0x41, 0x00


	//----- nvinfo : EIATTR_KPARAM_INFO
	.align		4
.L_611:
        /*0018*/ 	.byte	0x04, 0x17
        /*001a*/ 	.short	(.L_613 - .L_612)
.L_612:
        /*001c*/ 	.word	0x00000000
        /*0020*/ 	.short	0x0001
        /*0022*/ 	.short	0x0004
        /*0024*/ 	.byte	0x00, 0xf0, 0x05, 0x00


	//----- nvinfo : EIATTR_KPARAM_INFO
	.align		4
.L_613:
        /*0028*/ 	.byte	0x04, 0x17
        /*002a*/ 	.short	(.L_615 - .L_614)
.L_614:
        /*002c*/ 	.word	0x00000000
        /*0030*/ 	.short	0x0000
        /*0032*/ 	.short	0x0000
        /*0034*/ 	.byte	0x00, 0xf0, 0x11, 0x00


	//----- nvinfo : EIATTR_SPARSE_MMA_MASK
	.align		4
.L_615:
        /*0038*/ 	.byte	0x03, 0x50
        /*003a*/ 	.short	0x0000


	//----- nvinfo : EIATTR_MAXREG_COUNT
	.align		4
        /*003c*/ 	.byte	0x03, 0x1b
        /*003e*/ 	.short	0x00ff


	//----- nvinfo : EIATTR_MERCURY_ISA_VERSION
	.align		4
        /*0040*/ 	.byte	0x03, 0x5f
        /*0042*/ 	.short	0x0101


	//----- nvinfo : EIATTR_VRC_CTA_INIT_COUNT
	.align		4
        /*0044*/ 	.byte	0x02, 0x4a
	.zero		1
	.zero		1


	//----- nvinfo : EIATTR_EXIT_INSTR_OFFSETS
	.align		4
        /*0048*/ 	.byte	0x04, 0x1c
        /*004a*/ 	.short	(.L_617 - .L_616)


	//   ....[0]....
.L_616:
        /*004c*/ 	.word	0x00001330


	//   ....[1]....
        /*0050*/ 	.word	0x00001380


	//   ....[2]....
        /*0054*/ 	.word	0x00001ce0


	//----- nvinfo : EIATTR_MAX_THREADS
	.align		4
.L_617:
        /*0058*/ 	.byte	0x04, 0x05
        /*005a*/ 	.short	(.L_619 - .L_618)
.L_618:
        /*005c*/ 	.word	0x00000080
        /*0060*/ 	.word	0x00000001
        /*0064*/ 	.word	0x00000001


	//----- nvinfo : EIATTR_CRS_STACK_SIZE
	.align		4
.L_619:
        /*0068*/ 	.byte	0x04, 0x1e
        /*006a*/ 	.short	(.L_621 - .L_620)
.L_620:
        /*006c*/ 	.word	0x00000000


	//----- nvinfo : EIATTR_CBANK_PARAM_SIZE
	.align		4
.L_621:
        /*0070*/ 	.byte	0x03, 0x19
        /*0072*/ 	.short	0x0018


	//----- nvinfo : EIATTR_PARAM_CBANK
	.align		4
        /*0074*/ 	.byte	0x04, 0x0a
        /*0076*/ 	.short	(.L_623 - .L_622)
	.align		4
.L_622:
        /*0078*/ 	.word	index@(.nv.constant0._ZN2at6native29vectorized_elementwise_kernelILi4EZZZNS0_16atan_kernel_cudaERNS_18TensorIteratorBaseEENKUlvE0_clEvENKUlvE0_clEvEUlfE_St5arrayIPcLm2EEEEviT0_T1_)
        /*007c*/ 	.short	0x0380
        /*007e*/ 	.short	0x0018


	//----- nvinfo : EIATTR_SW_WAR
	.align		4
.L_623:
        /*0080*/ 	.byte	0x04, 0x36
        /*0082*/ 	.short	(.L_625 - .L_624)
.L_624:
        /*0084*/ 	.word	0x00000008
.L_625:


//--------------------- .nv.info._ZN2at6native29vectorized_elementwise_kernelILi8EZZZNS0_16atan_kernel_cudaERNS_18TensorIteratorBaseEENKUlvE0_clEvENKUlvE0_clEvEUlfE_St5arrayIPcLm2EEEEviT0_T1_ --------------------------
	.section	.nv.info._ZN2at6native29vectorized_elementwise_kernelILi8EZZZNS0_16atan_kernel_cudaERNS_18TensorIteratorBaseEENKUlvE0_clEvENKUlvE0_clEvEUlfE_St5arrayIPcLm2EEEEviT0_T1_,"",@"SHT_CUDA_INFO"
	.sectionflags	@""
	.align	4


	//----- nvinfo : EIATTR_CUDA_API_VERSION
	.align		4
        /*0000*/ 	.byte	0x04, 0x37
        /*0002*/ 	.short	(.L_627 - .L_626)
.L_626:
        /*0004*/ 	.word	0x00000082


	//----- nvinfo : EIATTR_KPARAM_INFO
	.align		4
.L_627:
        /*0008*/ 	.byte	0x04, 0x17
        /*000a*/ 	.short	(.L_629 - .L_628)
.L_628:
        /*000c*/ 	.word	0x00000000
        /*0010*/ 	.short	0x0002
        /*0012*/ 	.short	0x0008
        /*0014*/ 	.byte	0x00, 0xf0, 0x41, 0x00


	//----- nvinfo : EIATTR_KPARAM_INFO
	.align		4
.L_629:
        /*0018*/ 	.byte	0x04, 0x17
        /*001a*/ 	.short	(.L_631 - .L_630)
.L_630:
        /*001c*/ 	.word	0x00000000
        /*0020*/ 	.short	0x0001
        /*0022*/ 	.short	0x0004
        /*0024*/ 	.byte	0x00, 0xf0, 0x05, 0x00


	//----- nvinfo : EIATTR_KPARAM_INFO
	.align		4
.L_631:
        /*0028*/ 	.byte	0x04, 0x17
        /*002a*/ 	.short	(.L_633 - .L_632)
.L_632:
        /*002c*/ 	.word	0x00000000
        /*0030*/ 	.short	0x0000
        /*0032*/ 	.short	0x0000
        /*0034*/ 	.byte	0x00, 0xf0, 0x11, 0x00


	//----- nvinfo : EIATTR_SPARSE_MMA_MASK
	.align		4
.L_633:
        /*0038*/ 	.byte	0x03, 0x50
        /*003a*/ 	.short	0x0000


	//----- nvinfo : EIATTR_MAXREG_COUNT
	.align		4
        /*003c*/ 	.byte	0x03, 0x1b
        /*003e*/ 	.short	0x00ff


	//----- nvinfo : EIATTR_MERCURY_ISA_VERSION
	.align		4
        /*0040*/ 	.byte	0x03, 0x5f
        /*0042*/ 	.short	0x0101


	//----- nvinfo : EIATTR_VRC_CTA_INIT_COUNT
	.align		4
        /*0044*/ 	.byte	0x02, 0x4a
	.zero		1
	.zero		1


	//----- nvinfo : EIATTR_EXIT_INSTR_OFFSETS
	.align		4
        /*0048*/ 	.byte	0x04, 0x1c
        /*004a*/ 	.short	(.L_635 - .L_634)


	//   ....[0]....
.L_634:
        /*004c*/ 	.word	0x00001330


	//   ....[1]....
        /*0050*/ 	.word	0x00001380


	//   ....[2]....
        /*0054*/ 	.word	0x00001cc0


	//----- nvinfo : EIATTR_MAX_THREADS
	.align		4
.L_635:
        /*0058*/ 	.byte	0x04, 0x05
        /*005a*/ 	.short	(.L_637 - .L_636)
.L_636:
        /*005c*/ 	.word	0x00000080
        /*0060*/ 	.word	0x00000001
        /*0064*/ 	.word	0x00000001


	//----- nvinfo : EIATTR_CRS_STACK_SIZE
	.align		4
.L_637:
        /*0068*/ 	.byte	0x04, 0x1e
        /*006a*/ 	.short	(.L_639 - .L_638)
.L_638:
        /*006c*/ 	.word	0x00000000


	//----- nvinfo : EIATTR_CBANK_PARAM_SIZE
	.align		4
.L_639:
        /*0070*/ 	.byte	0x03, 0x19
        /*0072*/ 	.short	0x0018


	//----- nvinfo : EIATTR_PARAM_CBANK
	.align		4
        /*0074*/ 	.byte	0x04, 0x0a
        /*0076*/ 	.short	(.L_641 - .L_640)
	.align		4
.L_640:
        /*0078*/ 	.word	index@(.nv.constant0._ZN2at6native29vectorized_elementwise_kernelILi8EZZZNS0_16atan_kernel_cudaERNS_18TensorIteratorBaseEENKUlvE0_clEvENKUlvE0_clEvEUlfE_St5arrayIPcLm2EEEEviT0_T1_)
        /*007c*/ 	.short	0x0380
        /*007e*/ 	.short	0x0018


	//----- nvinfo : EIATTR_SW_WAR
	.align		4
.L_641:
        /*0080*/ 	.byte	0x04, 0x36
        /*0082*/ 	.short	(.L_643 - .L_642)
.L_642:
        /*0084*/ 	.word	0x00000008
.L_643:


//--------------------- .nv.info._ZN2at6native18elementwise_kernelILi128ELi4EZNS0_15gpu_kernel_implIZZZNS0_16atan_kernel_cudaERNS_18TensorIteratorBaseEENKUlvE0_clEvENKUlvE_clEvEUldE_EEvS4_RKT_EUliE_EEviT1_ --------------------------
	.section	.nv.info._ZN2at6native18elementwise_kernelILi128ELi4EZNS0_15gpu_kernel_implIZZZNS0_16atan_kernel_cudaERNS_18TensorIteratorBaseEENKUlvE0_clEvENKUlvE_clEvEUldE_EEvS4_RKT_EUliE_EEviT1_,"",@"SHT_CUDA_INFO"
	.sectionflags	@""
	.align	4


	//----- nvinfo : EIATTR_CUDA_API_VERSION
	.align		4
        /*0000*/ 	.byte	0x04, 0x37
        /*0002*/ 	.short	(.L_645 - .L_644)
.L_644:
        /*0004*/ 	.word	0x00000082


	//----- nvinfo : EIATTR_KPARAM_INFO
	.align		4
.L_645:
        /*0008*/ 	.byte	0x04, 0x17
        /*000a*/ 	.short	(.L_647 - .L_646)
.L_646:
        /*000c*/ 	.word	0x00000000
        /*0010*/ 	.short	0x0001
        /*0012*/ 	.short	0x0008
        /*0014*/ 	.byte	0x00, 0xf0, 0x61, 0x08


	//----- nvinfo : EIATTR_KPARAM_INFO
	.align		4
.L_647:
        /*0018*/ 	.byte	0x04, 0x17
        /*001a*/ 	.short	(.L_649 - .L_648)
.L_648:
        /*001c*/ 	.word	0x00000000
        /*0020*/ 	.short	0x0000
        /*0022*/ 	.short	0x0000
        /*0024*/ 	.byte	0x00, 0xf0, 0x11, 0x00


	//----- nvinfo : EIATTR_SPARSE_MMA_MASK
	.align		4
.L_649:
        /*0028*/ 	.byte	0x03, 0x50
        /*002a*/ 	.short	0x0000


	//----- nvinfo : EIATTR_MAXREG_COUNT
	.align		4
        /*002c*/ 	.byte	0x03, 0x1b
        /*002e*/ 	.short	0x0080


	//----- nvinfo : EIATTR_EXTERNS
	.align		4
        /*0030*/ 	.byte	0x04, 0x0f
        /*0032*/ 	.short	(.L_651 - .L_650)


	//   ....[0]....
	.align		4
.L_650:
        /*0034*/ 	.word	index@(__assertfail)


	//----- nvinfo : EIATTR_MERCURY_ISA_VERSION
	.align		4
.L_651:
        /*0038*/ 	.byte	0x03, 0x5f
        /*003a*/ 	.short	0x0101


	//----- nvinfo : EIATTR_VRC_CTA_INIT_COUNT
	.align		4
        /*003c*/ 	.byte	0x02, 0x4a
	.zero		1
	.zero		1


	//----- nvinfo : EIATTR_SYSCALL_OFFSETS
	.align		4
        /*0040*/ 	.byte	0x04, 0x46
        /*0042*/ 	.short	(.L_653 - .L_652)


	//   ....[0]....
.L_652:
        /*0044*/ 	.word	0x00002180


	//   ....[1]....
        /*0048*/ 	.word	0x00003700


	//   ....[2]....
        /*004c*/ 	.word	0x00005a50


	//   ....[3]....
        /*0050*/ 	.word	0x00006d50


	//   ....[4]....
        /*0054*/ 	.word	0x00009250


	//   ....[5]....
        /*0058*/ 	.word	0x0000a550


	//   ....[6]....
        /*005c*/ 	.word	0x0000ca60


	//   ....[7]....
        /*0060*/ 	.word	0x0000dd30


	//----- nvinfo : EIATTR_EXIT_INSTR_OFFSETS
	.align		4
.L_653:
        /*0064*/ 	.byte	0x04, 0x1c
        /*0066*/ 	.short	(.L_655 - .L_654)


	//   ....[0]....
.L_654:
        /*0068*/ 	.word	0x0000a8f0


	//   ....[1]....
        /*006c*/ 	.word	0x0000d0c0


	//   ....[2]....
        /*0070*/ 	.word	0x0000d100


	//   ....[3]....
        /*0074*/ 	.word	0x0000d190


	//   ....[4]....
        /*0078*/ 	.word	0x0000d1c0


	//   ....[5]....
        /*007c*/ 	.word	0x0000d1f0


	//   ....[6]....
        /*0080*/ 	.word	0x0000d2c0


	//   ....[7]....
        /*0084*/ 	.word	0x0000d340


	//   ....[8]....
        /*0088*/ 	.word	0x0000d420


	//   ....[9]....
        /*008c*/ 	.word	0x0000d4b0


	//   ....[10]....
        /*0090*/ 	.word	0x0000d4d0


	//   ....[11]....
        /*0094*/ 	.word	0x0000d5a0


	//   ....[12]....
        /*0098*/ 	.word	0x0000d750


	//   ....[13]....
        /*009c*/ 	.word	0x0000d900


	//   ....[14]....
        /*00a0*/ 	.word	0x0000daa0


	//   ....[15]....
        /*00a4*/ 	.word	0x0000dad0


	//   ....[16]....
        /*00a8*/ 	.word	0x0000db00


	//   ....[17]....
        /*00ac*/ 	.word	0x0000dba0


	//   ....[18]....
        /*00b0*/ 	.word	0x0000dbd0


	//   ....[19]....
        /*00b4*/ 	.word	0x0000dd40


	//   ....[20]....
        /*00b8*/ 	.word	0x0000de90


	//   ....[21]....
        /*00bc*/ 	.word	0x0000e010


	//   ....[22]....
        /*00c0*/ 	.word	0x0000e090


	//----- nvinfo : EIATTR_MAX_THREADS
	.align		4
.L_655:
        /*00c4*/ 	.byte	0x04, 0x05
        /*00c6*/ 	.short	(.L_657 - .L_656)
.L_656:
        /*00c8*/ 	.word	0x00000080
        /*00cc*/ 	.word	0x00000001
        /*00d0*/ 	.word	0x00000001


	//----- nvinfo : EIATTR_CRS_STACK_SIZE
	.align		4
.L_657:
        /*00d4*/ 	.byte	0x04, 0x1e
        /*00d6*/ 	.short	(.L_659 - .L_658)
.L_658:
        /*00d8*/ 	.word	0x00000000


	//----- nvinfo : EIATTR_CBANK_PARAM_SIZE
	.align		4
.L_659:
        /*00dc*/ 	.byte	0x03, 0x19
        /*00de*/ 	.short	0x0220


	//----- nvinfo : EIATTR_PARAM_CBANK
	.align		4
        /*00e0*/ 	.byte	0x04, 0x0a
        /*00e2*/ 	.short	(.L_661 - .L_660)
	.align		4
.L_660:
        /*00e4*/ 	.word	index@(.nv.constant0._ZN2at6native18elementwise_kernelILi128ELi4EZNS0_15gpu_kernel_implIZZZNS0_16atan_kernel_cudaERNS_18TensorIteratorBaseEENKUlvE0_clEvENKUlvE_clEvEUldE_EEvS4_RKT_EUliE_EEviT1_)
        /*00e8*/ 	.short	0x0380
        /*00ea*/ 	.short	0x0220


	//----- nvinfo : EIATTR_SW_WAR
	.align		4
.L_661:
        /*00ec*/ 	.byte	0x04, 0x36
        /*00ee*/ 	.short	(.L_663 - .L_662)
.L_662:
        /*00f0*/ 	.word	0x00000008
.L_663:


//--------------------- .nv.info._ZN2at6native27unrolled_elementwise_kernelIZZZNS0_16atan_kernel_cudaERNS_18TensorIteratorBaseEENKUlvE0_clEvENKUlvE_clEvEUldE_St5arrayIPcLm2EELi4E23TrivialOffsetCalculatorILi1EjESB_NS0_6memory12LoadWithCastILi1EEENSC_13StoreWithCastILi1EEEEEviT_T0_T2_T3_T4_T5_ --------------------------
	.section	.nv.info._ZN2at6native27unrolled_elementwise_kernelIZZZNS0_16atan_kernel_cudaERNS_18TensorIteratorBaseEENKUlvE0_clEvENKUlvE_clEvEUldE_St5arrayIPcLm2EELi4E23TrivialOffsetCalculatorILi1EjESB_NS0_6memory12LoadWithCastILi1EEENSC_13StoreWithCastILi1EEEEEviT_T0_T2_T3_T4_T5_,"",@"SHT_CUDA_INFO"
	.sectionflags	@""
	.align	4


	//----- nvinfo : EIATTR_CUDA_API_VERSION
	.align		4
        /*0000*/ 	.byte	0x04, 0x37
        /*0002*/ 	.short	(.L_665 - .L_664)
.L_664:
        /*0004*/ 	.word	0x00000082


	//----- nvinfo : EIATTR_KPARAM_INFO
	.align		4
.L_665:
        /*0008*/ 	.byte	0x04, 0x17
        /*000a*/ 	.short	(.L_667 - .L_666)
.L_666:
        /*000c*/ 	.word	0x00000000
        /*0010*/ 	.short	0x0006
        /*0012*/ 	.short	0x0024
        /*0014*/ 	.byte	0x00, 0xf0, 0x21, 0x00


	//----- nvinfo : EIATTR_KPARAM_INFO
	.align		4
.L_667:
        /*0018*/ 	.byte	0x04, 0x17
        /*001a*/ 	.short	(.L_669 - .L_668)
.L_668:
        /*001c*/ 	.word	0x00000000
        /*0020*/ 	.short	0x0005
        /*0022*/ 	.short	0x001c
        /*0024*/ 	.byte	0x00, 0xf0, 0x21, 0x00


	//----- nvinfo : EIATTR_KPARAM_INFO
	.align		4
.L_669:
        /*0028*/ 	.byte	0x04, 0x17
        /*002a*/ 	.short	(.L_671 - .L_670)
.L_670:
        /*002c*/ 	.word	0x00000000
        /*0030*/ 	.short	0x0004
        /*0032*/ 	.short	0x0019
        /*0034*/ 	.byte	0x00, 0xf0, 0x05, 0x00


	//----- nvinfo : EIATTR_KPARAM_INFO
	.align		4
.L_671:
        /*0038*/ 	.byte	0x04, 0x17
        /*003a*/ 	.short	(.L_673 - .L_672)
.L_672:
        /*003c*/ 	.word	0x00000000
        /*0040*/ 	.short	0x0003
        /*0042*/ 	.short	0x0018
        /*0044*/ 	.byte	0x00, 0xf0, 0x05, 0x00


	//----- nvinfo : EIATTR_KPARAM_INFO
	.align		4
.L_673:
        /*0048*/ 	.byte	0x04, 0x17
        /*004a*/ 	.short	(.L_675 - .L_674)
.L_674:
        /*004c*/ 	.word	0x00000000
        /*0050*/ 	.short	0x0002
        /*0052*/ 	.short	0x0008
        /*0054*/ 	.byte	0x00, 0xf0, 0x41, 0x00


	//----- nvinfo : EIATTR_KPARAM_INFO
	.align		4
.L_675:
        /*0058*/ 	.byte	0x04, 0x17
        /*005a*/ 	.short	(.L_677 - .L_676)
.L_676:
        /*005c*/ 	.word	0x00000000
        /*0060*/ 	.short	0x0001
        /*0062*/ 	.short	0x0004
        /*0064*/ 	.byte	0x00, 0xf0, 0x05, 0x00


	//----- nvinfo : EIATTR_KPARAM_INFO
	.align		4
.L_677:
        /*0068*/ 	.byte	0x04, 0x17
        /*006a*/ 	.short	(.L_679 - .L_678)
.L_678:
        /*006c*/ 	.word	0x00000000
        /*0070*/ 	.short	0x0000
        /*0072*/ 	.short	0x0000
        /*0074*/ 	.byte	0x00, 0xf0, 0x11, 0x00


	//----- nvinfo : EIATTR_SPARSE_MMA_MASK
	.align		4
.L_679:
        /*0078*/ 	.byte	0x03, 0x50
        /*007a*/ 	.short	0x0000


	//----- nvinfo : EIATTR_MAXREG_COUNT
	.align		4
        /*007c*/ 	.byte	0x03, 0x1b
        /*007e*/ 	.short	0x00ff


	//----- nvinfo : EIATTR_EXTERNS
	.align		4
        /*0080*/ 	.byte	0x04, 0x0f
        /*0082*/ 	.short	(.L_681 - .L_680)


	//   ....[0]....
	.align		4
.L_680:
        /*0084*/ 	.word	index@(__assertfail)


	//----- nvinfo : EIATTR_MERCURY_ISA_VERSION
	.align		4
.L_681:
        /*0088*/ 	.byte	0x03, 0x5f
        /*008a*/ 	.short	0x0101


	//----- nvinfo : EIATTR_VRC_CTA_INIT_COUNT
	.align		4
        /*008c*/ 	.byte	0x02, 0x4a
	.zero		1
	.zero		1


	//----- nvinfo : EIATTR_SYSCALL_OFFSETS
	.align		4
        /*0090*/ 	.byte	0x04, 0x46
        /*0092*/ 	.short	(.L_683 - .L_682)


	//   ....[0]....
.L_682:
        /*0094*/ 	.word	0x00000e80


	//   ....[1]....
        /*0098*/ 	.word	0x00001ec0


	//   ....[2]....
        /*009c*/ 	.word	0x00002e40


	//   ....[3]....
        /*00a0*/ 	.word	0x00003d80


	//   ....[4]....
        /*00a4*/ 	.word	0x000063d0


	//   ....[5]....
        /*00a8*/ 	.word	0x000073b0


	//   ....[6]....
        /*00ac*/ 	.word	0x000084f0


	//   ....[7]....
        /*00b0*/ 	.word	0x00009630


	//----- nvinfo : EIATTR_EXIT_INSTR_OFFSETS
	.align		4
.L_683:
        /*00b4*/ 	.byte	0x04, 0x1c
        /*00b6*/ 	.short	(.L_685 - .L_684)


	//   ....[0]....
.L_684:
        /*00b8*/ 	.word	0x00008880


	//   ....[1]....
        /*00bc*/ 	.word	0x000089c0


	//   ....[2]....
        /*00c0*/ 	.word	0x00008a00


	//   ....[3]....
        /*00c4*/ 	.word	0x00008a90


	//   ....[4]....
        /*00c8*/ 	.word	0x00008ac0


	//   ....[5]....
        /*00cc*/ 	.word	0x00008af0


	//   ....[6]....
        /*00d0*/ 	.word	0x00008bc0


	//   ....[7]....
        /*00d4*/ 	.word	0x00008c40


	//   ....[8]....
        /*00d8*/ 	.word	0x00008d20


	//   ....[9]....
        /*00dc*/ 	.word	0x00008db0


	//   ....[10]....
        /*00e0*/ 	.word	0x00008dd0


	//   ....[11]....
        /*00e4*/ 	.word	0x00008ea0


	//   ....[12]....
        /*00e8*/ 	.word	0x00009050


	//   ....[13]....
        /*00ec*/ 	.word	0x00009200


	//   ....[14]....
        /*00f0*/ 	.word	0x000093a0


	//   ....[15]....
        /*00f4*/ 	.word	0x000093d0


	//   ....[16]....
        /*00f8*/ 	.word	0x00009400


	//   ....[17]....
        /*00fc*/ 	.word	0x000094a0


	//   ....[18]....
        /*0100*/ 	.word	0x000094d0


	//   ....[19]....
        /*0104*/ 	.word	0x00009640


	//   ....[20]....
        /*0108*/ 	.word	0x00009790


	//   ....[21]....
        /*010c*/ 	.word	0x00009910


	//   ....[22]....
        /*0110*/ 	.word	0x00009990


	//----- nvinfo : EIATTR_MAX_THREADS
	.align		4
.L_685:
        /*0114*/ 	.byte	0x04, 0x05
        /*0116*/ 	.short	(.L_687 - .L_686)
.L_686:
        /*0118*/ 	.word	0x00000080
        /*011c*/ 	.word	0x00000001
        /*0120*/ 	.word	0x00000001


	//----- nvinfo : EIATTR_CRS_STACK_SIZE
	.align		4
.L_687:
        /*0124*/ 	.byte	0x04, 0x1e
        /*0126*/ 	.short	(.L_689 - .L_688)
.L_688:
        /*0128*/ 	.word	0x00000000


	//----- nvinfo : EIATTR_CBANK_PARAM_SIZE
	.align		4
.L_689:
        /*012c*/ 	.byte	0x03, 0x19
        /*012e*/ 	.short	0x002c


	//----- nvinfo : EIATTR_PARAM_CBANK
	.align		4
        /*0130*/ 	.byte	0x04, 0x0a
        /*0132*/ 	.short	(.L_691 - .L_690)
	.align		4
.L_690:
        /*0134*/ 	.word	index@(.nv.constant0._ZN2at6native27unrolled_elementwise_kernelIZZZNS0_16atan_kernel_cudaERNS_18TensorIteratorBaseEENKUlvE0_clEvENKUlvE_clEvEUldE_St5arrayIPcLm2EELi4E23TrivialOffsetCalculatorILi1EjESB_NS0_6memory12LoadWithCastILi1EEENSC_13StoreWithCastILi1EEEEEviT_T0_T2_T3_T4_T5_)
        /*0138*/ 	.short	0x0380
        /*013a*/ 	.short	0x002c


	//----- nvinfo : EIATTR_SW_WAR
	.align		4
.L_691:
        /*013c*/ 	.byte	0x04, 0x36
        /*013e*/ 	.short	(.L_693 - .L_692)
.L_692:
        /*0140*/ 	.word	0x00000008
.L_693:


//--------------------- .nv.info._ZN2at6native18elementwise_kernelILi128ELi2EZNS0_22gpu_kernel_impl_nocastIZZZNS0_16atan_kernel_cudaERNS_18TensorIteratorBaseEENKUlvE0_clEvENKUlvE_clEvEUldE_EEvS4_RKT_EUliE_EEviT1_ --------------------------
	.section	.nv.info._ZN2at6native18elementwise_kernelILi128ELi2EZNS0_22gpu_kernel_impl_nocastIZZZNS0_16atan_kernel_cudaERNS_18TensorIteratorBaseEENKUlvE0_clEvENKUlvE_clEvEUldE_EEvS4_RKT_EUliE_EEviT1_,"",@"SHT_CUDA_INFO"
	.sectionflags	@""
	.align	4


	//----- nvinfo : EIATTR_CUDA_API_VERSION
	.align		4
        /*0000*/ 	.byte	0x04, 0x37
        /*0002*/ 	.short	(.L_695 - .L_694)
.L_694:
        /*0004*/ 	.word	0x00000082


	//----- nvinfo : EIATTR_KPARAM_INFO
	.align		4
.L_695:
        /*0008*/ 	.byte	0x04, 0x17
        /*000a*/ 	.short	(.L_697 - .L_696)
.L_696:
        /*000c*/ 	.word	0x00000000
        /*0010*/ 	.short	0x0001
        /*0012*/ 	.short	0x0008
        /*0014*/ 	.byte	0x00, 0xf0, 0x61, 0x08


	//----- nvinfo : EIATTR_KPARAM_INFO
	.align		4
.L_697:
        /*0018*/ 	.byte	0x04, 0x17
        /*001a*/ 	.short	(.L_699 - .L_698)
.L_698:
        /*001c*/ 	.word	0x00000000
        /*0020*/ 	.short	0x0000
        /*0022*/ 	.short	0x0000
        /*0024*/ 	.byte	0x00, 0xf0, 0x11, 0x00


	//----- nvinfo : EIATTR_SPARSE_MMA_MASK
	.align		4
.L_699:
        /*0028*/ 	.byte	0x03, 0x50
        /*002a*/ 	.short	0x0000


	//----- nvinfo : EIATTR_MAXREG_COUNT
	.align		4
        /*002c*/ 	.byte	0x03, 0x1b
        /*002e*/ 	.short	0x0080


	//----- nvinfo : EIATTR_MERCURY_ISA_VERSION
	.align		4
        /*0030*/ 	.byte	0x03, 0x5f
        /*0032*/ 	.short	0x0101


	//----- nvinfo : EIATTR_VRC_CTA_INIT_COUNT
	.align		4
        /*0034*/ 	.byte	0x02, 0x4a
	.zero		1
	.zero		1


	//----- nvinfo : EIATTR_EXIT_INSTR_OFFSETS
	.align		4
        /*0038*/ 	.byte	0x04, 0x1c
        /*003a*/ 	.short	(.L_701 - .L_700)


	//   ....[0]....
.L_700:
        /*003c*/ 	.word	0x00000620


	//   ....[1]....
        /*0040*/ 	.word	0x00000b50


	//   ....[2]....
        /*0044*/ 	.word	0x00002420


	//   ....[3]....
        /*0048*/ 	.word	0x00003c40


	//----- nvinfo : EIATTR_MAX_THREADS
	.align		4
.L_701:
        /*004c*/ 	.byte	0x04, 0x05
        /*004e*/ 	.short	(.L_703 - .L_702)
.L_702:
        /*0050*/ 	.word	0x00000080
        /*0054*/ 	.word	0x00000001
        /*0058*/ 	.word	0x00000001


	//----- nvinfo : EIATTR_CRS_STACK_SIZE
	.align		4
.L_703:
        /*005c*/ 	.byte	0x04, 0x1e
        /*005e*/ 	.short	(.L_705 - .L_704)
.L_704:
        /*0060*/ 	.word	0x00000000


	//----- nvinfo : EIATTR_CBANK_PARAM_SIZE
	.align		4
.L_705:
        /*0064*/ 	.byte	0x03, 0x19
        /*0066*/ 	.short	0x0220


	//----- nvinfo : EIATTR_PARAM_CBANK
	.align		4
        /*0068*/ 	.byte	0x04, 0x0a
        /*006a*/ 	.short	(.L_707 - .L_706)
	.align		4
.L_706:
        /*006c*/ 	.word	index@(.nv.constant0._ZN2at6native18elementwise_kernelILi128ELi2EZNS0_22gpu_kernel_impl_nocastIZZZNS0_16atan_kernel_cudaERNS_18TensorIteratorBaseEENKUlvE0_clEvENKUlvE_clEvEUldE_EEvS4_RKT_EUliE_EEviT1_)
        /*0070*/ 	.short	0x0380
        /*0072*/ 	.short	0x0220


	//----- nvinfo : EIATTR_SW_WAR
	.align		4
.L_707:
        /*0074*/ 	.byte	0x04, 0x36
        /*0076*/ 	.short	(.L_709 - .L_708)
.L_708:
        /*0078*/ 	.word	0x00000008
.L_709:


//--------------------- .nv.info._ZN2at6native27unrolled_elementwise_kernelIZZZNS0_16atan_kernel_cudaERNS_18TensorIteratorBaseEENKUlvE0_clEvENKUlvE_clEvEUldE_St5arrayIPcLm2EELi4E23TrivialOffsetCalculatorILi1EjESB_NS0_6memory15LoadWithoutCastENSC_16StoreWithoutCastEEEviT_T0_T2_T3_T4_T5_ --------------------------
	.section	.nv.info._ZN2at6native27unrolled_elementwise_kernelIZZZNS0_16atan_kernel_cudaERNS_18TensorIteratorBaseEENKUlvE0_clEvENKUlvE_clEvEUldE_St5arrayIPcLm2EELi4E23TrivialOffsetCalculatorILi1EjESB_NS0_6memory15LoadWithoutCastENSC_16StoreWithoutCastEEEviT_T0_T2_T3_T4_T5_,"",@"SHT_CUDA_INFO"
	.sectionflags	@""
	.align	4


	//----- nvinfo : EIATTR_CUDA_API_VERSION
	.align		4
        /*0000*/ 	.byte	0x04, 0x37
        /*0002*/ 	.short	(.L_711 - .L_710)
.L_710:
        /*0004*/ 	.word	0x00000082


	//----- nvinfo : EIATTR_KPARAM_INFO
	.align		4
.L_711:
        /*0008*/ 	.byte	0x04, 0x17
        /*000a*/ 	.short	(.L_713 - .L_712)
.L_712:
        /*000c*/ 	.word	0x00000000
        /*0010*/ 	.short	0x0006
        /*0012*/ 	.short	0x001b
        /*0014*/ 	.byte	0x00, 0xf0, 0x05, 0x00


	//----- nvinfo : EIATTR_KPARAM_INFO
	.align		4
.L_713:
        /*0018*/ 	.byte	0x04, 0x17
        /*001a*/ 	.short	(.L_715 - .L_714)
.L_714:
        /*001c*/ 	.word	0x00000000
        /*0020*/ 	.short	0x0005
        /*0022*/ 	.short	0x001a
        /*0024*/ 	.byte	0x00, 0xf0, 0x05, 0x00


	//----- nvinfo : EIATTR_KPARAM_INFO
	.align		4
.L_715:
        /*0028*/ 	.byte	0x04, 0x17
        /*002a*/ 	.short	(.L_717 - .L_716)
.L_716:
        /*002c*/ 	.word	0x00000000
        /*0030*/ 	.short	0x0004
        /*0032*/ 	.short	0x0019
        /*0034*/ 	.byte	0x00, 0xf0, 0x05, 0x00


	//----- nvinfo : EIATTR_KPARAM_INFO
	.align		4
.L_717:
        /*0038*/ 	.byte	0x04, 0x17
        /*003a*/ 	.short	(.L_719 - .L_718)
.L_718:
        /*003c*/ 	.word	0x00000000
        /*0040*/ 	.short	0x0003
        /*0042*/ 	.short	0x0018
        /*0044*/ 	.byte	0x00, 0xf0, 0x05, 0x00


	//----- nvinfo : EIATTR_KPARAM_INFO
	.align		4
.L_719:
        /*0048*/ 	.byte	0x04, 0x17
        /*004a*/ 	.short	(.L_721 - .L_720)
.L_720:
        /*004c*/ 	.word	0x00000000
        /*0050*/ 	.short	0x0002
        /*0052*/ 	.short	0x0008
        /*0054*/ 	.byte	0x00, 0xf0, 0x41, 0x00


	//----- nvinfo : EIATTR_KPARAM_INFO
	.align		4
.L_721:
        /*0058*/ 	.byte	0x04, 0x17
        /*005a*/ 	.short	(.L_723 - .L_722)
.L_722:
        /*005c*/ 	.word	0x00000000
        /*0060*/ 	.short	0x0001
        /*0062*/ 	.short	0x0004
        /*0064*/ 	.byte	0x00, 0xf0, 0x05, 0x00


	//----- nvinfo : EIATTR_KPARAM_INFO
	.align		4
.L_723:
        /*0068*/ 	.byte	0x04, 0x17
        /*006a*/ 	.short	(.L_725 - .L_724)
.L_724:
        /*006c*/ 	.word	0x00000000
        /*0070*/ 	.short	0x0000
        /*0072*/ 	.short	0x0000
        /*0074*/ 	.byte	0x00, 0xf0, 0x11, 0x00


	//----- nvinfo : EIATTR_SPARSE_MMA_MASK
	.align		4
.L_725:
        /*0078*/ 	.byte	0x03, 0x50
        /*007a*/ 	.short	0x0000


	//----- nvinfo : EIATTR_MAXREG_COUNT
	.align		4
        /*007c*/ 	.byte	0x03, 0x1b
        /*007e*/ 	.short	0x00ff


	//----- nvinfo : EIATTR_MERCURY_ISA_VERSION
	.align		4
        /*0080*/ 	.byte	0x03, 0x5f
        /*0082*/ 	.short	0x0101


	//----- nvinfo : EIATTR_VRC_CTA_INIT_COUNT
	.align		4
        /*0084*/ 	.byte	0x02, 0x4a
	.zero		1
	.zero		1


	//----- nvinfo : EIATTR_EXIT_INSTR_OFFSETS
	.align		4
        /*0088*/ 	.byte	0x04, 0x1c
        /*008a*/ 	.short	(.L_727 - .L_726)


	//   ....[0]....
.L_726:
        /*008c*/ 	.word	0x00001890


	//   ....[1]....
        /*0090*/ 	.word	0x000018e0


	//----- nvinfo : EIATTR_MAX_THREADS
	.align		4
.L_727:
        /*0094*/ 	.byte	0x04, 0x05
        /*0096*/ 	.short	(.L_729 - .L_728)
.L_728:
        /*0098*/ 	.word	0x00000080
        /*009c*/ 	.word	0x00000001
        /*00a0*/ 	.word	0x00000001


	//----- nvinfo : EIATTR_CRS_STACK_SIZE
	.align		4
.L_729:
        /*00a4*/ 	.byte	0x04, 0x1e
        /*00a6*/ 	.short	(.L_731 - .L_730)
.L_730:
        /*00a8*/ 	.word	0x00000000


	//----- nvinfo : EIATTR_CBANK_PARAM_SIZE
	.align		4
.L_731:
        /*00ac*/ 	.byte	0x03, 0x19
        /*00ae*/ 	.short	0x001c


	//----- nvinfo : EIATTR_PARAM_CBANK
	.align		4
        /*00b0*/ 	.byte	0x04, 0x0a
        /*00b2*/ 	.short	(.L_733 - .L_732)
	.align		4
.L_732:
        /*00b4*/ 	.word	index@(.nv.constant0._ZN2at6native27unrolled_elementwise_kernelIZZZNS0_16atan_kernel_cudaERNS_18TensorIteratorBaseEENKUlvE0_clEvENKUlvE_clEvEUldE_St5arrayIPcLm2EELi4E23TrivialOffsetCalculatorILi1EjESB_NS0_6memory15LoadWithoutCastENSC_16StoreWithoutCastEEEviT_T0_T2_T3_T4_T5_)
        /*00b8*/ 	.short	0x0380
        /*00ba*/ 	.short	0x001c


	//----- nvinfo : EIATTR_SW_WAR
	.align		4
.L_733:
        /*00bc*/ 	.byte	0x04, 0x36
        /*00be*/ 	.short	(.L_735 - .L_734)
.L_734:
        /*00c0*/ 	.word	0x00000008
.L_735:


//--------------------- .nv.info._ZN2at6native29vectorized_elementwise_kernelILi2EZZZNS0_16atan_kernel_cudaERNS_18TensorIteratorBaseEENKUlvE0_clEvENKUlvE_clEvEUldE_St5arrayIPcLm2EEEEviT0_T1_ --------------------------
	.section	.nv.info._ZN2at6native29vectorized_elementwise_kernelILi2EZZZNS0_16atan_kernel_cudaERNS_18TensorIteratorBaseEENKUlvE0_clEvENKUlvE_clEvEUldE_St5arrayIPcLm2EEEEviT0_T1_,"",@"SHT_CUDA_INFO"
	.sectionflags	@""
	.align	4


	//----- nvinfo : EIATTR_CUDA_API_VERSION
	.align		4
        /*0000*/ 	.byte	0x04, 0x37
        /*0002*/ 	.short	(.L_737 - .L_736)
.L_736:
        /*0004*/ 	.word	0x00000082


	//----- nvinfo : EIATTR_KPARAM_INFO
	.align		4
.L_737:
        /*0008*/ 	.byte	0x04, 0x17
        /*000a*/ 	.short	(.L_739 - .L_738)
.L_738:
        /*000c*/ 	.word	0x00000000
        /*0010*/ 	.short	0x0002
        /*0012*/ 	.short	0x0008
        /*0014*/ 	.byte	0x00, 0xf0, 0x41, 0x00


	//----- nvinfo : EIATTR_KPARAM_INFO
	.align		4
.L_739:
        /*0018*/ 	.byte	0x04, 0x17
        /*001a*/ 	.short	(.L_741 - .L_740)
.L_740:
        /*001c*/ 	.word	0x00000000
        /*0020*/ 	.short	0x0001
        /*0022*/ 	.short	0x0004
        /*0024*/ 	.byte	0x00, 0xf0, 0x05, 0x00


	//----- nvinfo : EIATTR_KPARAM_INFO
	.align		4
.L_741:
        /*0028*/ 	.byte	0x04, 0x17
        /*002a*/ 	.short	(.L_743 - .L_742)
.L_742:
        /*002c*/ 	.word	0x00000000
        /*0030*/ 	.short	0x0000
        /*0032*/ 	.short	0x0000
        /*0034*/ 	.byte	0x00, 0xf0, 0x11, 0x00


	//----- nvinfo : EIATTR_SPARSE_MMA_MASK
	.align		4
.L_743:
        /*0038*/ 	.byte	0x03, 0x50
        /*003a*/ 	.short	0x0000


	//----- nvinfo : EIATTR_MAXREG_COUNT
	.align		4
        /*003c*/ 	.byte	0x03, 0x1b
        /*003e*/ 	.short	0x00ff


	//----- nvinfo : EIATTR_MERCURY_ISA_VERSION
	.align		4
        /*0040*/ 	.byte	0x03, 0x5f
        /*0042*/ 	.short	0x0101


	//----- nvinfo : EIATTR_VRC_CTA_INIT_COUNT
	.align		4
        /*0044*/ 	.byte	0x02, 0x4a
	.zero		1
	.zero		1


	//----- nvinfo : EIATTR_EXIT_INSTR_OFFSETS
	.align		4
        /*0048*/ 	.byte	0x04, 0x1c
        /*004a*/ 	.short	(.L_745 - .L_744)


	//   ....[0]....
.L_744:
        /*004c*/ 	.word	0x000031d0


	//   ....[1]....
        /*0050*/ 	.word	0x00003220


	//   ....[2]....
        /*0054*/ 	.word	0x00004fb0


	//----- nvinfo : EIATTR_MAX_THREADS
	.align		4
.L_745:
        /*0058*/ 	.byte	0x04, 0x05
        /*005a*/ 	.short	(.L_747 - .L_746)
.L_746:
        /*005c*/ 	.word	0x00000080
        /*0060*/ 	.word	0x00000001
        /*0064*/ 	.word	0x00000001


	//----- nvinfo : EIATTR_CRS_STACK_SIZE
	.align		4
.L_747:
        /*0068*/ 	.byte	0x04, 0x1e
        /*006a*/ 	.short	(.L_749 - .L_748)
.L_748:
        /*006c*/ 	.word	0x00000000


	//----- nvinfo : EIATTR_CBANK_PARAM_SIZE
	.align		4
.L_749:
        /*0070*/ 	.byte	0x03, 0x19
        /*0072*/ 	.short	0x0018


	//----- nvinfo : EIATTR_PARAM_CBANK
	.align		4
        /*0074*/ 	.byte	0x04, 0x0a
        /*0076*/ 	.short	(.L_751 - .L_750)
	.align		4
.L_750:
        /*0078*/ 	.word	index@(.nv.constant0._ZN2at6native29vectorized_elementwise_kernelILi2EZZZNS0_16atan_kernel_cudaERNS_18TensorIteratorBaseEENKUlvE0_clEvENKUlvE_clEvEUldE_St5arrayIPcLm2EEEEviT0_T1_)
        /*007c*/ 	.short	0x0380
        /*007e*/ 	.short	0x0018


	//----- nvinfo : EIATTR_SW_WAR
	.align		4
.L_751:
        /*0080*/ 	.byte	0x04, 0x36
        /*0082*/ 	.short	(.L_753 - .L_752)
.L_752:
        /*0084*/ 	.word	0x00000008
.L_753:


//--------------------- .nv.info._ZN2at6native29vectorized_elementwise_kernelILi4EZZZNS0_16atan_kernel_cudaERNS_18TensorIteratorBaseEENKUlvE0_clEvENKUlvE_clEvEUldE_St5arrayIPcLm2EEEEviT0_T1_ --------------------------
	.section	.nv.info._ZN2at6native29vectorized_elementwise_kernelILi4EZZZNS0_16atan_kernel_cudaERNS_18TensorIteratorBaseEENKUlvE0_clEvENKUlvE_clEvEUldE_St5arrayIPcLm2EEEEviT0_T1_,"",@"SHT_CUDA_INFO"
	.sectionflags	@""
	.align	4


	//----- nvinfo : EIATTR_CUDA_API_VERSION
	.align		4
        /*0000*/ 	.byte	0x04, 0x37
        /*0002*/ 	.short	(.L_755 - .L_754)
.L_754:
        /*0004*/ 	.word	0x00000082


	//----- nvinfo : EIATTR_KPARAM_INFO
	.align		4
.L_755:
        /*0008*/ 	.byte	0x04, 0x17
        /*000a*/ 	.short	(.L_757 - .L_756)
.L_756:
        /*000c*/ 	.word	0x00000000
        /*0010*/ 	.short	0x0002
        /*0012*/ 	.short	0x0008
        /*0014*/ 	.byte	0x00, 0xf0, 0x41, 0x00


	//----- nvinfo : EIATTR_KPARAM_INFO
	.align		4
.L_757:
        /*0018*/ 	.byte	0x04, 0x17
        /*001a*/ 	.short	(.L_759 - .L_758)
.L_758:
        /*001c*/ 	.word	0x00000000
        /*0020*/ 	.short	0x0001
        /*0022*/ 	.short	0x0004
        /*0024*/ 	.byte	0x00, 0xf0, 0x05, 0x00


	//----- nvinfo : EIATTR_KPARAM_INFO
	.align		4
.L_759:
        /*0028*/ 	.byte	0x04, 0x17
        /*002a*/ 	.short	(.L_761 - .L_760)
.L_760:
        /*002c*/ 	.word	0x00000000
        /*0030*/ 	.short	0x0000
        /*0032*/ 	.short	0x0000
        /*0034*/ 	.byte	0x00, 0xf0, 0x11, 0x00


	//----- nvinfo : EIATTR_SPARSE_MMA_MASK
	.align		4
.L_761:
        /*0038*/ 	.byte	0x03, 0x50
        /*003a*/ 	.short	0x0000


	//----- nvinfo : EIATTR_MAXREG_COUNT
	.align		4
        /*003c*/ 	.byte	0x03, 0x1b
        /*003e*/ 	.short	0x00ff


	//----- nvinfo : EIATTR_MERCURY_ISA_VERSION
	.align		4
        /*0040*/ 	.byte	0x03, 0x5f
        /*0042*/ 	.short	0x0101


	//----- nvinfo : EIATTR_VRC_CTA_INIT_COUNT
	.align		4
        /*0044*/ 	.byte	0x02, 0x4a
	.zero		1
	.zero		1


	//----- nvinfo : EIATTR_EXIT_INSTR_OFFSETS
	.align		4
        /*0048*/ 	.byte	0x04, 0x1c
        /*004a*/ 	.short	(.L_763 - .L_762)


	//   ....[0]....
.L_762:
        /*004c*/ 	.word	0x000031d0


	//   ....[1]....
        /*0050*/ 	.word	0x00003220


	//   ....[2]....
        /*0054*/ 	.word	0x00004f70


	//----- nvinfo : EIATTR_MAX_THREADS
	.align		4
.L_763:
        /*0058*/ 	.byte	0x04, 0x05
        /*005a*/ 	.short	(.L_765 - .L_764)
.L_764:
        /*005c*/ 	.word	0x00000080
        /*0060*/ 	.word	0x00000001
        /*0064*/ 	.word	0x00000001


	//----- nvinfo : EIATTR_CRS_STACK_SIZE
	.align		4
.L_765:
        /*0068*/ 	.byte	0x04, 0x1e
        /*006a*/ 	.short	(.L_767 - .L_766)
.L_766:
        /*006c*/ 	.word	0x00000000


	//----- nvinfo : EIATTR_CBANK_PARAM_SIZE
	.align		4
.L_767:
        /*0070*/ 	.byte	0x03, 0x19
        /*0072*/ 	.short	0x0018


	//----- nvinfo : EIATTR_PARAM_CBANK
	.align		4
        /*0074*/ 	.byte	0x04, 0x0a
        /*0076*/ 	.short	(.L_769 - .L_768)
	.align		4
.L_768:
        /*0078*/ 	.word	index@(.nv.constant0._ZN2at6native29vectorized_elementwise_kernelILi4EZZZNS0_16atan_kernel_cudaERNS_18TensorIteratorBaseEENKUlvE0_clEvENKUlvE_clEvEUldE_St5arrayIPcLm2EEEEviT0_T1_)
        /*007c*/ 	.short	0x0380
        /*007e*/ 	.short	0x0018


	//----- nvinfo : EIATTR_SW_WAR
	.align		4
.L_769:
        /*0080*/ 	.byte	0x04, 0x36
        /*0082*/ 	.short	(.L_771 - .L_770)
.L_770:
        /*0084*/ 	.word	0x00000008
.L_771:


//--------------------- .nv.info._ZN2at6native29vectorized_elementwise_kernelILi8EZZZNS0_16atan_kernel_cudaERNS_18TensorIteratorBaseEENKUlvE0_clEvENKUlvE_clEvEUldE_St5arrayIPcLm2EEEEviT0_T1_ --------------------------
	.section	.nv.info._ZN2at6native29vectorized_elementwise_kernelILi8EZZZNS0_16atan_kernel_cudaERNS_18TensorIteratorBaseEENKUlvE0_clEvENKUlvE_clEvEUldE_St5arrayIPcLm2EEEEviT0_T1_,"",@"SHT_CUDA_INFO"
	.sectionflags	@""
	.align	4


	//----- nvinfo : EIATTR_CUDA_API_VERSION
	.align		4
        /*0000*/ 	.byte	0x04, 0x37
        /*0002*/ 	.short	(.L_773 - .L_772)
.L_772:
        /*0004*/ 	.word	0x00000082


	//----- nvinfo : EIATTR_KPARAM_INFO
	.align		4
.L_773:
        /*0008*/ 	.byte	0x04, 0x17
        /*000a*/ 	.short	(.L_775 - .L_774)
.L_774:
        /*000c*/ 	.word	0x00000000
        /*0010*/ 	.short	0x0002
        /*0012*/ 	.short	0x0008
        /*0014*/ 	.byte	0x00, 0xf0, 0x41, 0x00


	//----- nvinfo : EIATTR_KPARAM_INFO
	.align		4
.L_775:
        /*0018*/ 	.byte	0x04, 0x17
        /*001a*/ 	.short	(.L_777 - .L_776)
.L_776:
        /*001c*/ 	.word	0x00000000
        /*0020*/ 	.short	0x0001
        /*0022*/ 	.short	0x0004
        /*0024*/ 	.byte	0x00, 0xf0, 0x05, 0x00


	//----- nvinfo : EIATTR_KPARAM_INFO
	.align		4
.L_777:
        /*0028*/ 	.byte	0x04, 0x17
        /*002a*/ 	.short	(.L_779 - .L_778)
.L_778:
        /*002c*/ 	.word	0x00000000
        /*0030*/ 	.short	0x0000
        /*0032*/ 	.short	0x0000
        /*0034*/ 	.byte	0x00, 0xf0, 0x11, 0x00


	//----- nvinfo : EIATTR_SPARSE_MMA_MASK
	.align		4
.L_779:
        /*0038*/ 	.byte	0x03, 0x50
        /*003a*/ 	.short	0x0000


	//----- nvinfo : EIATTR_MAXREG_COUNT
	.align		4
        /*003c*/ 	.byte	0x03, 0x1b
        /*003e*/ 	.short	0x00ff


	//----- nvinfo : EIATTR_MERCURY_ISA_VERSION
	.align		4
        /*0040*/ 	.byte	0x03, 0x5f
        /*0042*/ 	.short	0x0101


	//----- nvinfo : EIATTR_VRC_CTA_INIT_COUNT
	.align		4
        /*0044*/ 	.byte	0x02, 0x4a
	.zero		1
	.zero		1


	//----- nvinfo : EIATTR_EXIT_INSTR_OFFSETS
	.align		4
        /*0048*/ 	.byte	0x04, 0x1c
        /*004a*/ 	.short	(.L_781 - .L_780)


	//   ....[0]....
.L_780:
        /*004c*/ 	.word	0x000031d0


	//   ....[1]....
        /*0050*/ 	.word	0x00003220


	//   ....[2]....
        /*0054*/ 	.word	0x00004f70


	//----- nvinfo : EIATTR_MAX_THREADS
	.align		4
.L_781:
        /*0058*/ 	.byte	0x04, 0x05
        /*005a*/ 	.short	(.L_783 - .L_782)
.L_782:
        /*005c*/ 	.word	0x00000080
        /*0060*/ 	.word	0x00000001
        /*0064*/ 	.word	0x00000001


	//----- nvinfo : EIATTR_CRS_STACK_SIZE
	.align		4
.L_783:
        /*0068*/ 	.byte	0x04, 0x1e
        /*006a*/ 	.short	(.L_785 - .L_784)
.L_784:
        /*006c*/ 	.word	0x00000000


	//----- nvinfo : EIATTR_CBANK_PARAM_SIZE
	.align		4
.L_785:
        /*0070*/ 	.byte	0x03, 0x19
        /*0072*/ 	.short	0x0018


	//----- nvinfo : EIATTR_PARAM_CBANK
	.align		4
        /*0074*/ 	.byte	0x04, 0x0a
        /*0076*/ 	.short	(.L_787 - .L_786)
	.align		4
.L_786:
        /*0078*/ 	.word	index@(.nv.constant0._ZN2at6native29vectorized_elementwise_kernelILi8EZZZNS0_16atan_kernel_cudaERNS_18TensorIteratorBaseEENKUlvE0_clEvENKUlvE_clEvEUldE_St5arrayIPcLm2EEEEviT0_T1_)
        /*007c*/ 	.short	0x0380
        /*007e*/ 	.short	0x0018


	//----- nvinfo : EIATTR_SW_WAR
	.align		4
.L_787:
        /*0080*/ 	.byte	0x04, 0x36
        /*0082*/ 	.short	(.L_789 - .L_788)
.L_788:
        /*0084*/ 	.word	0x00000008
.L_789:


//--------------------- .nv.callgraph             --------------------------
	.section	.nv.callgraph,"",@"SHT_CUDA_CALLGRAPH"
	.align	4
	.sectionentsize	8
	.align		4
        /*0000*/ 	.word	0x00000000
	.align		4
        /*0004*/ 	.word	0xffffffff
	.align		4
        /*0008*/ 	.word	index@(_ZN2at6native18elementwise_kernelILi128ELi4EZNS0_15gpu_kernel_implIZZZNS0_16atan_kernel_cudaERNS_18TensorIteratorBaseEENKUlvE0_clEvENKUlvE2_clEvEUlN3c108BFloat16EE_EEvS4_RKT_EUliE_EEviT1_)
	.align		4
        /*000c*/ 	.word	index@(__assertfail)
	.align		4
        /*0010*/ 	.word	index@(_ZN2at6native27unrolled_elementwise_kernelIZZZNS0_16atan_kernel_cudaERNS_18TensorIteratorBaseEENKUlvE0_clEvENKUlvE2_clEvEUlN3c108BFloat16EE_St5arrayIPcLm2EELi4E23TrivialOffsetCalculatorILi1EjESD_NS0_6memory12LoadWithCastILi1EEENSE_13StoreWithCastILi1EEEEEviT_T0_T2_T3_T4_T5_)
	.align		4
        /*0014*/ 	.word	index@(__assertfail)
	.align		4
        /*0018*/ 	.word	index@(_ZN2at6native18elementwise_kernelILi128ELi4EZNS0_15gpu_kernel_implIZZZNS0_16atan_kernel_cudaERNS_18TensorIteratorBaseEENKUlvE0_clEvENKUlvE1_clEvEUlN3c104HalfEE_EEvS4_RKT_EUliE_EEviT1_)
	.align		4
        /*001c*/ 	.word	index@(__assertfail)
	.align		4
        /*0020*/ 	.word	index@(_ZN2at6native27unrolled_elementwise_kernelIZZZNS0_16atan_kernel_cudaERNS_18TensorIteratorBaseEENKUlvE0_clEvENKUlvE1_clEvEUlN3c104HalfEE_St5arrayIPcLm2EELi4E23TrivialOffsetCalculatorILi1EjESD_NS0_6memory12LoadWithCastILi1EEENSE_13StoreWithCastILi1EEEEEviT_T0_T2_T3_T4_T5_)
	.align		4
        /*0024*/ 	.word	index@(__assertfail)
	.align		4
        /*0028*/ 	.word	index@(_ZN2at6native18elementwise_kernelILi128ELi4EZNS0_15gpu_kernel_implIZZZNS0_16atan_kernel_cudaERNS_18TensorIteratorBaseEENKUlvE0_clEvENKUlvE0_clEvEUlfE_EEvS4_RKT_EUliE_EEviT1_)
	.align		4
        /*002c*/ 	.word	index@(__assertfail)
	.align		4
        /*0030*/ 	.word	index@(_ZN2at6native27unrolled_elementwise_kernelIZZZNS0_16atan_kernel_cudaERNS_18TensorIteratorBaseEENKUlvE0_clEvENKUlvE0_clEvEUlfE_St5arrayIPcLm2EELi4E23TrivialOffsetCalculatorILi1EjESB_NS0_6memory12LoadWithCastILi1EEENSC_13StoreWithCastILi1EEEEEviT_T0_T2_T3_T4_T5_)
	.align		4
        /*0034*/ 	.word	index@(__assertfail)
	.align		4
        /*0038*/ 	.word	index@(_ZN2at6native18elementwise_kernelILi128ELi4EZNS0_15gpu_kernel_implIZZZNS0_16atan_kernel_cudaERNS_18TensorIteratorBaseEENKUlvE0_clEvENKUlvE_clEvEUldE_EEvS4_RKT_EUliE_EEviT1_)
	.align		4
        /*003c*/ 	.word	index@(__assertfail)
	.align		4
        /*0040*/ 	.word	index@(_ZN2at6native27unrolled_elementwise_kernelIZZZNS0_16atan_kernel_cudaERNS_18TensorIteratorBaseEENKUlvE0_clEvENKUlvE_clEvEUldE_St5arrayIPcLm2EELi4E23TrivialOffsetCalculatorILi1EjESB_NS0_6memory12LoadWithCastILi1EEENSC_13StoreWithCastILi1EEEEEviT_T0_T2_T3_T4_T5_)
	.align		4
        /*0044*/ 	.word	index@(__assertfail)
	.align		4
        /*0048*/ 	.word	0x00000000
	.align		4
        /*004c*/ 	.word	0xfffffffe
	.align		4
        /*0050*/ 	.word	0x00000000
	.align		4
        /*0054*/ 	.word	0xfffffffd
	.align		4
        /*0058*/ 	.word	0x00000000
	.align		4
        /*005c*/ 	.word	0xfffffffc


//--------------------- .nv.constant4             --------------------------
	.section	.nv.constant4,"a",@progbits
	.align	8
	.align		8
.nv.constant4:
        /*0000*/ 	.dword	__assertfail
	.align		8
        /*0008*/ 	.dword	__unnamed_1
	.align		8
        /*0010*/ 	.dword	__unnamed_2
	.align		8
        /*0018*/ 	.dword	__unnamed_3
	.align		8
        /*0020*/ 	.dword	__unnamed_4
	.align		8
        /*0028*/ 	.dword	__unnamed_5
	.align		8
        /*0030*/ 	.dword	__unnamed_6
	.align		8
        /*0038*/ 	.dword	__unnamed_7
	.align		8
        /*0040*/ 	.dword	__unnamed_8
	.align		8
        /*0048*/ 	.dword	_ZN58_INTERNAL_66ba2b59_27_UnaryGeometricAtanKernel_cu_58c500494cuda3std3__45__cpo5beginE
	.align		8
        /*0050*/ 	.dword	_ZN58_INTERNAL_66ba2b59_27_UnaryGeometricAtanKernel_cu_58c500494cuda3std3__45__cpo3endE
	.align		8
        /*0058*/ 	.dword	_ZN58_INTERNAL_66ba2b59_27_UnaryGeometricAtanKernel_cu_58c500494cuda3std3__45__cpo6cbeginE
	.align		8
        /*0060*/ 	.dword	_ZN58_INTERNAL_66ba2b59_27_UnaryGeometricAtanKernel_cu_58c500494cuda3std3__45__cpo4cendE
	.align		8
        /*0068*/ 	.dword	_ZN58_INTERNAL_66ba2b59_27_UnaryGeometricAtanKernel_cu_58c500494cuda3std3__45__cpo6rbeginE
	.align		8
        /*0070*/ 	.dword	_ZN58_INTERNAL_66ba2b59_27_UnaryGeometricAtanKernel_cu_58c500494cuda3std3__45__cpo4rendE
	.align		8
        /*0078*/ 	.dword	_ZN58_INTERNAL_66ba2b59_27_UnaryGeometricAtanKernel_cu_58c500494cuda3std3__45__cpo7crbeginE
	.align		8
        /*0080*/ 	.dword	_ZN58_INTERNAL_66ba2b59_27_UnaryGeometricAtanKernel_cu_58c500494cuda3std3__45__cpo5crendE
	.align		8
        /*0088*/ 	.dword	_ZN58_INTERNAL_66ba2b59_27_UnaryGeometricAtanKernel_cu_58c500494cuda3std3__460_GLOBAL__N__66ba2b59_27_UnaryGeometricAtanKernel_cu_58c500496ignoreE
	.align		8
        /*0090*/ 	.dword	_ZN58_INTERNAL_66ba2b59_27_UnaryGeometricAtanKernel_cu_58c500494cuda3std3__419piecewise_constructE
	.align		8
        /*0098*/ 	.dword	_ZN58_INTERNAL_66ba2b59_27_UnaryGeometricAtanKernel_cu_58c500494cuda3std3__48in_placeE
	.align		8
        /*00a0*/ 	.dword	_ZN58_INTERNAL_66ba2b59_27_UnaryGeometricAtanKernel_cu_58c500494cuda3std3__420unreachable_sentinelE
	.align		8
        /*00a8*/ 	.dword	_ZN58_INTERNAL_66ba2b59_27_UnaryGeometricAtanKernel_cu_58c500494cuda3std6ranges3__45__cpo4swapE
	.align		8
        /*00b0*/ 	.dword	_ZN58_INTERNAL_66ba2b59_27_UnaryGeometricAtanKernel_cu_58c500494cuda3std6ranges3__45__cpo9iter_moveE
	.align		8
        /*00b8*/ 	.dword	_ZN58_INTERNAL_66ba2b59_27_UnaryGeometricAtanKernel_cu_58c500494cuda3std6ranges3__45__cpo5beginE
	.align		8
        /*00c0*/ 	.dword	_ZN58_INTERNAL_66ba2b59_27_UnaryGeometricAtanKernel_cu_58c500494cuda3std6ranges3__45__cpo3endE
	.align		8
        /*00c8*/ 	.dword	_ZN58_INTERNAL_66ba2b59_27_UnaryGeometricAtanKernel_cu_58c500494cuda3std6ranges3__45__cpo6cbeginE
	.align		8
        /*00d0*/ 	.dword	_ZN58_INTERNAL_66ba2b59_27_UnaryGeometricAtanKernel_cu_58c500494cuda3std6ranges3__45__cpo4cendE
	.align		8
        /*00d8*/ 	.dword	_ZN58_INTERNAL_66ba2b59_27_UnaryGeometricAtanKernel_cu_58c500494cuda3std6ranges3__45__cpo7advanceE
	.align		8
        /*00e0*/ 	.dword	_ZN58_INTERNAL_66ba2b59_27_UnaryGeometricAtanKernel_cu_58c500494cuda3std6ranges3__45__cpo9iter_swapE
	.align		8
        /*00e8*/ 	.dword	_ZN58_INTERNAL_66ba2b59_27_UnaryGeometricAtanKernel_cu_58c500494cuda3std6ranges3__45__cpo4nextE
	.align		8
        /*00f0*/ 	.dword	_ZN58_INTERNAL_66ba2b59_27_UnaryGeometricAtanKernel_cu_58c500494cuda3std6ranges3__45__cpo4prevE
	.align		8
        /*00f8*/ 	.dword	_ZN58_INTERNAL_66ba2b59_27_UnaryGeometricAtanKernel_cu_58c500494cuda3std6ranges3__45__cpo4dataE
	.align		8
        /*0100*/ 	.dword	_ZN58_INTERNAL_66ba2b59_27_UnaryGeometricAtanKernel_cu_58c500494cuda3std6ranges3__45__cpo5cdataE
	.align		8
        /*0108*/ 	.dword	_ZN58_INTERNAL_66ba2b59_27_UnaryGeometricAtanKernel_cu_58c500494cuda3std6ranges3__45__cpo4sizeE
	.align		8
        /*0110*/ 	.dword	_ZN58_INTERNAL_66ba2b59_27_UnaryGeometricAtanKernel_cu_58c500494cuda3std6ranges3__45__cpo5ssizeE
	.align		8
        /*0118*/ 	.dword	_ZN58_INTERNAL_66ba2b59_27_UnaryGeometricAtanKernel_cu_58c500494cuda3std6ranges3__45__cpo8distanceE
	.align		8
        /*0120*/ 	.dword	_ZN58_INTERNAL_66ba2b59_27_UnaryGeometricAtanKernel_cu_58c500496thrust24THRUST_300001_SM_1000_NS6system6detail10sequential3seqE
	.align		8
        /*0128*/ 	.dword	$str$6
	.align		8
        /*0130*/ 	.dword	$str$7


//--------------------- .text._ZN2at6native18elementwise_kernelILi128ELi4EZNS0_15gpu_kernel_implIZZZNS0_16atan_kernel_cudaERNS_18TensorIteratorBaseEENKUlvE0_clEvENKUlvE2_clEvEUlN3c108BFloat16EE_EEvS4_RKT_EUliE_EEviT1_ --------------------------
	.section	.text._ZN2at6native18elementwise_kernelILi128ELi4EZNS0_15gpu_kernel_implIZZZNS0_16atan_kernel_cudaERNS_18TensorIteratorBaseEENKUlvE0_clEvENKUlvE2_clEvEUlN3c108BFloat16EE_EEvS4_RKT_EUliE_EEviT1_,"ax",@progbits
	.align	128
        .global         _ZN2at6native18elementwise_kernelILi128ELi4EZNS0_15gpu_kernel_implIZZZNS0_16atan_kernel_cudaERNS_18TensorIteratorBaseEENKUlvE0_clEvENKUlvE2_clEvEUlN3c108BFloat16EE_EEvS4_RKT_EUliE_EEviT1_
        .type           _ZN2at6native18elementwise_kernelILi128ELi4EZNS0_15gpu_kernel_implIZZZNS0_16atan_kernel_cudaERNS_18TensorIteratorBaseEENKUlvE0_clEvENKUlvE2_clEvEUlN3c108BFloat16EE_EEvS4_RKT_EUliE_EEviT1_,@function
        .size           _ZN2at6native18elementwise_kernelILi128ELi4EZNS0_15gpu_kernel_implIZZZNS0_16atan_kernel_cudaERNS_18TensorIteratorBaseEENKUlvE0_clEvENKUlvE2_clEvEUlN3c108BFloat16EE_EEvS4_RKT_EUliE_EEviT1_,(.L_x_2730 - _ZN2at6native18elementwise_kernelILi128ELi4EZNS0_15gpu_kernel_implIZZZNS0_16atan_kernel_cudaERNS_18TensorIteratorBaseEENKUlvE0_clEvENKUlvE2_clEvEUlN3c108BFloat16EE_EEvS4_RKT_EUliE_EEviT1_)
        .other          _ZN2at6native18elementwise_kernelILi128ELi4EZNS0_15gpu_kernel_implIZZZNS0_16atan_kernel_cudaERNS_18TensorIteratorBaseEENKUlvE0_clEvENKUlvE2_clEvEUlN3c108BFloat16EE_EEvS4_RKT_EUliE_EEviT1_,@"STO_CUDA_ENTRY STV_DEFAULT"
_ZN2at6native18elementwise_kernelILi128ELi4EZNS0_15gpu_kernel_implIZZZNS0_16atan_kernel_cudaERNS_18TensorIteratorBaseEENKUlvE0_clEvENKUlvE2_clEvEUlN3c108BFloat16EE_EEvS4_RKT_EUliE_EEviT1_:
.text._ZN2at6native18elementwise_kernelILi128ELi4EZNS0_15gpu_kernel_implIZZZNS0_16atan_kernel_cudaERNS_18TensorIteratorBaseEENKUlvE0_clEvENKUlvE2_clEvEUlN3c108BFloat16EE_EEvS4_RKT_EUliE_EEviT1_:
[----:B------:R-:W0:Y:S01]  /*0000*/  LDC R1, c[0x0][0x37c] ;  /* 0x0000df00ff017b82 */ /* 0x000e220000000800 */
[----:B------:R-:W1:Y:S07]  /*0010*/  S2R R17, SR_TID.X ;  /* 0x0000000000117919 */ /* 0x000e6e0000002100 */
[----:B------:R-:W2:Y:S01]  /*0020*/  S2UR UR4, SR_CTAID.X ;  /* 0x00000000000479c3 */ /* 0x000ea20000002500 */
[----:B------:R-:W3:Y:S01]  /*0030*/  LDCU UR39, c[0x0][0x388] ;  /* 0x00007100ff2777ac */ /* 0x000ee20008000800 */
[----:B------:R-:W-:Y:S01]  /*0040*/  BSSY.RECONVERGENT B6, `(.L_x_0) ;  /* 0x000033a000067945 */ /* 0x000fe20003800200 */
[----:B------:R-:W4:Y:S01]  /*0050*/  LDCU UR5, c[0x0][0x380] ;  /* 0x00007000ff0577ac */ /* 0x000f220008000800 */
[----:B------:R-:W0:Y:S01]  /*0060*/  LDCU.64 UR36, c[0x0][0x358] ;  /* 0x00006b00ff2477ac */ /* 0x000e220008000a00 */
[----:B------:R-:W0:Y:S01]  /*0070*/  LDCU.U8 UR41, c[0x0][0x592] ;  /* 0x0000b240ff2977ac */ /* 0x000e220008000000 */
[----:B------:R-:W0:Y:S01]  /*0080*/  LDCU.U8 UR42, c[0x0][0x591] ;  /* 0x0000b220ff2a77ac */ /* 0x000e220008000000 */
[----:B---3--:R-:W-:-:S02]  /*0090*/  UIADD3 UR40, UPT, UPT, UR39, -0x1, URZ ;  /* 0xffffffff27287890 */ /* 0x008fc4000fffe0ff */
[----:B--2---:R-:W-:Y:S02]  /*00a0*/  USHF.L.U32 UR4, UR4, 0x9, URZ ;  /* 0x0000000904047899 */ /* 0x004fe400080006ff */
[----:B------:R-:W-:-:S04]  /*00b0*/  UISETP.LT.U32.AND UP0, UPT, UR40, 0x18, UPT ;  /* 0x000000182800788c */ /* 0x000fc8000bf01070 */
[----:B------:R-:W-:Y:S01]  /*00c0*/  USEL UR38, UR40, 0x18, UP0 ;  /* 0x0000001828267887 */ /* 0x000fe20008000000 */
[----:B-1----:R-:W-:-:S03]  /*00d0*/  LOP3.LUT R17, R17, UR4, RZ, 0xfc, !PT ;  /* 0x0000000411117c12 */ /* 0x002fc6000f8efcff */
[----:B------:R-:W-:Y:S01]  /*00e0*/  UIADD3 UR38, UPT, UPT, UR38, 0x1, URZ ;  /* 0x0000000126267890 */ /* 0x000fe2000fffe0ff */
[----:B----4-:R-:W-:-:S13]  /*00f0*/  ISETP.GE.AND P0, PT, R17, UR5, PT ;  /* 0x0000000511007c0c */ /* 0x010fda000bf06270 */
[----:B0-----:R-:W-:Y:S05]  /*0100*/  @P0 BRA `(.L_x_1) ;  /* 0x0000003000b40947 */ /* 0x001fea0003800000 */
[----:B------:R-:W-:Y:S01]  /*0110*/  UISETP.NE.AND UP0, UPT, UR39, URZ, UPT ;  /* 0x000000ff2700728c */ /* 0x000fe2000bf05270 */
[----:B------:R-:W-:Y:S02]  /*0120*/  IMAD.MOV.U32 R0, RZ, RZ, RZ ;  /* 0x000000ffff007224 */ /* 0x000fe400078e00ff */
[----:B------:R-:W-:-:S06]  /*0130*/  IMAD.MOV.U32 R16, RZ, RZ, RZ ;  /* 0x000000ffff107224 */ /* 0x000fcc00078e00ff */
[----:B------:R-:W-:Y:S05]  /*0140*/  BRA.U !UP0, `(.L_x_2) ;  /* 0x0000001108a87547 */ /* 0x000fea000b800000 */
[----:B------:R-:W0:Y:S01]  /*0150*/  LDCU.64 UR4, c[0x0][0x390] ;  /* 0x00007200ff0477ac */ /* 0x000e220008000a00 */
[----:B------:R-:W-:Y:S01]  /*0160*/  HFMA2 R16, -RZ, RZ, 0, 0 ;  /* 0x00000000ff107431 */ /* 0x000fe200000001ff */
[----:B------:R-:W1:Y:S01]  /*0170*/  LDCU UR6, c[0x0][0x38c] ;  /* 0x00007180ff0677ac */ /* 0x000e620008000800 */
[----:B------:R-:W2:Y:S01]  /*0180*/  LDCU.64 UR8, c[0x0][0x4b8] ;  /* 0x00009700ff0877ac */ /* 0x000ea20008000a00 */
[----:B------:R-:W-:Y:S02]  /*0190*/  UISETP.NE.AND UP0, UPT, UR40, URZ, UPT ;  /* 0x000000ff2800728c */ /* 0x000fe4000bf05270 */
[----:B0-----:R-:W-:-:S05]  /*01a0*/  IMAD.HI.U32 R2, R17, UR4, R16 ;  /* 0x0000000411027c27 */ /* 0x001fca000f8e0010 */
[----:B------:R-:W-:-:S05]  /*01b0*/  SHF.R.U32.HI R3, RZ, UR5, R2 ;  /* 0x00000005ff037c19 */ /* 0x000fca0008011602 */
[----:B------:R-:W-:-:S04]  /*01c0*/  IMAD.MOV R0, RZ, RZ, -R3 ;  /* 0x000000ffff007224 */ /* 0x000fc800078e0a03 */
[----:B-1----:R-:W-:-:S04]  /*01d0*/  IMAD R0, R0, UR6, R17 ;  /* 0x0000000600007c24 */ /* 0x002fc8000f8e0211 */
[C---:B--2---:R-:W-:Y:S02]  /*01e0*/  IMAD R16, R0.reuse, UR8, RZ ;  /* 0x0000000800107c24 */ /* 0x044fe4000f8e02ff */
[----:B------:R-:W-:Y:S01]  /*01f0*/  IMAD R0, R0, UR9, RZ ;  /* 0x0000000900007c24 */ /* 0x000fe2000f8e02ff */
[----:B------:R-:W-:Y:S06]  /*0200*/  BRA.U !UP0, `(.L_x_2) ;  /* 0x0000001108787547 */ /* 0x000fec000b800000 */
[----:B------:R-:W0:Y:S01]  /*0210*/  LDCU.64 UR6, c[0x0][0x398] ;  /* 0x00007300ff0677ac */ /* 0x000e220008000a00 */
[----:B------:R-:W-:Y:S01]  /*0220*/  IMAD.MOV.U32 R2, RZ, RZ, RZ ;  /* 0x000000ffff027224 */ /* 0x000fe200078e00ff */
[----:B------:R-:W1:Y:S01]  /*0230*/  LDCU UR4, c[0x0][0x3a0] ;  /* 0x00007400ff0477ac */ /* 0x000e620008000800 */
[----:B------:R-:W2:Y:S01]  /*0240*/  LDCU.64 UR8, c[0x0][0x4c0] ;  /* 0x00009800ff0877ac */ /* 0x000ea20008000a00 */
[----:B------:R-:W-:Y:S01]  /*0250*/  UISETP.NE.AND UP0, UPT, UR38, 0x2, UPT ;  /* 0x000000022600788c */ /* 0x000fe2000bf05270 */
[----:B0-----:R-:W-:-:S05]  /*0260*/  IMAD.HI.U32 R4, R3, UR7, R2 ;  /* 0x0000000703047c27 */ /* 0x001fca000f8e0002 */
[----:B-1----:R-:W-:-:S04]  /*0270*/  SHF.R.U32.HI R5, RZ, UR4, R4 ;  /* 0x00000004ff057c19 */ /* 0x002fc80008011604 */
[----:B------:R-:W-:-:S05]  /*0280*/  IADD3 R2, PT, PT, -R5, RZ, RZ ;  /* 0x000000ff05027210 */ /* 0x000fca0007ffe1ff */
[----:B------:R-:W-:-:S04]  /*0290*/  IMAD R3, R2, UR6, R3 ;  /* 0x0000000602037c24 */ /* 0x000fc8000f8e0203 */
[C---:B--2---:R-:W-:Y:S02]  /*02a0*/  IMAD R16, R3.reuse, UR8, R16 ;  /* 0x0000000803107c24 */ /* 0x044fe4000f8e0210 */
[----:B------:R-:W-:Y:S01]  /*02b0*/  IMAD R0, R3, UR9, R0 ;  /* 0x0000000903007c24 */ /* 0x000fe2000f8e0200 */
[----:B------:R-:W-:Y:S06]  /*02c0*/  BRA.U !UP0, `(.L_x_2) ;  /* 0x0000001108487547 */ /* 0x000fec000b800000 */
[----:B------:R-:W0:Y:S01]  /*02d0*/  LDCU.64 UR4, c[0x0][0x3a8] ;  /* 0x00007500ff0477ac */ /* 0x000e220008000a00 */
[----:B------:R-:W-:Y:S01]  /*02e0*/  IMAD.MOV.U32 R4, RZ, RZ, RZ ;  /* 0x000000ffff047224 */ /* 0x000fe200078e00ff */
[----:B------:R-:W1:Y:S01]  /*02f0*/  LDCU UR6, c[0x0][0x3a4] ;  /* 0x00007480ff0677ac */ /* 0x000e620008000800 */
[----:B------:R-:W2:Y:S01]  /*0300*/  LDCU.64 UR8, c[0x0][0x4c8] ;  /* 0x00009900ff0877ac */ /* 0x000ea20008000a00 */
[----:B------:R-:W-:Y:S01]  /*0310*/  UISETP.NE.AND UP0, UPT, UR38, 0x3, UPT ;  /* 0x000000032600788c */ /* 0x000fe2000bf05270 */
[----:B0-----:R-:W-:-:S05]  /*0320*/  IMAD.HI.U32 R2, R5, UR4, R4 ;  /* 0x0000000405027c27 */ /* 0x001fca000f8e0004 */
[----:B------:R-:W-:-:S05]  /*0330*/  SHF.R.U32.HI R3, RZ, UR5, R2 ;  /* 0x00000005ff037c19 */ /* 0x000fca0008011602 */
[----:B------:R-:W-:-:S04]  /*0340*/  IMAD.MOV R4, RZ, RZ, -R3 ;  /* 0x000000ffff047224 */ /* 0x000fc800078e0a03 */
[----:B-1----:R-:W-:-:S04]  /*0350*/  IMAD R5, R4, UR6, R5 ;  /* 0x0000000604057c24 */ /* 0x002fc8000f8e0205 */
[C---:B--2---:R-:W-:Y:S02]  /*0360*/  IMAD R16, R5.reuse, UR8, R16 ;  /* 0x0000000805107c24 */ /* 0x044fe4000f8e0210 */
[----:B------:R-:W-:Y:S01]  /*0370*/  IMAD R0, R5, UR9, R0 ;  /* 0x0000000905007c24 */ /* 0x000fe2000f8e0200 */
[----:B------:R-:W-:Y:S06]  /*0380*/  BRA.U !UP0, `(.L_x_2) ;  /* 0x0000001108187547 */ /* 0x000fec000b800000 */
[----:B------:R-:W0:Y:S01]  /*0390*/  LDCU.64 UR6, c[0x0][0x3b0] ;  /* 0x00007600ff0677ac */ /* 0x000e220008000a00 */
[----:B------:R-:W-:Y:S01]  /*03a0*/  MOV R2, RZ ;  /* 0x000000ff00027202 */ /* 0x000fe20000000f00 */
[----:B------:R-:W1:Y:S01]  /*03b0*/  LDCU UR4, c[0x0][0x3b8] ;  /* 0x00007700ff0477ac */ /* 0x000e620008000800 */
[----:B------:R-:W2:Y:S01]  /*03c0*/  LDCU.64 UR8, c[0x0][0x4d0] ;  /* 0x00009a00ff0877ac */ /* 0x000ea20008000a00 */
[----:B------:R-:W-:Y:S02]  /*03d0*/  UISETP.NE.AND UP0, UPT, UR38, 0x4, UPT ;  /* 0x000000042600788c */ /* 0x000fe4000bf05270 */
[----:B0-----:R-:W-:-:S05]  /*03e0*/  IMAD.HI.U32 R4, R3, UR7, R2 ;  /* 0x0000000703047c27 */ /* 0x001fca000f8e0002 */
[----:B-1----:R-:W-:-:S05]  /*03f0*/  SHF.R.U32.HI R5, RZ, UR4, R4 ;  /* 0x00000004ff057c19 */ /* 0x002fca0008011604 */
[----:B------:R-:W-:-:S04]  /*0400*/  IMAD.MOV R2, RZ, RZ, -R5 ;  /* 0x000000ffff027224 */ /* 0x000fc800078e0a05 */
        /* <DEDUP_REMOVED lines=10> */
[----:B------:R-:W-:-:S04]  /*04b0*/  SHF.R.U32.HI R3, RZ, UR5, R2 ;  /* 0x00000005ff037c19 */ /* 0x000fc80008011602 */
[----:B------:R-:W-:-:S05]  /*04c0*/  IADD3 R4, PT, PT, -R3, RZ, RZ ;  /* 0x000000ff03047210 */ /* 0x000fca0007ffe1ff */
[----:B-1----:R-:W-:-:S04]  /*04d0*/  IMAD R5, R4, UR6, R5 ;  /* 0x0000000604057c24 */ /* 0x002fc8000f8e0205 */
        /* <DEDUP_REMOVED lines=16> */
[----:B------:R-:W-:Y:S01]  /*05e0*/  HFMA2 R4, -RZ, RZ, 0, 0 ;  /* 0x00000000ff047431 */ /* 0x000fe200000001ff */
[----:B------:R-:W1:Y:S01]  /*05f0*/  LDCU UR6, c[0x0][0x3d4] ;  /* 0x00007a80ff0677ac */ /* 0x000e620008000800 */
[----:B------:R-:W2:Y:S01]  /*0600*/  LDCU.64 UR8, c[0x0][0x4e8] ;  /* 0x00009d00ff0877ac */ /* 0x000ea20008000a00 */
[----:B------:R-:W-:Y:S02]  /*0610*/  UISETP.NE.AND UP0, UPT, UR38, 0x7, UPT ;  /* 0x000000072600788c */ /* 0x000fe4000bf05270 */
        /* <DEDUP_REMOVED lines=214> */
[----:B------:R-:W2:Y:S03]  /*1380*/  LDCU.64 UR8, c[0x0][0x578] ;  /* 0x0000af00ff0877ac */ /* 0x000ea60008000a00 */
[----:B0-----:R-:W-:-:S05]  /*1390*/  IMAD.HI.U32 R2, R5, UR4, R4 ;  /* 0x0000000405027c27 */ /* 0x001fca000f8e0004 */
[----:B------:R-:W-:-:S05]  /*13a0*/  SHF.R.U32.HI R2, RZ, UR5, R2 ;  /* 0x00000005ff027c19 */ /* 0x000fca0008011602 */
[----:B------:R-:W-:-:S04]  /*13b0*/  IMAD.MOV R3, RZ, RZ, -R2 ;  /* 0x000000ffff037224 */ /* 0x000fc800078e0a02 */
[----:B-1----:R-:W-:-:S04]  /*13c0*/  IMAD R5, R3, UR6, R5 ;  /* 0x0000000603057c24 */ /* 0x002fc8000f8e0205 */
[C---:B--2---:R-:W-:Y:S02]  /*13d0*/  IMAD R16, R5.reuse, UR8, R16 ;  /* 0x0000000805107c24 */ /* 0x044fe4000f8e0210 */
[----:B------:R-:W-:-:S07]  /*13e0*/  IMAD R0, R5, UR9, R0 ;  /* 0x0000000905007c24 */ /* 0x000fce000f8e0200 */
.L_x_2:
[----:B------:R-:W0:Y:S01]  /*13f0*/  LDCU.64 UR6, c[0x0][0x588] ;  /* 0x0000b100ff0677ac */ /* 0x000e220008000a00 */
[----:B------:R-:W-:-:S04]  /*1400*/  UPRMT UR4, UR41, 0x9910, URZ ;  /* 0x0000991029047896 */ /* 0x000fc800080000ff */
[----:B------:R-:W-:Y:S01]  /*1410*/  UISETP.GT.AND UP0, UPT, UR4, 0x9, UPT ;  /* 0x000000090400788c */ /* 0x000fe2000bf04270 */
[----:B0-----:R-:W-:-:S05]  /*1420*/  IADD3 R2, P0, PT, R0, UR6, RZ ;  /* 0x0000000600027c10 */ /* 0x001fca000ff1e0ff */
[----:B------:R-:W-:-:S03]  /*1430*/  IMAD.X R3, RZ, RZ, UR7, P0 ;  /* 0x00000007ff037e24 */ /* 0x000fc600080e06ff */
[----:B------:R-:W-:Y:S05]  /*1440*/  BRA.U UP0, `(.L_x_3) ;  /* 0x0000000500107547 */ /* 0x000fea000b800000 */
[----:B------:R-:W-:-:S09]  /*1450*/  UISETP.GT.AND UP0, UPT, UR4, 0x4, UPT ;  /* 0x000000040400788c */ /* 0x000fd2000bf04270 */
[----:B------:R-:W-:Y:S05]  /*1460*/  BRA.U UP0, `(.L_x_4) ;  /* 0x0000000100807547 */ /* 0x000fea000b800000 */
[----:B------:R-:W-:-:S09]  /*1470*/  UISETP.GT.AND UP0, UPT, UR4, 0x1, UPT ;  /* 0x000000010400788c */ /* 0x000fd2000bf04270 */
[----:B------:R-:W-:Y:S05]  /*1480*/  BRA.U UP0, `(.L_x_5) ;  /* 0x0000000100307547 */ /* 0x000fea000b800000 */
[----:B------:R-:W-:-:S09]  /*1490*/  UISETP.NE.AND UP0, UPT, UR41, URZ, UPT ;  /* 0x000000ff2900728c */ /* 0x000fd2000bf05270 */
[----:B------:R-:W-:Y:S05]  /*14a0*/  BRA.U !UP0, `(.L_x_6) ;  /* 0x0000000108187547 */ /* 0x000fea000b800000 */
[----:B------:R-:W-:-:S09]  /*14b0*/  UISETP.NE.AND UP0, UPT, UR4, 0x1, UPT ;  /* 0x000000010400788c */ /* 0x000fd2000bf05270 */
[----:B------:R-:W-:Y:S05]  /*14c0*/  BRA.U UP0, `(.L_x_7) ;  /* 0x0000000d00147547 */ /* 0x000fea000b800000 */
[----:B------:R-:W2:Y:S02]  /*14d0*/  LDG.E.S8 R2, desc[UR36][R2.64] ;  /* 0x0000002402027981 */ /* 0x000ea4000c1e1300 */
[----:B--2---:R-:W0:Y:S02]  /*14e0*/  I2F.S16 R0, R2 ;  /* 0x0000000200007306 */ /* 0x004e240000101400 */
[----:B0-----:R-:W-:Y:S01]  /*14f0*/  F2FP.BF16.F32.PACK_AB R0, RZ, R0 ;  /* 0x00000000ff00723e */ /* 0x001fe200000010ff */
[----:B------:R-:W-:Y:S06]  /*1500*/  BRA `(.L_x_8) ;  /* 0x0000000c00947947 */ /* 0x000fec0003800000 */
.L_x_6:
[----:B------:R-:W2:Y:S02]  /*1510*/  LDG.E.U8 R2, desc[UR36][R2.64] ;  /* 0x0000002402027981 */ /* 0x000ea4000c1e1100 */
[----:B--2---:R-:W-:-:S04]  /*1520*/  I2FP.F32.U32 R0, R2 ;  /* 0x0000000200007245 */ /* 0x004fc80000201000 */
[----:B------:R-:W-:Y:S01]  /*1530*/  F2FP.BF16.F32.PACK_AB R0, RZ, R0 ;  /* 0x00000000ff00723e */ /* 0x000fe200000010ff */
[----:B------:R-:W-:Y:S06]  /*1540*/  BRA `(.L_x_8) ;  /* 0x0000000c00847947 */ /* 0x000fec0003800000 */
.L_x_5:
[----:B------:R-:W-:-:S09]  /*1550*/  UISETP.NE.AND UP0, UPT, UR4, 0x2, UPT ;  /* 0x000000020400788c */ /* 0x000fd2000bf05270 */
[----:B------:R-:W-:Y:S05]  /*1560*/  BRA.U !UP0, `(.L_x_9) ;  /* 0x0000000108307547 */ /* 0x000fea000b800000 */
[----:B------:R-:W-:-:S09]  /*1570*/  UISETP.NE.AND UP0, UPT, UR4, 0x3, UPT ;  /* 0x000000030400788c */ /* 0x000fd2000bf05270 */
[----:B------:R-:W-:Y:S05]  /*1580*/  BRA.U !UP0, `(.L_x_10) ;  /* 0x0000000108187547 */ /* 0x000fea000b800000 */
[----:B------:R-:W-:-:S09]  /*1590*/  UISETP.NE.AND UP0, UPT, UR4, 0x4, UPT ;  /* 0x000000040400788c */ /* 0x000fd2000bf05270 */
[----:B------:R-:W-:Y:S05]  /*15a0*/  BRA.U UP0, `(.L_x_7) ;  /* 0x0000000900dc7547 */ /* 0x000fea000b800000 */
[----:B------:R-:W2:Y:S02]  /*15b0*/  LDG.E.64 R2, desc[UR36][R2.64] ;  /* 0x0000002402027981 */ /* 0x000ea4000c1e1b00 */
[----:B--2---:R-:W0:Y:S02]  /*15c0*/  I2F.S64 R0, R2 ;  /* 0x0000000200007312 */ /* 0x004e240000301400 */
[----:B0-----:R-:W-:Y:S01]  /*15d0*/  F2FP.BF16.F32.PACK_AB R0, RZ, R0 ;  /* 0x00000000ff00723e */ /* 0x001fe200000010ff */
[----:B------:R-:W-:Y:S06]  /*15e0*/  BRA `(.L_x_8) ;  /* 0x0000000c005c7947 */ /* 0x000fec0003800000 */
.L_x_10:
[----:B------:R-:W2:Y:S02]  /*15f0*/  LDG.E R2, desc[UR36][R2.64] ;  /* 0x0000002402027981 */ /* 0x000ea4000c1e1900 */
[----:B--2---:R-:W-:-:S04]  /*1600*/  I2FP.F32.S32 R0, R2 ;  /* 0x0000000200007245 */ /* 0x004fc80000201400 */
[----:B------:R-:W-:Y:S01]  /*1610*/  F2FP.BF16.F32.PACK_AB R0, RZ, R0 ;  /* 0x00000000ff00723e */ /* 0x000fe200000010ff */
[----:B------:R-:W-:Y:S06]  /*1620*/  BRA `(.L_x_8) ;  /* 0x0000000c004c7947 */ /* 0x000fec0003800000 */
.L_x_9:
[----:B------:R-:W2:Y:S02]  /*1630*/  LDG.E.U16 R2, desc[UR36][R2.64] ;  /* 0x0000002402027981 */ /* 0x000ea4000c1e1500 */
[----:B--2---:R-:W0:Y:S02]  /*1640*/  I2F.S16 R0, R2 ;  /* 0x0000000200007306 */ /* 0x004e240000101400 */
[----:B0-----:R-:W-:Y:S01]  /*1650*/  F2FP.BF16.F32.PACK_AB R0, RZ, R0 ;  /* 0x00000000ff00723e */ /* 0x001fe200000010ff */
[----:B------:R-:W-:Y:S06]  /*1660*/  BRA `(.L_x_8) ;  /* 0x0000000c003c7947 */ /* 0x000fec0003800000 */
.L_x_4:
[----:B------:R-:W-:-:S09]  /*1670*/  UISETP.GT.AND UP0, UPT, UR4, 0x6, UPT ;  /* 0x000000060400788c */ /* 0x000fd2000bf04270 */
[----:B------:R-:W-:Y:S05]  /*1680*/  BRA.U UP0, `(.L_x_11) ;  /* 0x00000001002c7547 */ /* 0x000fea000b800000 */
[----:B------:R-:W-:-:S09]  /*1690*/  UISETP.NE.AND UP0, UPT, UR4, 0x5, UPT ;  /* 0x000000050400788c */ /* 0x000fd2000bf05270 */
[----:B------:R-:W-:Y:S05]  /*16a0*/  BRA.U !UP0, `(.L_x_12) ;  /* 0x0000000108147547 */ /* 0x000fea000b800000 */
[----:B------:R-:W-:-:S09]  /*16b0*/  UISETP.NE.AND UP0, UPT, UR4, 0x6, UPT ;  /* 0x000000060400788c */ /* 0x000fd2000bf05270 */
[----:B------:R-:W-:Y:S05]  /*16c0*/  BRA.U UP0, `(.L_x_7) ;  /* 0x0000000900947547 */ /* 0x000fea000b800000 */
[----:B------:R-:W2:Y:S02]  /*16d0*/  LDG.E R2, desc[UR36][R2.64] ;  /* 0x0000002402027981 */ /* 0x000ea4000c1e1900 */
[----:B--2---:R-:W-:Y:S01]  /*16e0*/  F2FP.BF16.F32.PACK_AB R0, RZ, R2 ;  /* 0x00000002ff00723e */ /* 0x004fe200000010ff */
[----:B------:R-:W-:Y:S06]  /*16f0*/  BRA `(.L_x_8) ;  /* 0x0000000c00187947 */ /* 0x000fec0003800000 */
.L_x_12:
[----:B------:R-:W2:Y:S02]  /*1700*/  LDG.E.U16 R0, desc[UR36][R2.64] ;  /* 0x0000002402007981 */ /* 0x000ea4000c1e1500 */
[----:B--2---:R-:W-:-:S05]  /*1710*/  HADD2.F32 R0, -RZ, R0.H0_H0 ;  /* 0x20000000ff007230 */ /* 0x004fca0000004100 */
[----:B------:R-:W-:Y:S01]  /*1720*/  F2FP.BF16.F32.PACK_AB R0, RZ, R0 ;  /* 0x00000000ff00723e */ /* 0x000fe200000010ff */
[----:B------:R-:W-:Y:S06]  /*1730*/  BRA `(.L_x_8) ;  /* 0x0000000c00087947 */ /* 0x000fec0003800000 */
.L_x_11:
[----:B------:R-:W-:-:S09]  /*1740*/  UISETP.NE.AND UP0, UPT, UR4, 0x7, UPT ;  /* 0x000000070400788c */ /* 0x000fd2000bf05270 */
[----:B------:R-:W-:Y:S05]  /*1750*/  BRA.U !UP0, `(.L_x_13) ;  /* 0x00000001082c7547 */ /* 0x000fea000b800000 */
[----:B------:R-:W-:-:S09]  /*1760*/  UISETP.NE.AND UP0, UPT, UR4, 0x8, UPT ;  /* 0x000000080400788c */ /* 0x000fd2000bf05270 */
[----:B------:R-:W-:Y:S05]  /*1770*/  BRA.U !UP0, `(.L_x_14) ;  /* 0x0000000108147547 */ /* 0x000fea000b800000 */
[----:B------:R-:W-:-:S09]  /*1780*/  UISETP.NE.AND UP0, UPT, UR4, 0x9, UPT ;  /* 0x000000090400788c */ /* 0x000fd2000bf05270 */
[----:B------:R-:W-:Y:S05]  /*1790*/  BRA.U UP0, `(.L_x_7) ;  /* 0x0000000900607547 */ /* 0x000fea000b800000 */
[----:B------:R-:W2:Y:S02]  /*17a0*/  LDG.E R2, desc[UR36][R2.64] ;  /* 0x0000002402027981 */ /* 0x000ea4000c1e1900 */
[----:B--2---:R-:W-:Y:S01]  /*17b0*/  F2FP.BF16.F32.PACK_AB R0, RZ, R2 ;  /* 0x00000002ff00723e */ /* 0x004fe200000010ff */
[----:B------:R-:W-:Y:S06]  /*17c0*/  BRA `(.L_x_8) ;  /* 0x0000000800e47947 */ /* 0x000fec0003800000 */
.L_x_14:
[----:B------:R-:W2:Y:S02]  /*17d0*/  LDG.E.U16 R2, desc[UR36][R2.64] ;  /* 0x0000002402027981 */ /* 0x000ea4000c1e1500 */
[----:B--2---:R-:W-:-:S05]  /*17e0*/  HADD2.F32 R0, -RZ, R2.H0_H0 ;  /* 0x20000002ff007230 */ /* 0x004fca0000004100 */
[----:B------:R-:W-:Y:S01]  /*17f0*/  F2FP.BF16.F32.PACK_AB R0, RZ, R0 ;  /* 0x00000000ff00723e */ /* 0x000fe200000010ff */
[----:B------:R-:W-:Y:S06]  /*1800*/  BRA `(.L_x_8) ;  /* 0x0000000800d47947 */ /* 0x000fec0003800000 */
.L_x_13:
[----:B------:R-:W2:Y:S01]  /*1810*/  LDG.E.64 R2, desc[UR36][R2.64] ;  /* 0x0000002402027981 */ /* 0x000ea2000c1e1b00 */
[----:B------:R-:W-:Y:S01]  /*1820*/  UMOV UR4, 0xf0000000 ;  /* 0xf000000000047882 */ /* 0x000fe20000000000 */
[----:B------:R-:W-:Y:S01]  /*1830*/  UMOV UR5, 0x380fffff ;  /* 0x380fffff00057882 */ /* 0x000fe20000000000 */
[----:B--2---:R-:W0:Y:S01]  /*1840*/  F2F.F32.F64 R0, R2 ;  /* 0x0000000200007310 */ /* 0x004e220000301000 */
[----:B------:R-:W-:-:S14]  /*1850*/  DSETP.GEU.AND P0, PT, |R2|, UR4, PT ;  /* 0x0000000402007e2a */ /* 0x000fdc000bf0e200 */
[----:B0-----:R-:W-:-:S05]  /*1860*/  @!P0 FMUL R0, R0, 1.175494350822287508e-38 ;  /* 0x0080000000008820 */ /* 0x001fca0000400000 */
[----:B------:R-:W-:Y:S01]  /*1870*/  F2FP.BF16.F32.PACK_AB R0, RZ, R0 ;  /* 0x00000000ff00723e */ /* 0x000fe200000010ff */
[----:B------:R-:W-:Y:S06]  /*1880*/  BRA `(.L_x_8) ;  /* 0x0000000800b47947 */ /* 0x000fec0003800000 */
.L_x_3:
[----:B------:R-:W-:-:S09]  /*1890*/  UISETP.GT.AND UP0, UPT, UR4, 0x18, UPT ;  /* 0x000000180400788c */ /* 0x000fd2000bf04270 */
[----:B------:R-:W-:Y:S05]  /*18a0*/  BRA.U UP0, `(.L_x_15) ;  /* 0x0000000100f47547 */ /* 0x000fea000b800000 */
[----:B------:R-:W-:-:S09]  /*18b0*/  UISETP.GT.AND UP0, UPT, UR4, 0xe, UPT ;  /* 0x0000000e0400788c */ /* 0x000fd2000bf04270 */
[----:B------:R-:W-:Y:S05]  /*18c0*/  BRA.U UP0, `(.L_x_16) ;  /* 0x0000000100447547 */ /* 0x000fea000b800000 */
[----:B------:R-:W-:-:S09]  /*18d0*/  UISETP.NE.AND UP0, UPT, UR4, 0xa, UPT ;  /* 0x0000000a0400788c */ /* 0x000fd2000bf05270 */
[----:B------:R-:W-:Y:S05]  /*18e0*/  BRA.U !UP0, `(.L_x_17) ;  /* 0x00000001081c7547 */ /* 0x000fea000b800000 */
[----:B------:R-:W-:-:S09]  /*18f0*/  UISETP.NE.AND UP0, UPT, UR4, 0xb, UPT ;  /* 0x0000000b0400788c */ /* 0x000fd2000bf05270 */
[----:B------:R-:W-:Y:S05]  /*1900*/  BRA.U UP0, `(.L_x_7) ;  /* 0x0000000900047547 */ /* 0x000fea000b800000 */
[----:B------:R-:W2:Y:S02]  /*1910*/  LDG.E.U8 R2, desc[UR36][R2.64] ;  /* 0x0000002402027981 */ /* 0x000ea4000c1e1100 */
[----:B--2---:R-:W-:-:S04]  /*1920*/  ISETP.NE.AND P0, PT, R2, RZ, PT ;  /* 0x000000ff0200720c */ /* 0x004fc80003f05270 */
[----:B------:R-:W-:-:S04]  /*1930*/  FSEL R0, RZ, 1, !P0 ;  /* 0x3f800000ff007808 */ /* 0x000fc80004000000 */
[----:B------:R-:W-:Y:S01]  /*1940*/  F2FP.BF16.F32.PACK_AB R0, RZ, R0 ;  /* 0x00000000ff00723e */ /* 0x000fe200000010ff */
[----:B------:R-:W-:Y:S06]  /*1950*/  BRA `(.L_x_8) ;  /* 0x0000000800807947 */ /* 0x000fec0003800000 */
.L_x_17:
        /* <DEDUP_REMOVED lines=8> */
.L_x_16:
[----:B------:R-:W-:-:S09]  /*19e0*/  UISETP.NE.AND UP0, UPT, UR4, 0xf, UPT ;  /* 0x0000000f0400788c */ /* 0x000fd2000bf05270 */
[----:B------:R-:W-:Y:S05]  /*19f0*/  BRA.U !UP0, `(.L_x_18) ;  /* 0x0000000108987547 */ /* 0x000fea000b800000 */
[----:B------:R-:W-:-:S09]  /*1a00*/  UISETP.NE.AND UP0, UPT, UR4, 0x17, UPT ;  /* 0x000000170400788c */ /* 0x000fd2000bf05270 */
[----:B------:R-:W-:Y:S05]  /*1a10*/  BRA.U !UP0, `(.L_x_19) ;  /* 0x00000001085c7547 */ /* 0x000fea000b800000 */
[----:B------:R-:W-:-:S09]  /*1a20*/  UISETP.NE.AND UP0, UPT, UR4, 0x18, UPT ;  /* 0x000000180400788c */ /* 0x000fd2000bf05270 */
[----:B------:R-:W-:Y:S05]  /*1a30*/  BRA.U UP0, `(.L_x_7) ;  /* 0x0000000500b87547 */ /* 0x000fea000b800000 */
[----:B------:R-:W2:Y:S01]  /*1a40*/  LDG.E.U8 R0, desc[UR36][R2.64] ;  /* 0x0000002402007981 */ /* 0x000ea2000c1e1100 */
[----:B------:R-:W-:Y:S01]  /*1a50*/  IMAD.MOV.U32 R6, RZ, RZ, 0x1f ;  /* 0x0000001fff067424 */ /* 0x000fe200078e00ff */
[----:B--2---:R-:W-:-:S04]  /*1a60*/  SHF.L.U32 R0, R0, 0x18, RZ ;  /* 0x0000001800007819 */ /* 0x004fc800000006ff */
[C---:B------:R-:W-:Y:S02]  /*1a70*/  LOP3.LUT R4, R0.reuse, 0x7f000000, RZ, 0xc0, !PT ;  /* 0x7f00000000047812 */ /* 0x040fe400078ec0ff */
[----:B------:R-:W-:Y:S02]  /*1a80*/  LOP3.LUT P0, RZ, R0, 0x7f000000, RZ, 0xc0, !PT ;  /* 0x7f00000000ff7812 */ /* 0x000fe4000780c0ff */
[----:B------:R-:W0:Y:S02]  /*1a90*/  FLO.U32 R5, R4 ;  /* 0x0000000400057300 */ /* 0x000e2400000e0000 */
[----:B0-----:R-:W-:-:S05]  /*1aa0*/  IMAD.MOV R5, RZ, RZ, -R5 ;  /* 0x000000ffff057224 */ /* 0x001fca00078e0a05 */
[----:B------:R-:W-:-:S04]  /*1ab0*/  VIADDMNMX.U32 R5, R5, R6, 0x4, !PT ;  /* 0x0000000405057446 */ /* 0x000fc80007800006 */
[----:B------:R-:W-:-:S04]  /*1ac0*/  IADD3 R5, PT, PT, R5, -0x4, RZ ;  /* 0xfffffffc05057810 */ /* 0x000fc80007ffe0ff */
[C---:B------:R-:W-:Y:S01]  /*1ad0*/  SHF.L.U32 R6, R4.reuse, R5, RZ ;  /* 0x0000000504067219 */ /* 0x040fe200000006ff */
[----:B------:R-:W-:Y:S02]  /*1ae0*/  IMAD.SHL.U32 R7, R5, 0x800000, RZ ;  /* 0x0080000005077824 */ /* 0x000fe400078e00ff */
[----:B------:R-:W-:-:S03]  /*1af0*/  VIADD R5, R4, 0x1000000 ;  /* 0x0100000004057836 */ /* 0x000fc60000000000 */
[----:B------:R-:W-:Y:S02]  /*1b00*/  LEA.HI R6, R6, -R7, RZ, 0x1c ;  /* 0x8000000706067211 */ /* 0x000fe400078fe0ff */
[----:B------:R-:W-:Y:S02]  /*1b10*/  SHF.R.S32.HI R5, RZ, 0x8, R5 ;  /* 0x00000008ff057819 */ /* 0x000fe40000011405 */
[----:B------:R-:W-:-:S04]  /*1b20*/  IADD3 R6, PT, PT, R6, 0x3c000000, RZ ;  /* 0x3c00000006067810 */ /* 0x000fc80007ffe0ff */
[----:B------:R-:W-:-:S04]  /*1b30*/  LOP3.LUT R5, R6, 0x7f800000, R5, 0xf8, !PT ;  /* 0x7f80000006057812 */ /* 0x000fc800078ef805 */
[----:B------:R-:W-:-:S04]  /*1b40*/  SEL R5, R5, RZ, P0 ;  /* 0x000000ff05057207 */ /* 0x000fc80000000000 */
[----:B------:R-:W-:-:S04]  /*1b50*/  LOP3.LUT R5, R5, 0x80000000, R0, 0xf8, !PT ;  /* 0x8000000005057812 */ /* 0x000fc800078ef800 */
[----:B------:R-:W-:-:S04]  /*1b60*/  F2FP.BF16.F32.PACK_AB R5, RZ, R5 ;  /* 0x00000005ff05723e */ /* 0x000fc800000010ff */
[----:B------:R-:W-:Y:S01]  /*1b70*/  PRMT R0, R5, 0x7610, R0 ;  /* 0x0000761005007816 */ /* 0x000fe20000000000 */
[----:B------:R-:W-:Y:S06]  /*1b80*/  BRA `(.L_x_8) ;  /* 0x0000000400f47947 */ /* 0x000fec0003800000 */
.L_x_19:
[----:B------:R-:W2:Y:S02]  /*1b90*/  LDG.E.U8 R2, desc[UR36][R2.64] ;  /* 0x0000002402027981 */ /* 0x000ea4000c1e1100 */
[C---:B--2---:R-:W-:Y:S02]  /*1ba0*/  IMAD.SHL.U32 R4, R2.reuse, 0x2000000, RZ ;  /* 0x0200000002047824 */ /* 0x044fe400078e00ff */
[----:B------:R-:W-:-:S03]  /*1bb0*/  IMAD.SHL.U32 R5, R2, 0x100, RZ ;  /* 0x0000010002057824 */ /* 0x000fc600078e00ff */
[----:B------:R-:W-:-:S13]  /*1bc0*/  ISETP.GT.U32.AND P0, PT, R4, 0x7ffffff, PT ;  /* 0x07ffffff0400780c */ /* 0x000fda0003f04070 */
[C---:B------:R-:W-:Y:S02]  /*1bd0*/  @!P0 LOP3.LUT R0, R5.reuse, 0x7f00, RZ, 0xc0, !PT ;  /* 0x00007f0005008812 */ /* 0x040fe400078ec0ff */
[----:B------:R-:W-:Y:S02]  /*1be0*/  @P0 LEA.HI R4, R4, 0x70000000, RZ, 0x1c ;  /* 0x7000000004040811 */ /* 0x000fe400078fe0ff */
[----:B------:R-:W-:Y:S02]  /*1bf0*/  @!P0 LOP3.LUT R0, R0, 0x3f000000, RZ, 0xfc, !PT ;  /* 0x3f00000000008812 */ /* 0x000fe400078efcff */
[----:B------:R-:W-:-:S03]  /*1c00*/  PRMT R5, R5, 0x9910, RZ ;  /* 0x0000991005057816 */ /* 0x000fc600000000ff */
[----:B------:R-:W-:Y:S01]  /*1c10*/  @!P0 FADD.FTZ R0, R0, -0.5 ;  /* 0xbf00000000008421 */ /* 0x000fe20000010000 */
[----:B------:R-:W-:-:S05]  /*1c20*/  @P0 FMUL.FTZ R0, R4, 1.9259299443872358531e-34 ;  /* 0x0780000004000820 */ /* 0x000fca0000410000 */
[----:B------:R-:W-:-:S04]  /*1c30*/  LOP3.LUT R0, R0, 0x80000000, R5, 0xf8, !PT ;  /* 0x8000000000007812 */ /* 0x000fc800078ef805 */
[----:B------:R-:W-:Y:S01]  /*1c40*/  F2FP.BF16.F32.PACK_AB R0, RZ, R0 ;  /* 0x00000000ff00723e */ /* 0x000fe200000010ff */
[----:B------:R-:W-:Y:S06]  /*1c50*/  BRA `(.L_x_8) ;  /* 0x0000000400c07947 */ /* 0x000fec0003800000 */
.L_x_18:
[----:B------:R0:W5:Y:S01]  /*1c60*/  LDG.E.U16 R0, desc[UR36][R2.64] ;  /* 0x0000002402007981 */ /* 0x000162000c1e1500 */
[----:B------:R-:W-:Y:S05]  /*1c70*/  BRA `(.L_x_8) ;  /* 0x0000000400b87947 */ /* 0x000fea0003800000 */
.L_x_15:
[----:B------:R-:W-:-:S09]  /*1c80*/  UISETP.GT.AND UP0, UPT, UR4, 0x1b, UPT ;  /* 0x0000001b0400788c */ /* 0x000fd2000bf04270 */
[----:B------:R-:W-:Y:S05]  /*1c90*/  BRA.U UP0, `(.L_x_20) ;  /* 0x0000000500087547 */ /* 0x000fea000b800000 */
[----:B------:R-:W-:-:S09]  /*1ca0*/  UISETP.NE.AND UP0, UPT, UR4, 0x19, UPT ;  /* 0x000000190400788c */ /* 0x000fd2000bf05270 */
[----:B------:R-:W-:Y:S05]  /*1cb0*/  BRA.U !UP0, `(.L_x_21) ;  /* 0x0000000108907547 */ /* 0x000fea000b800000 */
[----:B------:R-:W-:-:S09]  /*1cc0*/  UISETP.NE.AND UP0, UPT, UR4, 0x1a, UPT ;  /* 0x0000001a0400788c */ /* 0x000fd2000bf05270 */
[----:B------:R-:W-:Y:S05]  /*1cd0*/  BRA.U !UP0, `(.L_x_22) ;  /* 0x0000000108187547 */ /* 0x000fea000b800000 */
[----:B------:R-:W-:-:S09]  /*1ce0*/  UISETP.NE.AND UP0, UPT, UR4, 0x1b, UPT ;  /* 0x0000001b0400788c */ /* 0x000fd2000bf05270 */
[----:B------:R-:W-:Y:S05]  /*1cf0*/  BRA.U UP0, `(.L_x_7) ;  /* 0x0000000500087547 */ /* 0x000fea000b800000 */
[----:B------:R-:W2:Y:S02]  /*1d00*/  LDG.E.U16 R0, desc[UR36][R2.64] ;  /* 0x0000002402007981 */ /* 0x000ea4000c1e1500 */
[----:B--2---:R-:W-:-:S04]  /*1d10*/  I2FP.F32.U32 R0, R0 ;  /* 0x0000000000007245 */ /* 0x004fc80000201000 */
[----:B------:R-:W-:Y:S01]  /*1d20*/  F2FP.BF16.F32.PACK_AB R0, RZ, R0 ;  /* 0x00000000ff00723e */ /* 0x000fe200000010ff */
[----:B------:R-:W-:Y:S06]  /*1d30*/  BRA `(.L_x_8) ;  /* 0x0000000400887947 */ /* 0x000fec0003800000 */
.L_x_22:
[----:B------:R-:W2:Y:S01]  /*1d40*/  LDG.E.U8 R3, desc[UR36][R2.64] ;  /* 0x0000002402037981 */ /* 0x000ea2000c1e1100 */
[----:B------:R-:W-:Y:S01]  /*1d50*/  BSSY.RECONVERGENT B0, `(.L_x_23) ;  /* 0x0000018000007945 */ /* 0x000fe20003800200 */
[----:B------:R-:W-:Y:S02]  /*1d60*/  MOV R0, RZ ;  /* 0x000000ff00007202 */ /* 0x000fe40000000f00 */
[----:B--2---:R-:W-:-:S13]  /*1d70*/  ISETP.NE.AND P0, PT, R3, RZ, PT ;  /* 0x000000ff0300720c */ /* 0x004fda0003f05270 */
[----:B------:R-:W-:Y:S05]  /*1d80*/  @!P0 BRA `(.L_x_24) ;  /* 0x0000000000508947 */ /* 0x000fea0003800000 */
[----:B------:R-:W-:-:S13]  /*1d90*/  ISETP.NE.AND P0, PT, R3, 0x80, PT ;  /* 0x000000800300780c */ /* 0x000fda0003f05270 */
[----:B------:R-:W-:Y:S01]  /*1da0*/  @!P0 IMAD.MOV.U32 R0, RZ, RZ, 0x7f800001 ;  /* 0x7f800001ff008424 */ /* 0x000fe200078e00ff */
[----:B------:R-:W-:Y:S06]  /*1db0*/  @!P0 BRA `(.L_x_24) ;  /* 0x0000000000448947 */ /* 0x000fec0003800000 */
[--C-:B------:R-:W-:Y:S01]  /*1dc0*/  SHF.R.U32.HI R0, RZ, 0x3, R3.reuse ;  /* 0x00000003ff007819 */ /* 0x100fe20000011603 */
[----:B------:R-:W-:Y:S03]  /*1dd0*/  BSSY.RECONVERGENT B1, `(.L_x_25) ;  /* 0x000000c000017945 */ /* 0x000fe60003800200 */
[----:B------:R-:W-:Y:S02]  /*1de0*/  LOP3.LUT P0, R2, R0, 0xf, RZ, 0xc0, !PT ;  /* 0x0000000f00027812 */ /* 0x000fe4000780c0ff */
[----:B------:R-:W-:-:S05]  /*1df0*/  SHF.R.U32.HI R0, RZ, 0x7, R3 ;  /* 0x00000007ff007819 */ /* 0x000fca0000011603 */
[----:B------:R-:W-:Y:S01]  /*1e00*/  IMAD.U32 R7, R0, -0x80000000, RZ ;  /* 0x8000000000077824 */ /* 0x000fe200078e00ff */
[----:B------:R-:W-:-:S05]  /*1e10*/  LOP3.LUT R0, R3, 0x7, RZ, 0xc0, !PT ;  /* 0x0000000703007812 */ /* 0x000fca00078ec0ff */
[----:B------:R-:W-:Y:S05]  /*1e20*/  @P0 BRA `(.L_x_26) ;  /* 0x0000000000180947 */ /* 0x000fea0003800000 */
[----:B------:R-:W0:Y:S02]  /*1e30*/  FLO.U32 R3, R0 ;  /* 0x0000000000037300 */ /* 0x000e2400000e0000 */
[----:B0-----:R-:W-:-:S04]  /*1e40*/  IADD3 R3, PT, PT, -R3, 0x1f, RZ ;  /* 0x0000001f03037810 */ /* 0x001fc80007ffe1ff */
[----:B------:R-:W-:Y:S02]  /*1e50*/  IADD3 R5, PT, PT, R3, -0x1c, RZ ;  /* 0xffffffe403057810 */ /* 0x000fe40007ffe0ff */
[----:B------:R-:W-:Y:S02]  /*1e60*/  IADD3 R2, PT, PT, R2, 0x1d, -R3 ;  /* 0x0000001d02027810 */ /* 0x000fe40007ffe803 */
[----:B------:R-:W-:-:S04]  /*1e70*/  SHF.L.U32 R5, R0, R5, RZ ;  /* 0x0000000500057219 */ /* 0x000fc800000006ff */
[----:B------:R-:W-:-:S07]  /*1e80*/  LOP3.LUT R0, R5, 0x7, RZ, 0xc0, !PT ;  /* 0x0000000705007812 */ /* 0x000fce00078ec0ff */
.L_x_26:
[----:B------:R-:W-:Y:S05]  /*1e90*/  BSYNC.RECONVERGENT B1 ;  /* 0x0000000000017941 */ /* 0x000fea0003800200 */
.L_x_25:
[----:B------:R-:W-:Y:S01]  /*1ea0*/  IMAD.SHL.U32 R0, R0, 0x100000, RZ ;  /* 0x0010000000007824 */ /* 0x000fe200078e00ff */
[----:B------:R-:W-:-:S04]  /*1eb0*/  LEA R2, R2, 0x3b800000, 0x17 ;  /* 0x3b80000002027811 */ /* 0x000fc800078eb8ff */
[----:B------:R-:W-:-:S07]  /*1ec0*/  LOP3.LUT R0, R2, R0, R7, 0xfe, !PT ;  /* 0x0000000002007212 */ /* 0x000fce00078efe07 */
.L_x_24:
[----:B------:R-:W-:Y:S05]  /*1ed0*/  BSYNC.RECONVERGENT B0 ;  /* 0x0000000000007941 */ /* 0x000fea0003800200 */
.L_x_23:
[----:B------:R-:W-:Y:S01]  /*1ee0*/  F2FP.BF16.F32.PACK_AB R0, RZ, R0 ;  /* 0x00000000ff00723e */ /* 0x000fe200000010ff */
[----:B------:R-:W-:Y:S06]  /*1ef0*/  BRA `(.L_x_8) ;  /* 0x0000000400187947 */ /* 0x000fec0003800000 */
.L_x_21:
[----:B------:R-:W2:Y:S01]  /*1f00*/  LDG.E.U8 R3, desc[UR36][R2.64] ;  /* 0x0000002402037981 */ /* 0x000ea2000c1e1100 */
[----:B------:R-:W-:Y:S01]  /*1f10*/  BSSY.RECONVERGENT B0, `(.L_x_27) ;  /* 0x0000018000007945 */ /* 0x000fe20003800200 */
[----:B------:R-:W-:Y:S01]  /*1f20*/  IMAD.MOV.U32 R0, RZ, RZ, RZ ;  /* 0x000000ffff007224 */ /* 0x000fe200078e00ff */
[----:B--2---:R-:W-:-:S13]  /*1f30*/  ISETP.NE.AND P0, PT, R3, RZ, PT ;  /* 0x000000ff0300720c */ /* 0x004fda0003f05270 */
[----:B------:R-:W-:Y:S05]  /*1f40*/  @!P0 BRA `(.L_x_28) ;  /* 0x0000000000508947 */ /* 0x000fea0003800000 */
[----:B------:R-:W-:-:S13]  /*1f50*/  ISETP.NE.AND P0, PT, R3, 0x80, PT ;  /* 0x000000800300780c */ /* 0x000fda0003f05270 */
[----:B------:R-:W-:Y:S01]  /*1f60*/  @!P0 MOV R0, 0x7f800001 ;  /* 0x7f80000100008802 */ /* 0x000fe20000000f00 */
        /* <DEDUP_REMOVED lines=10> */
[----:B------:R-:W-:Y:S01]  /*2010*/  IADD3 R2, PT, PT, R2, 0x1e, -R3 ;  /* 0x0000001e02027810 */ /* 0x000fe20007ffe803 */
[----:B------:R-:W-:-:S05]  /*2020*/  VIADD R5, R3, 0xffffffe3 ;  /* 0xffffffe303057836 */ /* 0x000fca0000000000 */
[----:B------:R-:W-:-:S04]  /*2030*/  SHF.L.U32 R5, R0, R5, RZ ;  /* 0x0000000500057219 */ /* 0x000fc800000006ff */
[----:B------:R-:W-:-:S07]  /*2040*/  LOP3.LUT R0, R5, 0x3, RZ, 0xc0, !PT ;  /* 0x0000000305007812 */ /* 0x000fce00078ec0ff */
.L_x_30:
[----:B------:R-:W-:Y:S05]  /*2050*/  BSYNC.RECONVERGENT B1 ;  /* 0x0000000000017941 */ /* 0x000fea0003800200 */
.L_x_29:
[----:B------:R-:W-:Y:S02]  /*2060*/  SHF.L.U32 R0, R0, 0x15, RZ ;  /* 0x0000001500007819 */ /* 0x000fe400000006ff */
[----:B------:R-:W-:-:S04]  /*2070*/  LEA R2, R2, 0x37800000, 0x17 ;  /* 0x3780000002027811 */ /* 0x000fc800078eb8ff */
[----:B------:R-:W-:-:S07]  /*2080*/  LOP3.LUT R0, R2, R0, R7, 0xfe, !PT ;  /* 0x0000000002007212 */ /* 0x000fce00078efe07 */
.L_x_28:
[----:B------:R-:W-:Y:S05]  /*2090*/  BSYNC.RECONVERGENT B0 ;  /* 0x0000000000007941 */ /* 0x000fea0003800200 */
.L_x_27:
[----:B------:R-:W-:Y:S01]  /*20a0*/  F2FP.BF16.F32.PACK_AB R0, RZ, R0 ;  /* 0x00000000ff00723e */ /* 0x000fe200000010ff */
[----:B------:R-:W-:Y:S06]  /*20b0*/  BRA `(.L_x_8) ;  /* 0x0000000000a87947 */ /* 0x000fec0003800000 */
.L_x_20:
[----:B------:R-:W-:-:S09]  /*20c0*/  UISETP.NE.AND UP0, UPT, UR4, 0x1c, UPT ;  /* 0x0000001c0400788c */ /* 0x000fd2000bf05270 */
[----:B------:R-:W-:Y:S05]  /*20d0*/  BRA.U !UP0, `(.L_x_31) ;  /* 0x0000000108947547 */ /* 0x000fea000b800000 */
[----:B------:R-:W-:-:S09]  /*20e0*/  UISETP.NE.AND UP0, UPT, UR4, 0x1d, UPT ;  /* 0x0000001d0400788c */ /* 0x000fd2000bf05270 */
[----:B------:R-:W-:Y:S05]  /*20f0*/  BRA.U !UP0, `(.L_x_32) ;  /* 0x00000001087c7547 */ /* 0x000fea000b800000 */
[----:B------:R-:W-:-:S09]  /*2100*/  UISETP.NE.AND UP0, UPT, UR4, 0x2c, UPT ;  /* 0x0000002c0400788c */ /* 0x000fd2000bf05270 */
[----:B------:R-:W-:Y:S05]  /*2110*/  BRA.U !UP0, `(.L_x_33) ;  /* 0x0000000108487547 */ /* 0x000fea000b800000 */
.L_x_7:
[----:B------:R-:W-:Y:S01]  /*2120*/  MOV R2, 0x0 ;  /* 0x0000000000027802 */ /* 0x000fe20000000f00 */
[----:B------:R-:W0:Y:S01]  /*2130*/  LDCU.64 UR4, c[0x4][0x128] ;  /* 0x01002500ff0477ac */ /* 0x000e220008000a00 */
[----:B------:R-:W-:Y:S02]  /*2140*/  HFMA2 R13, -RZ, RZ, 0, 0 ;  /* 0x00000000ff0d7431 */ /* 0x000fe400000001ff */
[----:B------:R-:W-:Y:S01]  /*2150*/  IMAD.MOV.U32 R8, RZ, RZ, 0x4e ;  /* 0x0000004eff087424 */ /* 0x000fe200078e00ff */
[----:B------:R-:W1:Y:S01]  /*2160*/  LDCU.64 UR6, c[0x4][0x130] ;  /* 0x01002600ff0677ac */ /* 0x000e620008000a00 */
[----:B------:R-:W2:Y:S01]  /*2170*/  LDC.64 R2, c[0x4][R2] ;  /* 0x0100000002027b82 */ /* 0x000ea20000000a00 */
[----:B------:R-:W-:Y:S01]  /*2180*/  IMAD.MOV.U32 R12, RZ, RZ, 0x1 ;  /* 0x00000001ff0c7424 */ /* 0x000fe200078e00ff */
[----:B------:R-:W3:Y:S01]  /*2190*/  LDCU.64 UR8, c[0x4][0x38] ;  /* 0x01000700ff0877ac */ /* 0x000ee20008000a00 */
[----:B0-----:R-:W-:Y:S02]  /*21a0*/  IMAD.U32 R4, RZ, RZ, UR4 ;  /* 0x00000004ff047e24 */ /* 0x001fe4000f8e00ff */
[----:B------:R-:W-:Y:S01]  /*21b0*/  IMAD.U32 R5, RZ, RZ, UR5 ;  /* 0x00000005ff057e24 */ /* 0x000fe2000f8e00ff */
[----:B-1----:R-:W-:Y:S01]  /*21c0*/  MOV R6, UR6 ;  /* 0x0000000600067c02 */ /* 0x002fe20008000f00 */
[----:B------:R-:W-:-:S02]  /*21d0*/  IMAD.U32 R7, RZ, RZ, UR7 ;  /* 0x00000007ff077e24 */ /* 0x000fc4000f8e00ff */
[----:B---3--:R-:W-:Y:S01]  /*21e0*/  IMAD.U32 R10, RZ, RZ, UR8 ;  /* 0x00000008ff0a7e24 */ /* 0x008fe2000f8e00ff */
[----:B------:R-:W-:-:S07]  /*21f0*/  MOV R11, UR9 ;  /* 0x00000009000b7c02 */ /* 0x000fce0008000f00 */
[----:B------:R-:W-:-:S07]  /*2200*/  LEPC R20, `(.L_x_34) ;  /* 0x000000001014794e */ /* 0x000fce0000000000 */
[----:B--2---:R-:W-:Y:S05]  /*2210*/  CALL.ABS.NOINC R2 ;  /* 0x0000000002007343 */ /* 0x004fea0003c00000 */
.L_x_34:
[----:B------:R-:W-:Y:S01]  /*2220*/  PRMT R0, RZ, 0x7610, R0 ;  /* 0x00007610ff007816 */ /* 0x000fe20000000000 */
[----:B------:R-:W-:Y:S06]  /*2230*/  BRA `(.L_x_8) ;  /* 0x0000000000487947 */ /* 0x000fec0003800000 */
.L_x_33:
[----:B------:R-:W2:Y:S01]  /*2240*/  LDG.E.U8 R2, desc[UR36][R2.64] ;  /* 0x0000002402027981 */ /* 0x000ea2000c1e1100 */
[----:B------:R-:W-:Y:S01]  /*2250*/  BSSY.RECONVERGENT B0, `(.L_x_35) ;  /* 0x0000007000007945 */ /* 0x000fe20003800200 */
[----:B------:R-:W-:Y:S01]  /*2260*/  IMAD.MOV.U32 R0, RZ, RZ, 0x400000 ;  /* 0x00400000ff007424 */ /* 0x000fe200078e00ff */
[----:B--2---:R-:W-:-:S13]  /*2270*/  ISETP.NE.AND P0, PT, R2, RZ, PT ;  /* 0x000000ff0200720c */ /* 0x004fda0003f05270 */
[----:B------:R-:W-:Y:S05]  /*2280*/  @!P0 BRA `(.L_x_36) ;  /* 0x00000000000c8947 */ /* 0x000fea0003800000 */
[----:B------:R-:W-:-:S13]  /*2290*/  ISETP.NE.AND P0, PT, R2, 0xff, PT ;  /* 0x000000ff0200780c */ /* 0x000fda0003f05270 */
[----:B------:R-:W-:Y:S01]  /*22a0*/  @!P0 IMAD.MOV.U32 R0, RZ, RZ, 0x7f800001 ;  /* 0x7f800001ff008424 */ /* 0x000fe200078e00ff */
[----:B------:R-:W-:-:S07]  /*22b0*/  @P0 SHF.L.U32 R0, R2, 0x17, RZ ;  /* 0x0000001702000819 */ /* 0x000fce00000006ff */
.L_x_36:
[----:B------:R-:W-:Y:S05]  /*22c0*/  BSYNC.RECONVERGENT B0 ;  /* 0x0000000000007941 */ /* 0x000fea0003800200 */
.L_x_35:
[----:B------:R-:W-:Y:S01]  /*22d0*/  F2FP.BF16.F32.PACK_AB R0, RZ, R0 ;  /* 0x00000000ff00723e */ /* 0x000fe200000010ff */
[----:B------:R-:W-:Y:S06]  /*22e0*/  BRA `(.L_x_8) ;  /* 0x00000000001c7947 */ /* 0x000fec0003800000 */
.L_x_32:
[----:B------:R-:W2:Y:S02]  /*22f0*/  LDG.E.64 R2, desc[UR36][R2.64] ;  /* 0x0000002402027981 */ /* 0x000ea4000c1e1b00 */
[----:B--2---:R-:W0:Y:S02]  /*2300*/  I2F.U64 R0, R2 ;  /* 0x0000000200007312 */ /* 0x004e240000301000 */
[----:B0-----:R-:W-:Y:S01]  /*2310*/  F2FP.BF16.F32.PACK_AB R0, RZ, R0 ;  /* 0x00000000ff00723e */ /* 0x001fe200000010ff */
[----:B------:R-:W-:Y:S06]  /*2320*/  BRA `(.L_x_8) ;  /* 0x00000000000c7947 */ /* 0x000fec0003800000 */
.L_x_31:
[----:B------:R-:W2:Y:S02]  /*2330*/  LDG.E R2, desc[UR36][R2.64] ;  /* 0x0000002402027981 */ /* 0x000ea4000c1e1900 */
[----:B--2---:R-:W-:-:S04]  /*2340*/  I2FP.F32.U32 R0, R2 ;  /* 0x0000000200007245 */ /* 0x004fc80000201000 */
[----:B------:R-:W-:-:S07]  /*2350*/  F2FP.BF16.F32.PACK_AB R0, RZ, R0 ;  /* 0x00000000ff00723e */ /* 0x000fce00000010ff */
.L_x_8:
[----:B-----5:R-:W-:Y:S01]  /*2360*/  IMAD.U32 R0, R0, 0x10000, RZ ;  /* 0x0001000000007824 */ /* 0x020fe200078e00ff */
[----:B------:R-:W1:Y:S01]  /*2370*/  LDCU.64 UR6, c[0x0][0x580] ;  /* 0x0000b000ff0677ac */ /* 0x000e620008000a00 */
[----:B------:R-:W-:Y:S02]  /*2380*/  IMAD.MOV.U32 R4, RZ, RZ, 0x3b2090aa ;  /* 0x3b2090aaff047424 */ /* 0x000fe400078e00ff */
[C---:B0-----:R-:W-:Y:S01]  /*2390*/  FADD.FTZ R2, |R0|.reuse, -RZ ;  /* 0x800000ff00027221 */ /* 0x041fe20000010200 */
[----:B------:R-:W-:Y:S01]  /*23a0*/  FSETP.GT.FTZ.AND P0, PT, |R0|, 1, PT ;  /* 0x3f8000000000780b */ /* 0x000fe20003f14200 */
[----:B------:R-:W-:-:S04]  /*23b0*/  UPRMT UR4, UR42, 0x9910, URZ ;  /* 0x000099102a047896 */ /* 0x000fc800080000ff */
[----:B------:R-:W-:-:S08]  /*23c0*/  UISETP.GT.AND UP0, UPT, UR4, 0x9, UPT ;  /* 0x000000090400788c */ /* 0x000fd0000bf04270 */
[----:B------:R-:W0:Y:S02]  /*23d0*/  @P0 MUFU.RCP R2, R2 ;  /* 0x0000000200020308 */ /* 0x000e240000001000 */
[----:B0-----:R-:W-:-:S04]  /*23e0*/  FMUL.FTZ R3, R2, R2 ;  /* 0x0000000202037220 */ /* 0x001fc80000410000 */
[----:B------:R-:W-:-:S04]  /*23f0*/  FFMA.FTZ R4, R3, R4, -0.014396979473531246185 ;  /* 0xbc6be14f03047423 */ /* 0x000fc80000010004 */
[----:B------:R-:W-:-:S04]  /*2400*/  FFMA.FTZ R4, R3, R4, 0.039849750697612762451 ;  /* 0x3d23397e03047423 */ /* 0x000fc80000010004 */
[----:B------:R-:W-:-:S04]  /*2410*/  FFMA.FTZ R4, R3, R4, -0.072529748082160949707 ;  /* 0xbd948a7a03047423 */ /* 0x000fc80000010004 */
[----:B------:R-:W-:-:S04]  /*2420*/  FFMA.FTZ R4, R3, R4, 0.10518480092287063599 ;  /* 0x3dd76b2103047423 */ /* 0x000fc80000010004 */
[----:B------:R-:W-:-:S04]  /*2430*/  FFMA.FTZ R4, R3, R4, -0.14171802997589111328 ;  /* 0xbe111e8803047423 */ /* 0x000fc80000010004 */
[----:B------:R-:W-:-:S04]  /*2440*/  FFMA.FTZ R4, R3, R4, 0.19988775253295898438 ;  /* 0x3e4caf6003047423 */ /* 0x000fc80000010004 */
[----:B------:R-:W-:-:S04]  /*2450*/  FFMA.FTZ R4, R3, R4, -0.33332940936088562012 ;  /* 0xbeaaaa2703047423 */ /* 0x000fc80000010004 */
[----:B------:R-:W-:Y:S01]  /*2460*/  FMUL.FTZ R3, R3, R4 ;  /* 0x0000000403037220 */ /* 0x000fe20000410000 */
[----:B------:R-:W-:-:S03]  /*2470*/  MOV R4, 0x3fd774eb ;  /* 0x3fd774eb00047802 */ /* 0x000fc60000000f00 */
[----:B------:R-:W-:-:S04]  /*2480*/  FFMA.FTZ R3, R2, R3, R2 ;  /* 0x0000000302037223 */ /* 0x000fc80000010002 */
[----:B------:R-:W-:Y:S01]  /*2490*/  @P0 FFMA.FTZ R3, R4, 0.93318945169448852539, -R3 ;  /* 0x3f6ee58104030823 */ /* 0x000fe20000010803 */
[----:B------:R-:W-:-:S04]  /*24a0*/  FSETP.NAN.FTZ.AND P0, PT, |R0|, |R0|, PT ;  /* 0x400000000000720b */ /* 0x000fc80003f18200 */
[----:B------:R-:W-:-:S04]  /*24b0*/  LOP3.LUT R0, R3, 0x80000000, R0, 0xb8, !PT ;  /* 0x8000000003007812 */ /* 0x000fc800078eb800 */
[----:B------:R-:W-:Y:S02]  /*24c0*/  FSEL R0, R0, R3, !P0 ;  /* 0x0000000300007208 */ /* 0x000fe40004000000 */
[----:B-1----:R-:W-:Y:S02]  /*24d0*/  IADD3 R2, P0, PT, R16, UR6, RZ ;  /* 0x0000000610027c10 */ /* 0x002fe4000ff1e0ff */
[----:B------:R0:W1:Y:S03]  /*24e0*/  F2F.BF16.F32 R5, R0 ;  /* 0x0000000000057304 */ /* 0x0000660000202000 */
[----:B------:R-:W-:Y:S01]  /*24f0*/  IMAD.X R3, RZ, RZ, UR7, P0 ;  /* 0x00000007ff037e24 */ /* 0x000fe200080e06ff */
[----:B------:R-:W-:Y:S07]  /*2500*/  BRA.U UP0, `(.L_x_37) ;  /* 0x00000005000c7547 */ /* 0x000fee000b800000 */
        /* <DEDUP_REMOVED lines=8> */
[----:B01----:R-:W-:-:S04]  /*2590*/  IMAD.U32 R0, R5, 0x10000, RZ ;  /* 0x0001000005007824 */ /* 0x003fc800078e00ff */
[----:B------:R-:W0:Y:S02]  /*25a0*/  F2I.FTZ.TRUNC.NTZ R5, R0 ;  /* 0x0000000000057305 */ /* 0x000e24000021f100 */
[----:B0-----:R0:W-:Y:S01]  /*25b0*/  STG.E.U8 desc[UR36][R2.64], R5 ;  /* 0x0000000502007986 */ /* 0x0011e2000c101124 */
[----:B------:R-:W-:Y:S05]  /*25c0*/  BRA `(.L_x_42) ;  /* 0x0000000c00807947 */ /* 0x000fea0003800000 */
.L_x_40:
[----:B-1----:R-:W-:-:S06]  /*25d0*/  SHF.L.U32 R5, R5, 0x10, RZ ;  /* 0x0000001005057819 */ /* 0x002fcc00000006ff */
[----:B------:R-:W1:Y:S02]  /*25e0*/  F2I.S64.TRUNC R4, R5 ;  /* 0x0000000500047311 */ /* 0x000e64000020d900 */
[----:B-1----:R4:W-:Y:S01]  /*25f0*/  STG.E.U8 desc[UR36][R2.64], R4 ;  /* 0x0000000402007986 */ /* 0x0029e2000c101124 */
[----:B------:R-:W-:Y:S05]  /*2600*/  BRA `(.L_x_42) ;  /* 0x0000000c00707947 */ /* 0x000fea0003800000 */
.L_x_39:
[----:B------:R-:W-:-:S09]  /*2610*/  UISETP.NE.AND UP0, UPT, UR4, 0x2, UPT ;  /* 0x000000020400788c */ /* 0x000fd2000bf05270 */
[----:B------:R-:W-:Y:S05]  /*2620*/  BRA.U !UP0, `(.L_x_43) ;  /* 0x0000000108307547 */ /* 0x000fea000b800000 */
[----:B------:R-:W-:-:S09]  /*2630*/  UISETP.NE.AND UP0, UPT, UR4, 0x3, UPT ;  /* 0x000000030400788c */ /* 0x000fd2000bf05270 */
[----:B------:R-:W-:Y:S05]  /*2640*/  BRA.U !UP0, `(.L_x_44) ;  /* 0x0000000108187547 */ /* 0x000fea000b800000 */
[----:B------:R-:W-:-:S09]  /*2650*/  UISETP.NE.AND UP0, UPT, UR4, 0x4, UPT ;  /* 0x000000040400788c */ /* 0x000fd2000bf05270 */
[----:B------:R-:W-:Y:S05]  /*2660*/  BRA.U UP0, `(.L_x_41) ;  /* 0x0000000900b87547 */ /* 0x000fea000b800000 */
[----:B-1----:R-:W-:-:S06]  /*2670*/  IMAD.U32 R5, R5, 0x10000, RZ ;  /* 0x0001000005057824 */ /* 0x002fcc00078e00ff */
[----:B------:R-:W1:Y:S02]  /*2680*/  F2I.S64.TRUNC R4, R5 ;  /* 0x0000000500047311 */ /* 0x000e64000020d900 */
[----:B-1----:R1:W-:Y:S01]  /*2690*/  STG.E.64 desc[UR36][R2.64], R4 ;  /* 0x0000000402007986 */ /* 0x0023e2000c101b24 */
[----:B------:R-:W-:Y:S05]  /*26a0*/  BRA `(.L_x_42) ;  /* 0x0000000c00487947 */ /* 0x000fea0003800000 */
.L_x_44:
[----:B-1----:R-:W-:-:S06]  /*26b0*/  IMAD.U32 R5, R5, 0x10000, RZ ;  /* 0x0001000005057824 */ /* 0x002fcc00078e00ff */
[----:B------:R-:W1:Y:S02]  /*26c0*/  F2I.FTZ.TRUNC.NTZ R5, R5 ;  /* 0x0000000500057305 */ /* 0x000e64000021f100 */
[----:B-1----:R2:W-:Y:S01]  /*26d0*/  STG.E desc[UR36][R2.64], R5 ;  /* 0x0000000502007986 */ /* 0x0025e2000c101924 */
[----:B------:R-:W-:Y:S05]  /*26e0*/  BRA `(.L_x_42) ;  /* 0x0000000c00387947 */ /* 0x000fea0003800000 */
.L_x_43:
[----:B-1----:R-:W-:-:S06]  /*26f0*/  SHF.L.U32 R5, R5, 0x10, RZ ;  /* 0x0000001005057819 */ /* 0x002fcc00000006ff */
[----:B------:R-:W1:Y:S02]  /*2700*/  F2I.FTZ.TRUNC.NTZ R5, R5 ;  /* 0x0000000500057305 */ /* 0x000e64000021f100 */
[----:B-1----:R3:W-:Y:S01]  /*2710*/  STG.E.U16 desc[UR36][R2.64], R5 ;  /* 0x0000000502007986 */ /* 0x0027e2000c101524 */
[----:B------:R-:W-:Y:S05]  /*2720*/  BRA `(.L_x_42) ;  /* 0x0000000c00287947 */ /* 0x000fea0003800000 */
.L_x_38:
[----:B------:R-:W-:-:S09]  /*2730*/  UISETP.GT.AND UP0, UPT, UR4, 0x6, UPT ;  /* 0x000000060400788c */ /* 0x000fd2000bf04270 */
[----:B------:R-:W-:Y:S05]  /*2740*/  BRA.U UP0, `(.L_x_45) ;  /* 0x00000001002c7547 */ /* 0x000fea000b800000 */
[----:B------:R-:W-:-:S09]  /*2750*/  UISETP.NE.AND UP0, UPT, UR4, 0x5, UPT ;  /* 0x000000050400788c */ /* 0x000fd2000bf05270 */
[----:B------:R-:W-:Y:S05]  /*2760*/  BRA.U !UP0, `(.L_x_46) ;  /* 0x0000000108147547 */ /* 0x000fea000b800000 */
[----:B------:R-:W-:-:S09]  /*2770*/  UISETP.NE.AND UP0, UPT, UR4, 0x6, UPT ;  /* 0x000000060400788c */ /* 0x000fd2000bf05270 */
[----:B------:R-:W-:Y:S05]  /*2780*/  BRA.U UP0, `(.L_x_41) ;  /* 0x0000000900707547 */ /* 0x000fea000b800000 */
[----:B-1----:R-:W-:-:S05]  /*2790*/  IMAD.U32 R5, R5, 0x10000, RZ ;  /* 0x0001000005057824 */ /* 0x002fca00078e00ff */
[----:B------:R1:W-:Y:S01]  /*27a0*/  STG.E desc[UR36][R2.64], R5 ;  /* 0x0000000502007986 */ /* 0x0003e2000c101924 */
[----:B------:R-:W-:Y:S05]  /*27b0*/  BRA `(.L_x_42) ;  /* 0x0000000c00047947 */ /* 0x000fea0003800000 */
.L_x_46:
[----:B01----:R-:W-:-:S05]  /*27c0*/  IMAD.U32 R0, R5, 0x10000, RZ ;  /* 0x0001000005007824 */ /* 0x003fca00078e00ff */
[----:B------:R-:W-:-:S05]  /*27d0*/  F2FP.F16.F32.PACK_AB R0, RZ, R0 ;  /* 0x00000000ff00723e */ /* 0x000fca00000000ff */
[----:B------:R0:W-:Y:S01]  /*27e0*/  STG.E.U16 desc[UR36][R2.64], R0 ;  /* 0x0000000002007986 */ /* 0x0001e2000c101524 */
[----:B------:R-:W-:Y:S05]  /*27f0*/  BRA `(.L_x_42) ;  /* 0x0000000800f47947 */ /* 0x000fea0003800000 */
.L_x_45:
[----:B------:R-:W-:-:S09]  /*2800*/  UISETP.NE.AND UP0, UPT, UR4, 0x7, UPT ;  /* 0x000000070400788c */ /* 0x000fd2000bf05270 */
[----:B------:R-:W-:Y:S05]  /*2810*/  BRA.U !UP0, `(.L_x_47) ;  /* 0x0000000108347547 */ /* 0x000fea000b800000 */
[----:B------:R-:W-:-:S09]  /*2820*/  UISETP.NE.AND UP0, UPT, UR4, 0x8, UPT ;  /* 0x000000080400788c */ /* 0x000fd2000bf05270 */
[----:B------:R-:W-:Y:S05]  /*2830*/  BRA.U !UP0, `(.L_x_48) ;  /* 0x0000000108187547 */ /* 0x000fea000b800000 */
[----:B------:R-:W-:-:S09]  /*2840*/  UISETP.NE.AND UP0, UPT, UR4, 0x9, UPT ;  /* 0x000000090400788c */ /* 0x000fd2000bf05270 */
[----:B------:R-:W-:Y:S05]  /*2850*/  BRA.U UP0, `(.L_x_41) ;  /* 0x00000009003c7547 */ /* 0x000fea000b800000 */
[----:B-1----:R-:W-:Y:S01]  /*2860*/  SHF.L.U32 R4, R5, 0x10, RZ ;  /* 0x0000001005047819 */ /* 0x002fe200000006ff */
[----:B------:R-:W-:-:S05]  /*2870*/  IMAD.MOV.U32 R5, RZ, RZ, RZ ;  /* 0x000000ffff057224 */ /* 0x000fca00078e00ff */
[----:B------:R1:W-:Y:S01]  /*2880*/  STG.E.64 desc[UR36][R2.64], R4 ;  /* 0x0000000402007986 */ /* 0x0003e2000c101b24 */
[----:B------:R-:W-:Y:S05]  /*2890*/  BRA `(.L_x_42) ;  /* 0x0000000800cc7947 */ /* 0x000fea0003800000 */
.L_x_48:
[----:B-1----:R-:W-:-:S05]  /*28a0*/  IMAD.U32 R5, R5, 0x10000, RZ ;  /* 0x0001000005057824 */ /* 0x002fca00078e00ff */
[----:B------:R-:W-:-:S04]  /*28b0*/  F2FP.F16.F32.PACK_AB R5, RZ, R5 ;  /* 0x00000005ff05723e */ /* 0x000fc800000000ff */
[----:B------:R-:W-:-:S05]  /*28c0*/  PRMT R5, R5, 0x5410, RZ ;  /* 0x0000541005057816 */ /* 0x000fca00000000ff */
[----:B------:R1:W-:Y:S01]  /*28d0*/  STG.E desc[UR36][R2.64], R5 ;  /* 0x0000000502007986 */ /* 0x0003e2000c101924 */
[----:B------:R-:W-:Y:S05]  /*28e0*/  BRA `(.L_x_42) ;  /* 0x0000000800b87947 */ /* 0x000fea0003800000 */
.L_x_47:
[----:B-1----:R-:W-:-:S05]  /*28f0*/  SHF.L.U32 R4, R5, 0x10, RZ ;  /* 0x0000001005047819 */ /* 0x002fca00000006ff */
[----:B------:R-:W-:-:S06]  /*2900*/  FMUL.FTZ R4, R4, 1 ;  /* 0x3f80000004047820 */ /* 0x000fcc0000410000 */
[----:B------:R-:W1:Y:S02]  /*2910*/  F2F.F64.F32 R4, R4 ;  /* 0x0000000400047310 */ /* 0x000e640000201800 */
[----:B-1----:R1:W-:Y:S01]  /*2920*/  STG.E.64 desc[UR36][R2.64], R4 ;  /* 0x0000000402007986 */ /* 0x0023e2000c101b24 */
[----:B------:R-:W-:Y:S05]  /*2930*/  BRA `(.L_x_42) ;  /* 0x0000000800a47947 */ /* 0x000fea0003800000 */
.L_x_37:
        /* <DEDUP_REMOVED lines=8> */
[----:B-1----:R-:W-:-:S05]  /*29c0*/  IMAD.U32 R5, R5, 0x10000, RZ ;  /* 0x0001000005057824 */ /* 0x002fca00078e00ff */
[----:B------:R-:W-:-:S04]  /*29d0*/  FSETP.NEU.FTZ.AND P0, PT, R5, RZ, PT ;  /* 0x000000ff0500720b */ /* 0x000fc80003f1d000 */
[----:B------:R-:W-:-:S05]  /*29e0*/  SEL R5, RZ, 0x1, !P0 ;  /* 0x00000001ff057807 */ /* 0x000fca0004000000 */
[----:B------:R1:W-:Y:S01]  /*29f0*/  STG.E.U8 desc[UR36][R2.64], R5 ;  /* 0x0000000502007986 */ /* 0x0003e2000c101124 */
[----:B------:R-:W-:Y:S05]  /*2a00*/  BRA `(.L_x_42) ;  /* 0x0000000800707947 */ /* 0x000fea0003800000 */
.L_x_51:
[----:B-1----:R-:W-:Y:S01]  /*2a10*/  IMAD.U32 R5, R5, 0x10000, RZ ;  /* 0x0001000005057824 */ /* 0x002fe200078e00ff */
[----:B------:R-:W-:-:S03]  /*2a20*/  CS2R R6, SRZ ;  /* 0x0000000000067805 */ /* 0x000fc6000001ff00 */
[----:B------:R-:W-:-:S06]  /*2a30*/  FMUL.FTZ R5, R5, 1 ;  /* 0x3f80000005057820 */ /* 0x000fcc0000410000 */
[----:B------:R-:W1:Y:S02]  /*2a40*/  F2F.F64.F32 R4, R5 ;  /* 0x0000000500047310 */ /* 0x000e640000201800 */
[----:B-1----:R1:W-:Y:S01]  /*2a50*/  STG.E.128 desc[UR36][R2.64], R4 ;  /* 0x0000000402007986 */ /* 0x0023e2000c101d24 */
[----:B------:R-:W-:Y:S05]  /*2a60*/  BRA `(.L_x_42) ;  /* 0x0000000800587947 */ /* 0x000fea0003800000 */
.L_x_50:
[----:B------:R-:W-:-:S09]  /*2a70*/  UISETP.NE.AND UP0, UPT, UR4, 0xf, UPT ;  /* 0x0000000f0400788c */ /* 0x000fd2000bf05270 */
[----:B------:R-:W-:Y:S05]  /*2a80*/  BRA.U !UP0, `(.L_x_52) ;  /* 0x0000000108a07547 */ /* 0x000fea000b800000 */
[----:B------:R-:W-:-:S09]  /*2a90*/  UISETP.NE.AND UP0, UPT, UR4, 0x17, UPT ;  /* 0x000000170400788c */ /* 0x000fd2000bf05270 */
[----:B------:R-:W-:Y:S05]  /*2aa0*/  BRA.U !UP0, `(.L_x_53) ;  /* 0x00000001084c7547 */ /* 0x000fea000b800000 */
[----:B------:R-:W-:-:S09]  /*2ab0*/  UISETP.NE.AND UP0, UPT, UR4, 0x18, UPT ;  /* 0x000000180400788c */ /* 0x000fd2000bf05270 */
[----:B------:R-:W-:Y:S05]  /*2ac0*/  BRA.U UP0, `(.L_x_41) ;  /* 0x0000000500a07547 */ /* 0x000fea000b800000 */
[----:B-1----:R-:W-:Y:S01]  /*2ad0*/  SHF.L.U32 R7, R5, 0x10, RZ ;  /* 0x0000001005077819 */ /* 0x002fe200000006ff */
[----:B------:R-:W-:Y:S01]  /*2ae0*/  BSSY.RECONVERGENT B0, `(.L_x_54) ;  /* 0x000000c000007945 */ /* 0x000fe20003800200 */
[----:B0-----:R-:W-:Y:S02]  /*2af0*/  IMAD.MOV.U32 R0, RZ, RZ, 0x7f ;  /* 0x0000007fff007424 */ /* 0x001fe400078e00ff */
[----:B------:R-:W-:Y:S02]  /*2b00*/  LOP3.LUT R6, R7, 0x7fffffff, RZ, 0xc0, !PT ;  /* 0x7fffffff07067812 */ /* 0x000fe400078ec0ff */
[----:B------:R-:W-:Y:S02]  /*2b10*/  SHF.R.U32.HI R5, RZ, 0x18, R7 ;  /* 0x00000018ff057819 */ /* 0x000fe40000011607 */
[----:B------:R-:W-:-:S13]  /*2b20*/  ISETP.GT.U32.AND P0, PT, R6, 0x43efffff, PT ;  /* 0x43efffff0600780c */ /* 0x000fda0003f04070 */
[----:B------:R-:W-:Y:S05]  /*2b30*/  @P0 BRA `(.L_x_55) ;  /* 0x0000000000180947 */ /* 0x000fea0003800000 */
[----:B------:R-:W-:-:S13]  /*2b40*/  ISETP.GT.U32.AND P0, PT, R6, 0x3c7fffff, PT ;  /* 0x3c7fffff0600780c */ /* 0x000fda0003f04070 */
[----:B------:R-:W-:-:S04]  /*2b50*/  @P0 SHF.R.U32.HI R0, RZ, 0x14, R7 ;  /* 0x00000014ff000819 */ /* 0x000fc80000011607 */
[----:B------:R-:W-:Y:S01]  /*2b60*/  @P0 LOP3.LUT R4, R0, 0x1, RZ, 0xc0, !PT ;  /* 0x0000000100040812 */ /* 0x000fe200078ec0ff */
[----:B------:R-:W-:-:S03]  /*2b70*/  @!P0 FADD.FTZ R0, R6, 16384 ;  /* 0x4680000006008421 */ /* 0x000fc60000010000 */
[----:B------:R-:W-:-:S04]  /*2b80*/  @P0 IADD3 R4, PT, PT, R7, 0x407ffff, R4 ;  /* 0x0407ffff07040810 */ /* 0x000fc80007ffe004 */
[----:B------:R-:W-:-:S07]  /*2b90*/  @P0 SHF.R.U32.HI R0, RZ, 0x14, R4 ;  /* 0x00000014ff000819 */ /* 0x000fce0000011604 */
.L_x_55:
[----:B------:R-:W-:Y:S05]  /*2ba0*/  BSYNC.RECONVERGENT B0 ;  /* 0x0000000000007941 */ /* 0x000fea0003800200 */
.L_x_54:
[----:B------:R-:W-:-:S05]  /*2bb0*/  LOP3.LUT R5, R0, 0x80, R5, 0xf8, !PT ;  /* 0x0000008000057812 */ /* 0x000fca00078ef805 */
[----:B------:R0:W-:Y:S01]  /*2bc0*/  STG.E.U8 desc[UR36][R2.64], R5 ;  /* 0x0000000502007986 */ /* 0x0001e2000c101124 */
[----:B------:R-:W-:Y:S05]  /*2bd0*/  BRA `(.L_x_42) ;  /* 0x0000000400fc7947 */ /* 0x000fea0003800000 */
.L_x_53:
[----:B-1----:R-:W-:Y:S01]  /*2be0*/  IMAD.U32 R7, R5, 0x10000, RZ ;  /* 0x0001000005077824 */ /* 0x002fe200078e00ff */
[----:B------:R-:W-:Y:S04]  /*2bf0*/  BSSY.RECONVERGENT B0, `(.L_x_56) ;  /* 0x000000e000007945 */ /* 0x000fe80003800200 */
[----:B------:R-:W-:Y:S02]  /*2c00*/  LOP3.LUT R6, R7, 0x7fffffff, RZ, 0xc0, !PT ;  /* 0x7fffffff07067812 */ /* 0x000fe400078ec0ff */
[----:B------:R-:W-:Y:S02]  /*2c10*/  SHF.R.U32.HI R5, RZ, 0x18, R7 ;  /* 0x00000018ff057819 */ /* 0x000fe40000011607 */
[----:B------:R-:W-:-:S13]  /*2c20*/  ISETP.GE.U32.AND P1, PT, R6, 0x47800000, PT ;  /* 0x478000000600780c */ /* 0x000fda0003f26070 */
[----:B------:R-:W-:Y:S02]  /*2c30*/  @P1 ISETP.GT.U32.AND P0, PT, R6, 0x7f800000, PT ;  /* 0x7f8000000600180c */ /* 0x000fe40003f04070 */
[----:B0-----:R-:W-:-:S04]  /*2c40*/  @P1 MOV R0, 0x7f ;  /* 0x0000007f00001802 */ /* 0x001fc80000000f00 */
[----:B------:R-:W-:Y:S01]  /*2c50*/  @P1 SEL R0, R0, 0x7c, P0 ;  /* 0x0000007c00001807 */ /* 0x000fe20000000000 */
[----:B------:R-:W-:Y:S06]  /*2c60*/  @P1 BRA `(.L_x_57) ;  /* 0x0000000000181947 */ /* 0x000fec0003800000 */
[----:B------:R-:W-:-:S13]  /*2c70*/  ISETP.GT.U32.AND P0, PT, R6, 0x387fffff, PT ;  /* 0x387fffff0600780c */ /* 0x000fda0003f04070 */
[----:B------:R-:W-:-:S04]  /*2c80*/  @P0 SHF.R.U32.HI R0, RZ, 0x15, R7 ;  /* 0x00000015ff000819 */ /* 0x000fc80000011607 */
[----:B------:R-:W-:Y:S01]  /*2c90*/  @P0 LOP3.LUT R4, R0, 0x1, RZ, 0xc0, !PT ;  /* 0x0000000100040812 */ /* 0x000fe200078ec0ff */
[----:B------:R-:W-:-:S03]  /*2ca0*/  @!P0 FADD.FTZ R0, R6, 128 ;  /* 0x4300000006008421 */ /* 0x000fc60000010000 */
[----:B------:R-:W-:-:S04]  /*2cb0*/  @P0 IADD3 R4, PT, PT, R7, 0x80fffff, R4 ;  /* 0x080fffff07040810 */ /* 0x000fc80007ffe004 */
[----:B------:R-:W-:-:S07]  /*2cc0*/  @P0 SHF.R.U32.HI R0, RZ, 0x15, R4 ;  /* 0x00000015ff000819 */ /* 0x000fce0000011604 */
.L_x_57:
[----:B------:R-:W-:Y:S05]  /*2cd0*/  BSYNC.RECONVERGENT B0 ;  /* 0x0000000000007941 */ /* 0x000fea0003800200 */
.L_x_56:
[----:B------:R-:W-:-:S05]  /*2ce0*/  LOP3.LUT R5, R0, 0x80, R5, 0xf8, !PT ;  /* 0x0000008000057812 */ /* 0x000fca00078ef805 */
[----:B------:R0:W-:Y:S01]  /*2cf0*/  STG.E.U8 desc[UR36][R2.64], R5 ;  /* 0x0000000502007986 */ /* 0x0001e2000c101124 */
[----:B------:R-:W-:Y:S05]  /*2d00*/  BRA `(.L_x_42) ;  /* 0x0000000400b07947 */ /* 0x000fea0003800000 */
.L_x_52:
[----:B-1----:R1:W-:Y:S01]  /*2d10*/  STG.E.U16 desc[UR36][R2.64], R5 ;  /* 0x0000000502007986 */ /* 0x0023e2000c101524 */
[----:B------:R-:W-:Y:S05]  /*2d20*/  BRA `(.L_x_42) ;  /* 0x0000000400a87947 */ /* 0x000fea0003800000 */
.L_x_49:
        /* <DEDUP_REMOVED lines=8> */
[----:B-1----:R-:W-:-:S06]  /*2db0*/  IMAD.U32 R5, R5, 0x10000, RZ ;  /* 0x0001000005057824 */ /* 0x002fcc00078e00ff */
[----:B------:R-:W1:Y:S02]  /*2dc0*/  F2I.FTZ.U32.TRUNC.NTZ R5, R5 ;  /* 0x0000000500057305 */ /* 0x000e64000021f000 */
[----:B-1----:R1:W-:Y:S01]  /*2dd0*/  STG.E.U16 desc[UR36][R2.64], R5 ;  /* 0x0000000502007986 */ /* 0x0023e2000c101524 */
[----:B------:R-:W-:Y:S05]  /*2de0*/  BRA `(.L_x_42) ;  /* 0x0000000400787947 */ /* 0x000fea0003800000 */
.L_x_60:
[----:B-1----:R-:W-:Y:S01]  /*2df0*/  IMAD.U32 R5, R5, 0x10000, RZ ;  /* 0x0001000005057824 */ /* 0x002fe200078e00ff */
[----:B------:R-:W-:Y:S01]  /*2e00*/  BSSY.RECONVERGENT B0, `(.L_x_61) ;  /* 0x0000014000007945 */ /* 0x000fe20003800200 */
[----:B0-----:R-:W-:-:S03]  /*2e10*/  HFMA2 R0, -RZ, RZ, 0, 7.62939453125e-06 ;  /* 0x00000080ff007431 */ /* 0x001fc600000001ff */
[----:B------:R-:W-:-:S04]  /*2e20*/  LOP3.LUT R4, R5, 0x7fffffff, RZ, 0xc0, !PT ;  /* 0x7fffffff05047812 */ /* 0x000fc800078ec0ff */
[----:B------:R-:W-:-:S13]  /*2e30*/  ISETP.GT.U32.AND P0, PT, R4, 0x437fffff, PT ;  /* 0x437fffff0400780c */ /* 0x000fda0003f04070 */
[----:B------:R-:W-:Y:S05]  /*2e40*/  @P0 BRA `(.L_x_62) ;  /* 0x00000000003c0947 */ /* 0x000fea0003800000 */
[----:B------:R-:W-:-:S13]  /*2e50*/  ISETP.GT.U32.AND P0, PT, R4, 0x3bffffff, PT ;  /* 0x3bffffff0400780c */ /* 0x000fda0003f04070 */
[----:B------:R-:W-:Y:S05]  /*2e60*/  @P0 BRA `(.L_x_63) ;  /* 0x0000000000140947 */ /* 0x000fea0003800000 */
[----:B------:R-:W-:-:S05]  /*2e70*/  FADD.FTZ R0, R4, 8192 ;  /* 0x4600000004007421 */ /* 0x000fca0000010000 */
[----:B------:R-:W-:Y:S02]  /*2e80*/  LOP3.LUT P0, R4, R0, 0xff, RZ, 0xc0, !PT ;  /* 0x000000ff00047812 */ /* 0x000fe4000780c0ff */
[----:B------:R-:W-:-:S11]  /*2e90*/  PRMT R0, RZ, 0x7610, R0 ;  /* 0x00007610ff007816 */ /* 0x000fd60000000000 */
[----:B------:R-:W-:Y:S05]  /*2ea0*/  @!P0 BRA `(.L_x_62) ;  /* 0x0000000000248947 */ /* 0x000fea0003800000 */
[----:B------:R-:W-:Y:S05]  /*2eb0*/  BRA `(.L_x_64) ;  /* 0x0000000000147947 */ /* 0x000fea0003800000 */
.L_x_63:
[----:B------:R-:W-:-:S04]  /*2ec0*/  SHF.R.U32.HI R0, RZ, 0x14, R5 ;  /* 0x00000014ff007819 */ /* 0x000fc80000011605 */
[----:B------:R-:W-:-:S04]  /*2ed0*/  LOP3.LUT R0, R0, 0x1, RZ, 0xc0, !PT ;  /* 0x0000000100007812 */ /* 0x000fc800078ec0ff */
[----:B------:R-:W-:-:S04]  /*2ee0*/  IADD3 R0, PT, PT, R5, 0x487ffff, R0 ;  /* 0x0487ffff05007810 */ /* 0x000fc80007ffe000 */
[----:B------:R-:W-:-:S04]  /*2ef0*/  SHF.R.U32.HI R0, RZ, 0x14, R0 ;  /* 0x00000014ff007819 */ /* 0x000fc80000011600 */
[----:B------:R-:W-:-:S07]  /*2f00*/  LOP3.LUT R4, R0, 0xff, RZ, 0xc0, !PT ;  /* 0x000000ff00047812 */ /* 0x000fce00078ec0ff */
.L_x_64:
[----:B------:R-:W-:-:S04]  /*2f10*/  SHF.R.U32.HI R5, RZ, 0x18, R5 ;  /* 0x00000018ff057819 */ /* 0x000fc80000011605 */
[----:B------:R-:W-:-:S04]  /*2f20*/  LOP3.LUT R4, R4, 0x80, R5, 0xf8, !PT ;  /* 0x0000008004047812 */ /* 0x000fc800078ef805 */
[----:B------:R-:W-:-:S07]  /*2f30*/  PRMT R0, R4, 0x7610, R0 ;  /* 0x0000761004007816 */ /* 0x000fce0000000000 */
.L_x_62:
[----:B------:R-:W-:Y:S05]  /*2f40*/  BSYNC.RECONVERGENT B0 ;  /* 0x0000000000007941 */ /* 0x000fea0003800200 */
.L_x_61:
[----:B------:R0:W-:Y:S01]  /*2f50*/  STG.E.U8 desc[UR36][R2.64], R0 ;  /* 0x0000000002007986 */ /* 0x0001e2000c101124 */
[----:B------:R-:W-:Y:S05]  /*2f60*/  BRA `(.L_x_42) ;  /* 0x0000000400187947 */ /* 0x000fea0003800000 */
.L_x_59:
[----:B-1----:R-:W-:Y:S01]  /*2f70*/  IMAD.U32 R5, R5, 0x10000, RZ ;  /* 0x0001000005057824 */ /* 0x002fe200078e00ff */
[----:B------:R-:W-:Y:S01]  /*2f80*/  BSSY.RECONVERGENT B0, `(.L_x_65) ;  /* 0x0000014000007945 */ /* 0x000fe20003800200 */
[----:B0-----:R-:W-:-:S03]  /*2f90*/  IMAD.MOV.U32 R0, RZ, RZ, 0x80 ;  /* 0x00000080ff007424 */ /* 0x001fc600078e00ff */
        /* <DEDUP_REMOVED lines=10> */
.L_x_67:
[----:B------:R-:W-:-:S04]  /*3040*/  SHF.R.U32.HI R0, RZ, 0x15, R5 ;  /* 0x00000015ff007819 */ /* 0x000fc80000011605 */
[----:B------:R-:W-:-:S04]  /*3050*/  LOP3.LUT R0, R0, 0x1, RZ, 0xc0, !PT ;  /* 0x0000000100007812 */ /* 0x000fc800078ec0ff */
[----:B------:R-:W-:-:S04]  /*3060*/  IADD3 R0, PT, PT, R5, 0x88fffff, R0 ;  /* 0x088fffff05007810 */ /* 0x000fc80007ffe000 */
[----:B------:R-:W-:-:S04]  /*3070*/  SHF.R.U32.HI R0, RZ, 0x15, R0 ;  /* 0x00000015ff007819 */ /* 0x000fc80000011600 */
[----:B------:R-:W-:-:S07]  /*3080*/  LOP3.LUT R4, R0, 0xff, RZ, 0xc0, !PT ;  /* 0x000000ff00047812 */ /* 0x000fce00078ec0ff */
.L_x_68:
[----:B------:R-:W-:-:S04]  /*3090*/  SHF.R.U32.HI R5, RZ, 0x18, R5 ;  /* 0x00000018ff057819 */ /* 0x000fc80000011605 */
[----:B------:R-:W-:-:S04]  /*30a0*/  LOP3.LUT R4, R4, 0x80, R5, 0xf8, !PT ;  /* 0x0000008004047812 */ /* 0x000fc800078ef805 */
[----:B------:R-:W-:-:S07]  /*30b0*/  PRMT R0, R4, 0x7610, R0 ;  /* 0x0000761004007816 */ /* 0x000fce0000000000 */
.L_x_66:
[----:B------:R-:W-:Y:S05]  /*30c0*/  BSYNC.RECONVERGENT B0 ;  /* 0x0000000000007941 */ /* 0x000fea0003800200 */
.L_x_65:
[----:B------:R0:W-:Y:S01]  /*30d0*/  STG.E.U8 desc[UR36][R2.64], R0 ;  /* 0x0000000002007986 */ /* 0x0001e2000c101124 */
[----:B------:R-:W-:Y:S05]  /*30e0*/  BRA `(.L_x_42) ;  /* 0x0000000000b87947 */ /* 0x000fea0003800000 */
.L_x_58:
[----:B------:R-:W-:-:S09]  /*30f0*/  UISETP.NE.AND UP0, UPT, UR4, 0x1c, UPT ;  /* 0x0000001c0400788c */ /* 0x000fd2000bf05270 */
[----:B------:R-:W-:Y:S05]  /*3100*/  BRA.U !UP0, `(.L_x_69) ;  /* 0x0000000108a47547 */ /* 0x000fea000b800000 */
[----:B------:R-:W-:-:S09]  /*3110*/  UISETP.NE.AND UP0, UPT, UR4, 0x1d, UPT ;  /* 0x0000001d0400788c */ /* 0x000fd2000bf05270 */
[----:B------:R-:W-:Y:S05]  /*3120*/  BRA.U !UP0, `(.L_x_70) ;  /* 0x00000001088c7547 */ /* 0x000fea000b800000 */
[----:B------:R-:W-:-:S09]  /*3130*/  UISETP.NE.AND UP0, UPT, UR4, 0x2c, UPT ;  /* 0x0000002c0400788c */ /* 0x000fd2000bf05270 */
[----:B------:R-:W-:Y:S05]  /*3140*/  BRA.U !UP0, `(.L_x_71) ;  /* 0x0000000108447547 */ /* 0x000fea000b800000 */
.L_x_41:
[----:B0-----:R-:W-:Y:S01]  /*3150*/  MOV R0, 0x0 ;  /* 0x0000000000007802 */ /* 0x001fe20000000f00 */
[----:B------:R-:W0:Y:S01]  /*3160*/  LDCU.64 UR6, c[0x4][0x128] ;  /* 0x01002500ff0677ac */ /* 0x000e220008000a00 */
[----:B------:R-:W-:Y:S02]  /*3170*/  HFMA2 R8, -RZ, RZ, 0, 6.020069122314453125e-06 ;  /* 0x00000065ff087431 */ /* 0x000fe400000001ff */
[----:B------:R-:W-:Y:S01]  /*3180*/  IMAD.MOV.U32 R12, RZ, RZ, 0x1 ;  /* 0x00000001ff0c7424 */ /* 0x000fe200078e00ff */
[----:B------:R2:W3:Y:S01]  /*3190*/  LDC.64 R2, c[0x4][R0] ;  /* 0x0100000000027b82 */ /* 0x0004e20000000a00 */
[----:B------:R-:W4:Y:S01]  /*31a0*/  LDCU.64 UR8, c[0x4][0x130] ;  /* 0x01002600ff0877ac */ /* 0x000f220008000a00 */
[----:B------:R-:W-:Y:S01]  /*31b0*/  IMAD.MOV.U32 R13, RZ, RZ, RZ ;  /* 0x000000ffff0d7224 */ /* 0x000fe200078e00ff */
[----:B------:R-:W5:Y:S01]  /*31c0*/  LDCU.64 UR4, c[0x4][0x40] ;  /* 0x01000800ff0477ac */ /* 0x000f620008000a00 */
[----:B0-----:R-:W-:Y:S01]  /*31d0*/  MOV R4, UR6 ;  /* 0x0000000600047c02 */ /* 0x001fe20008000f00 */
[----:B-1----:R-:W-:-:S02]  /*31e0*/  IMAD.U32 R5, RZ, RZ, UR7 ;  /* 0x00000007ff057e24 */ /* 0x002fc4000f8e00ff */
[----:B----4-:R-:W-:Y:S01]  /*31f0*/  IMAD.U32 R6, RZ, RZ, UR8 ;  /* 0x00000008ff067e24 */ /* 0x010fe2000f8e00ff */
[----:B------:R-:W-:Y:S01]  /*3200*/  MOV R7, UR9 ;  /* 0x0000000900077c02 */ /* 0x000fe20008000f00 */
[----:B-----5:R-:W-:Y:S02]  /*3210*/  IMAD.U32 R10, RZ, RZ, UR4 ;  /* 0x00000004ff0a7e24 */ /* 0x020fe4000f8e00ff */
[----:B--2---:R-:W-:-:S07]  /*3220*/  IMAD.U32 R11, RZ, RZ, UR5 ;  /* 0x00000005ff0b7e24 */ /* 0x004fce000f8e00ff */
[----:B------:R-:W-:-:S07]  /*3230*/  LEPC R20, `(.L_x_72) ;  /* 0x000000001014794e */ /* 0x000fce0000000000 */
[----:B---3--:R-:W-:Y:S05]  /*3240*/  CALL.ABS.NOINC R2 ;  /* 0x0000000002007343 */ /* 0x008fea0003c00000 */
.L_x_72:
[----:B------:R-:W-:Y:S05]  /*3250*/  BRA `(.L_x_42) ;  /* 0x00000000005c7947 */ /* 0x000fea0003800000 */
.L_x_71:
[----:B-1----:R-:W-:-:S04]  /*3260*/  SHF.L.U32 R5, R5, 0x10, RZ ;  /* 0x0000001005057819 */ /* 0x002fc800000006ff */
[----:B------:R-:W-:-:S04]  /*3270*/  SHF.R.U32.HI R6, RZ, 0x17, R5 ;  /* 0x00000017ff067819 */ /* 0x000fc80000011605 */
[----:B------:R-:W-:-:S04]  /*3280*/  LOP3.LUT R4, R6, 0xff, RZ, 0xc0, !PT ;  /* 0x000000ff06047812 */ /* 0x000fc800078ec0ff */
[----:B------:R-:W-:-:S13]  /*3290*/  ISETP.NE.AND P1, PT, R4, 0xff, PT ;  /* 0x000000ff0400780c */ /* 0x000fda0003f25270 */
[--C-:B0-----:R-:W-:Y:S02]  /*32a0*/  @P1 SHF.R.U32.HI R0, RZ, 0x16, R5.reuse ;  /* 0x00000016ff001819 */ /* 0x101fe40000011605 */
[----:B------:R-:W-:Y:S01]  /*32b0*/  @P1 LOP3.LUT P0, RZ, R4, 0x3fffff, R5, 0xf8, !PT ;  /* 0x003fffff04ff1812 */ /* 0x000fe2000780f805 */
[----:B------:R-:W-:Y:S01]  /*32c0*/  IMAD.MOV.U32 R5, RZ, RZ, 0xff ;  /* 0x000000ffff057424 */ /* 0x000fe200078e00ff */
[----:B------:R-:W-:-:S04]  /*32d0*/  @P1 LOP3.LUT R0, R0, 0x1, RZ, 0xc0, !PT ;  /* 0x0000000100001812 */ /* 0x000fc800078ec0ff */
[----:B------:R-:W-:Y:S01]  /*32e0*/  @P1 ISETP.EQ.U32.AND P2, PT, R0, 0x1, P0 ;  /* 0x000000010000180c */ /* 0x000fe20000742070 */
[----:B------:R-:W-:Y:S01]  /*32f0*/  @P1 VIADD R0, R6, 0x1 ;  /* 0x0000000106001836 */ /* 0x000fe20000000000 */
[----:B------:R-:W-:Y:S02]  /*3300*/  PLOP3.LUT P0, PT, PT, PT, PT, 0x80, 0x8 ;  /* 0x000000000008781c */ /* 0x000fe40003f0f070 */
[----:B------:R-:W-:-:S13]  /*3310*/  @P1 PLOP3.LUT P0, PT, P2, PT, PT, 0x80, 0x8 ;  /* 0x000000000008181c */ /* 0x000fda000170f070 */
[----:B------:R-:W-:-:S05]  /*3320*/  @!P0 IADD3 R0, PT, PT, R6, RZ, RZ ;  /* 0x000000ff06008210 */ /* 0x000fca0007ffe0ff */
[----:B------:R-:W-:-:S05]  /*3330*/  @P1 IMAD.MOV.U32 R5, RZ, RZ, R0 ;  /* 0x000000ffff051224 */ /* 0x000fca00078e0000 */
[----:B------:R0:W-:Y:S01]  /*3340*/  STG.E.U8 desc[UR36][R2.64], R5 ;  /* 0x0000000502007986 */ /* 0x0001e2000c101124 */
[----:B------:R-:W-:Y:S05]  /*3350*/  BRA `(.L_x_42) ;  /* 0x00000000001c7947 */ /* 0x000fea0003800000 */
.L_x_70:
[----:B-1----:R-:W-:-:S06]  /*3360*/  IMAD.U32 R5, R5, 0x10000, RZ ;  /* 0x0001000005057824 */ /* 0x002fcc00078e00ff */
[----:B------:R-:W1:Y:S02]  /*3370*/  F2I.U64.TRUNC R4, R5 ;  /* 0x0000000500047311 */ /* 0x000e64000020d800 */
[----:B-1----:R1:W-:Y:S01]  /*3380*/  STG.E.64 desc[UR36][R2.64], R4 ;  /* 0x0000000402007986 */ /* 0x0023e2000c101b24 */
[----:B------:R-:W-:Y:S05]  /*3390*/  BRA `(.L_x_42) ;  /* 0x00000000000c7947 */ /* 0x000fea0003800000 */
.L_x_69:
[----:B-1----:R-:W-:-:S06]  /*33a0*/  SHF.L.U32 R5, R5, 0x10, RZ ;  /* 0x0000001005057819 */ /* 0x002fcc00000006ff */
[----:B------:R-:W1:Y:S02]  /*33b0*/  F2I.FTZ.U32.TRUNC.NTZ R5, R5 ;  /* 0x0000000500057305 */ /* 0x000e64000021f000 */
[----:B-1----:R1:W-:Y:S02]  /*33c0*/  STG.E desc[UR36][R2.64], R5 ;  /* 0x0000000502007986 */ /* 0x0023e4000c101924 */
.L_x_42:
[----:B------:R-:W-:-:S07]  /*33d0*/  VIADD R17, R17, 0x80 ;  /* 0x0000008011117836 */ /* 0x000fce0000000000 */
.L_x_1:
[----:B------:R-:W-:Y:S05]  /*33e0*/  BSYNC.RECONVERGENT B6 ;  /* 0x0000000000067941 */ /* 0x000fea0003800200 */
.L_x_0:
[----:B------:R-:W5:Y:S01]  /*33f0*/  LDCU UR4, c[0x0][0x380] ;  /* 0x00007000ff0477ac */ /* 0x000f620008000800 */
[----:B------:R-:W-:Y:S01]  /*3400*/  BSSY.RECONVERGENT B6, `(.L_x_73) ;  /* 0x0000330000067945 */ /* 0x000fe20003800200 */
[----:B-----5:R-:W-:-:S13]  /*3410*/  ISETP.GE.AND P0, PT, R17, UR4, PT ;  /* 0x0000000411007c0c */ /* 0x020fda000bf06270 */
[----:B------:R-:W-:Y:S05]  /*3420*/  @P0 BRA `(.L_x_74) ;  /* 0x0000003000b40947 */ /* 0x000fea0003800000 */
[----:B------:R-:W5:Y:S01]  /*3430*/  LDCU UR4, c[0x0][0x388] ;  /* 0x00007100ff0477ac */ /* 0x000f620008000800 */
[----:B------:R-:W-:Y:S02]  /*3440*/  HFMA2 R16, -RZ, RZ, 0, 0 ;  /* 0x00000000ff107431 */ /* 0x000fe400000001ff */
[----:B0-----:R-:W-:Y:S01]  /*3450*/  IMAD.MOV.U32 R0, RZ, RZ, RZ ;  /* 0x000000ffff007224 */ /* 0x001fe200078e00ff */
[----:B-----5:R-:W-:-:S09]  /*3460*/  UISETP.NE.AND UP0, UPT, UR4, URZ, UPT ;  /* 0x000000ff0400728c */ /* 0x020fd2000bf05270 */
[----:B------:R-:W-:Y:S05]  /*3470*/  BRA.U !UP0, `(.L_x_75) ;  /* 0x0000001108a87547 */ /* 0x000fea000b800000 */
[----:B------:R-:W1:Y:S01]  /*3480*/  LDCU.64 UR4, c[0x0][0x390] ;  /* 0x00007200ff0477ac */ /* 0x000e620008000a00 */
[----:B------:R-:W-:Y:S01]  /*3490*/  IMAD.MOV.U32 R16, RZ, RZ, RZ ;  /* 0x000000ffff107224 */ /* 0x000fe200078e00ff */
[----:B------:R-:W0:Y:S01]  /*34a0*/  LDCU UR6, c[0x0][0x38c] ;  /* 0x00007180ff0677ac */ /* 0x000e220008000800 */
[----:B------:R-:W5:Y:S01]  /*34b0*/  LDCU.64 UR8, c[0x0][0x4b8] ;  /* 0x00009700ff0877ac */ /* 0x000f620008000a00 */
[----:B------:R-:W-:Y:S01]  /*34c0*/  UISETP.NE.AND UP0, UPT, UR40, URZ, UPT ;  /* 0x000000ff2800728c */ /* 0x000fe2000bf05270 */
[----:B-1234-:R-:W-:-:S05]  /*34d0*/  IMAD.HI.U32 R2, R17, UR4, R16 ;  /* 0x0000000411027c27 */ /* 0x01efca000f8e0010 */
[----:B------:R-:W-:-:S05]  /*34e0*/  SHF.R.U32.HI R3, RZ, UR5, R2 ;  /* 0x00000005ff037c19 */ /* 0x000fca0008011602 */
[----:B------:R-:W-:-:S04]  /*34f0*/  IMAD.MOV R0, RZ, RZ, -R3 ;  /* 0x000000ffff007224 */ /* 0x000fc800078e0a03 */
[----:B0-----:R-:W-:-:S04]  /*3500*/  IMAD R0, R0, UR6, R17 ;  /* 0x0000000600007c24 */ /* 0x001fc8000f8e0211 */
[C---:B-----5:R-:W-:Y:S02]  /*3510*/  IMAD R16, R0.reuse, UR8, RZ ;  /* 0x0000000800107c24 */ /* 0x060fe4000f8e02ff */
[----:B------:R-:W-:Y:S01]  /*3520*/  IMAD R0, R0, UR9, RZ ;  /* 0x0000000900007c24 */ /* 0x000fe2000f8e02ff */
        /* <DEDUP_REMOVED lines=280> */
[----:B------:R-:W2:Y:S02]  /*46b0*/  LDCU.64 UR8, c[0x0][0x578] ;  /* 0x0000af00ff0877ac */ /* 0x000ea40008000a00 */
[----:B0-----:R-:W-:-:S05]  /*46c0*/  IMAD.HI.U32 R2, R5, UR4, R4 ;  /* 0x0000000405027c27 */ /* 0x001fca000f8e0004 */
[----:B------:R-:W-:-:S05]  /*46d0*/  SHF.R.U32.HI R2, RZ, UR5, R2 ;  /* 0x00000005ff027c19 */ /* 0x000fca0008011602 */
[----:B------:R-:W-:-:S04]  /*46e0*/  IMAD.MOV R3, RZ, RZ, -R2 ;  /* 0x000000ffff037224 */ /* 0x000fc800078e0a02 */
[----:B-1----:R-:W-:-:S04]  /*46f0*/  IMAD R5, R3, UR6, R5 ;  /* 0x0000000603057c24 */ /* 0x002fc8000f8e0205 */
[C---:B--2---:R-:W-:Y:S02]  /*4700*/  IMAD R16, R5.reuse, UR8, R16 ;  /* 0x0000000805107c24 */ /* 0x044fe4000f8e0210 */
[----:B------:R-:W-:-:S07]  /*4710*/  IMAD R0, R5, UR9, R0 ;  /* 0x0000000905007c24 */ /* 0x000fce000f8e0200 */
.L_x_75:
[----:B------:R-:W1:Y:S01]  /*4720*/  LDCU.64 UR6, c[0x0][0x588] ;  /* 0x0000b100ff0677ac */ /* 0x000e620008000a00 */
[----:B------:R-:W-:-:S04]  /*4730*/  UPRMT UR4, UR41, 0x9910, URZ ;  /* 0x0000991029047896 */ /* 0x000fc800080000ff */
[----:B------:R-:W-:Y:S01]  /*4740*/  UISETP.GT.AND UP0, UPT, UR4, 0x9, UPT ;  /* 0x000000090400788c */ /* 0x000fe2000bf04270 */
[----:B-1234-:R-:W-:-:S04]  /*4750*/  IADD3 R2, P0, PT, R0, UR6, RZ ;  /* 0x0000000600027c10 */ /* 0x01efc8000ff1e0ff */
[----:B------:R-:W-:-:S04]  /*4760*/  IADD3.X R3, PT, PT, RZ, UR7, RZ, P0, !PT ;  /* 0x00000007ff037c10 */ /* 0x000fc800087fe4ff */
        /* <DEDUP_REMOVED lines=13> */
.L_x_79:
[----:B------:R-:W2:Y:S02]  /*4840*/  LDG.E.U8 R2, desc[UR36][R2.64] ;  /* 0x0000002402027981 */ /* 0x000ea4000c1e1100 */
[----:B--2---:R-:W-:-:S04]  /*4850*/  I2FP.F32.U32 R0, R2 ;  /* 0x0000000200007245 */ /* 0x004fc80000201000 */
[----:B------:R-:W-:Y:S01]  /*4860*/  F2FP.BF16.F32.PACK_AB R0, RZ, R0 ;  /* 0x00000000ff00723e */ /* 0x000fe200000010ff */
[----:B------:R-:W-:Y:S06]  /*4870*/  BRA `(.L_x_81) ;  /* 0x0000000c00847947 */ /* 0x000fec0003800000 */
.L_x_78:
        /* <DEDUP_REMOVED lines=10> */
.L_x_83:
[----:B------:R-:W2:Y:S02]  /*4920*/  LDG.E R2, desc[UR36][R2.64] ;  /* 0x0000002402027981 */ /* 0x000ea4000c1e1900 */
[----:B--2---:R-:W-:-:S04]  /*4930*/  I2FP.F32.S32 R0, R2 ;  /* 0x0000000200007245 */ /* 0x004fc80000201400 */
[----:B------:R-:W-:Y:S01]  /*4940*/  F2FP.BF16.F32.PACK_AB R0, RZ, R0 ;  /* 0x00000000ff00723e */ /* 0x000fe200000010ff */
[----:B------:R-:W-:Y:S06]  /*4950*/  BRA `(.L_x_81) ;  /* 0x0000000c004c7947 */ /* 0x000fec0003800000 */
.L_x_82:
[----:B------:R-:W2:Y:S02]  /*4960*/  LDG.E.U16 R2, desc[UR36][R2.64] ;  /* 0x0000002402027981 */ /* 0x000ea4000c1e1500 */
[----:B--2---:R-:W0:Y:S02]  /*4970*/  I2F.S16 R0, R2 ;  /* 0x0000000200007306 */ /* 0x004e240000101400 */
[----:B0-----:R-:W-:Y:S01]  /*4980*/  F2FP.BF16.F32.PACK_AB R0, RZ, R0 ;  /* 0x00000000ff00723e */ /* 0x001fe200000010ff */
[----:B------:R-:W-:Y:S06]  /*4990*/  BRA `(.L_x_81) ;  /* 0x0000000c003c7947 */ /* 0x000fec0003800000 */
.L_x_77:
        /* <DEDUP_REMOVED lines=9> */
.L_x_85:
[----:B------:R-:W2:Y:S02]  /*4a30*/  LDG.E.U16 R0, desc[UR36][R2.64] ;  /* 0x0000002402007981 */ /* 0x000ea4000c1e1500 */
[----:B--2---:R-:W-:-:S05]  /*4a40*/  HADD2.F32 R0, -RZ, R0.H0_H0 ;  /* 0x20000000ff007230 */ /* 0x004fca0000004100 */
[----:B------:R-:W-:Y:S01]  /*4a50*/  F2FP.BF16.F32.PACK_AB R0, RZ, R0 ;  /* 0x00000000ff00723e */ /* 0x000fe200000010ff */
[----:B------:R-:W-:Y:S06]  /*4a60*/  BRA `(.L_x_81) ;  /* 0x0000000c00087947 */ /* 0x000fec0003800000 */
.L_x_84:
        /* <DEDUP_REMOVED lines=9> */
.L_x_87:
[----:B------:R-:W2:Y:S02]  /*4b00*/  LDG.E.U16 R2, desc[UR36][R2.64] ;  /* 0x0000002402027981 */ /* 0x000ea4000c1e1500 */
[----:B--2---:R-:W-:-:S05]  /*4b10*/  HADD2.F32 R0, -RZ, R2.H0_H0 ;  /* 0x20000002ff007230 */ /* 0x004fca0000004100 */
[----:B------:R-:W-:Y:S01]  /*4b20*/  F2FP.BF16.F32.PACK_AB R0, RZ, R0 ;  /* 0x00000000ff00723e */ /* 0x000fe200000010ff */
[----:B------:R-:W-:Y:S06]  /*4b30*/  BRA `(.L_x_81) ;  /* 0x0000000800d47947 */ /* 0x000fec0003800000 */
.L_x_86:
        /* <DEDUP_REMOVED lines=8> */
.L_x_76:
        /* <DEDUP_REMOVED lines=13> */
.L_x_90:
        /* <DEDUP_REMOVED lines=8> */
.L_x_89:
[----:B------:R-:W-:-:S09]  /*4d10*/  UISETP.NE.AND UP0, UPT, UR4, 0xf, UPT ;  /* 0x0000000f0400788c */ /* 0x000fd2000bf05270 */
[----:B------:R-:W-:Y:S05]  /*4d20*/  BRA.U !UP0, `(.L_x_91) ;  /* 0x0000000108987547 */ /* 0x000fea000b800000 */
[----:B------:R-:W-:-:S09]  /*4d30*/  UISETP.NE.AND UP0, UPT, UR4, 0x17, UPT ;  /* 0x000000170400788c */ /* 0x000fd2000bf05270 */
[----:B------:R-:W-:Y:S05]  /*4d40*/  BRA.U !UP0, `(.L_x_92) ;  /* 0x00000001085c7547 */ /* 0x000fea000b800000 */
[----:B------:R-:W-:-:S09]  /*4d50*/  UISETP.NE.AND UP0, UPT, UR4, 0x18, UPT ;  /* 0x000000180400788c */ /* 0x000fd2000bf05270 */
[----:B------:R-:W-:Y:S05]  /*4d60*/  BRA.U UP0, `(.L_x_80) ;  /* 0x0000000500e47547 */ /* 0x000fea000b800000 */
[----:B------:R-:W2:Y:S01]  /*4d70*/  LDG.E.U8 R0, desc[UR36][R2.64] ;  /* 0x0000002402007981 */ /* 0x000ea2000c1e1100 */
[----:B------:R-:W-:Y:S02]  /*4d80*/  IMAD.MOV.U32 R6, RZ, RZ, 0x1f ;  /* 0x0000001fff067424 */ /* 0x000fe400078e00ff */
[----:B--2---:R-:W-:-:S05]  /*4d90*/  IMAD.SHL.U32 R0, R0, 0x1000000, RZ ;  /* 0x0100000000007824 */ /* 0x004fca00078e00ff */
[C---:B------:R-:W-:Y:S02]  /*4da0*/  LOP3.LUT R4, R0.reuse, 0x7f000000, RZ, 0xc0, !PT ;  /* 0x7f00000000047812 */ /* 0x040fe400078ec0ff */
[----:B------:R-:W-:Y:S02]  /*4db0*/  LOP3.LUT P0, RZ, R0, 0x7f000000, RZ, 0xc0, !PT ;  /* 0x7f00000000ff7812 */ /* 0x000fe4000780c0ff */
[----:B------:R-:W0:Y:S02]  /*4dc0*/  FLO.U32 R5, R4 ;  /* 0x0000000400057300 */ /* 0x000e2400000e0000 */
[----:B0-----:R-:W-:-:S04]  /*4dd0*/  IADD3 R5, PT, PT, -R5, RZ, RZ ;  /* 0x000000ff05057210 */ /* 0x001fc80007ffe1ff */
[----:B------:R-:W-:-:S05]  /*4de0*/  VIADDMNMX.U32 R5, R5, R6, 0x4, !PT ;  /* 0x0000000405057446 */ /* 0x000fca0007800006 */
[----:B------:R-:W-:-:S04]  /*4df0*/  VIADD R5, R5, 0xfffffffc ;  /* 0xfffffffc05057836 */ /* 0x000fc80000000000 */
[----:B------:R-:W-:Y:S01]  /*4e00*/  IMAD.SHL.U32 R7, R5, 0x800000, RZ ;  /* 0x0080000005077824 */ /* 0x000fe200078e00ff */
[C---:B------:R-:W-:Y:S02]  /*4e10*/  SHF.L.U32 R6, R4.reuse, R5, RZ ;  /* 0x0000000504067219 */ /* 0x040fe400000006ff */
[----:B------:R-:W-:Y:S02]  /*4e20*/  IADD3 R5, PT, PT, R4, 0x1000000, RZ ;  /* 0x0100000004057810 */ /* 0x000fe40007ffe0ff */
[----:B------:R-:W-:Y:S02]  /*4e30*/  LEA.HI R6, R6, -R7, RZ, 0x1c ;  /* 0x8000000706067211 */ /* 0x000fe400078fe0ff */
[----:B------:R-:W-:-:S03]  /*4e40*/  SHF.R.S32.HI R5, RZ, 0x8, R5 ;  /* 0x00000008ff057819 */ /* 0x000fc60000011405 */
[----:B------:R-:W-:-:S05]  /*4e50*/  VIADD R6, R6, 0x3c000000 ;  /* 0x3c00000006067836 */ /* 0x000fca0000000000 */
[----:B------:R-:W-:-:S04]  /*4e60*/  LOP3.LUT R5, R6, 0x7f800000, R5, 0xf8, !PT ;  /* 0x7f80000006057812 */ /* 0x000fc800078ef805 */
[----:B------:R-:W-:-:S04]  /*4e70*/  SEL R5, R5, RZ, P0 ;  /* 0x000000ff05057207 */ /* 0x000fc80000000000 */
[----:B------:R-:W-:-:S04]  /*4e80*/  LOP3.LUT R5, R5, 0x80000000, R0, 0xf8, !PT ;  /* 0x8000000005057812 */ /* 0x000fc800078ef800 */
[----:B------:R-:W-:-:S04]  /*4e90*/  F2FP.BF16.F32.PACK_AB R5, RZ, R5 ;  /* 0x00000005ff05723e */ /* 0x000fc800000010ff */
[----:B------:R-:W-:Y:S01]  /*4ea0*/  PRMT R0, R5, 0x7610, R0 ;  /* 0x0000761005007816 */ /* 0x000fe20000000000 */
[----:B------:R-:W-:Y:S06]  /*4eb0*/  BRA `(.L_x_81) ;  /* 0x0000000400f47947 */ /* 0x000fec0003800000 */
.L_x_92:
[----:B------:R-:W2:Y:S02]  /*4ec0*/  LDG.E.U8 R2, desc[UR36][R2.64] ;  /* 0x0000002402027981 */ /* 0x000ea4000c1e1100 */
[C---:B--2---:R-:W-:Y:S01]  /*4ed0*/  IMAD.SHL.U32 R0, R2.reuse, 0x2000000, RZ ;  /* 0x0200000002007824 */ /* 0x044fe200078e00ff */
[----:B------:R-:W-:-:S04]  /*4ee0*/  SHF.L.U32 R5, R2, 0x8, RZ ;  /* 0x0000000802057819 */ /* 0x000fc800000006ff */
[----:B------:R-:W-:-:S13]  /*4ef0*/  ISETP.GE.U32.AND P0, PT, R0, 0x8000000, PT ;  /* 0x080000000000780c */ /* 0x000fda0003f06070 */
[C---:B------:R-:W-:Y:S02]  /*4f00*/  @!P0 LOP3.LUT R4, R5.reuse, 0x7f00, RZ, 0xc0, !PT ;  /* 0x00007f0005048812 */ /* 0x040fe400078ec0ff */
[----:B------:R-:W-:Y:S02]  /*4f10*/  @P0 LEA.HI R0, R0, 0x70000000, RZ, 0x1c ;  /* 0x7000000000000811 */ /* 0x000fe400078fe0ff */
[----:B------:R-:W-:Y:S02]  /*4f20*/  @!P0 LOP3.LUT R4, R4, 0x3f000000, RZ, 0xfc, !PT ;  /* 0x3f00000004048812 */ /* 0x000fe400078efcff */
[----:B------:R-:W-:Y:S01]  /*4f30*/  PRMT R5, R5, 0x9910, RZ ;  /* 0x0000991005057816 */ /* 0x000fe200000000ff */
[----:B------:R-:W-:Y:S02]  /*4f40*/  @P0 FMUL.FTZ R0, R0, 1.9259299443872358531e-34 ;  /* 0x0780000000000820 */ /* 0x000fe40000410000 */
[----:B------:R-:W-:-:S05]  /*4f50*/  @!P0 FADD.FTZ R0, R4, -0.5 ;  /* 0xbf00000004008421 */ /* 0x000fca0000010000 */
[----:B------:R-:W-:-:S04]  /*4f60*/  LOP3.LUT R0, R0, 0x80000000, R5, 0xf8, !PT ;  /* 0x8000000000007812 */ /* 0x000fc800078ef805 */
[----:B------:R-:W-:Y:S01]  /*4f70*/  F2FP.BF16.F32.PACK_AB R0, RZ, R0 ;  /* 0x00000000ff00723e */ /* 0x000fe200000010ff */
[----:B------:R-:W-:Y:S06]  /*4f80*/  BRA `(.L_x_81) ;  /* 0x0000000400c07947 */ /* 0x000fec0003800000 */
.L_x_91:
[----:B------:R0:W5:Y:S01]  /*4f90*/  LDG.E.U16 R0, desc[UR36][R2.64] ;  /* 0x0000002402007981 */ /* 0x000162000c1e1500 */
[----:B------:R-:W-:Y:S05]  /*4fa0*/  BRA `(.L_x_81) ;  /* 0x0000000400b87947 */ /* 0x000fea0003800000 */
.L_x_88:
        /* <DEDUP_REMOVED lines=12> */
.L_x_95:
[----:B------:R-:W2:Y:S01]  /*5070*/  LDG.E.U8 R3, desc[UR36][R2.64] ;  /* 0x0000002402037981 */ /* 0x000ea2000c1e1100 */
[----:B------:R-:W-:Y:S01]  /*5080*/  BSSY.RECONVERGENT B0, `(.L_x_96) ;  /* 0x0000018000007945 */ /* 0x000fe20003800200 */
[----:B------:R-:W-:Y:S01]  /*5090*/  IMAD.MOV.U32 R0, RZ, RZ, RZ ;  /* 0x000000ffff007224 */ /* 0x000fe200078e00ff */
        /* <DEDUP_REMOVED lines=8> */
[----:B------:R-:W-:-:S04]  /*5120*/  SHF.R.U32.HI R0, RZ, 0x7, R3 ;  /* 0x00000007ff007819 */ /* 0x000fc80000011603 */
[----:B------:R-:W-:Y:S02]  /*5130*/  SHF.L.U32 R7, R0, 0x1f, RZ ;  /* 0x0000001f00077819 */ /* 0x000fe400000006ff */
        /* <DEDUP_REMOVED lines=8> */
.L_x_99:
[----:B------:R-:W-:Y:S05]  /*51c0*/  BSYNC.RECONVERGENT B1 ;  /* 0x0000000000017941 */ /* 0x000fea0003800200 */
.L_x_98:
[----:B------:R-:W-:Y:S01]  /*51d0*/  IMAD.SHL.U32 R0, R0, 0x100000, RZ ;  /* 0x0010000000007824 */ /* 0x000fe200078e00ff */
[----:B------:R-:W-:-:S04]  /*51e0*/  LEA R2, R2, 0x3b800000, 0x17 ;  /* 0x3b80000002027811 */ /* 0x000fc800078eb8ff */
[----:B------:R-:W-:-:S07]  /*51f0*/  LOP3.LUT R0, R2, R0, R7, 0xfe, !PT ;  /* 0x0000000002007212 */ /* 0x000fce00078efe07 */
.L_x_97:
[----:B------:R-:W-:Y:S05]  /*5200*/  BSYNC.RECONVERGENT B0 ;  /* 0x0000000000007941 */ /* 0x000fea0003800200 */
.L_x_96:
[----:B------:R-:W-:Y:S01]  /*5210*/  F2FP.BF16.F32.PACK_AB R0, RZ, R0 ;  /* 0x00000000ff00723e */ /* 0x000fe200000010ff */
[----:B------:R-:W-:Y:S06]  /*5220*/  BRA `(.L_x_81) ;  /* 0x0000000400187947 */ /* 0x000fec0003800000 */
.L_x_94:
        /* <DEDUP_REMOVED lines=21> */
.L_x_103:
[----:B------:R-:W-:Y:S05]  /*5380*/  BSYNC.RECONVERGENT B1 ;  /* 0x0000000000017941 */ /* 0x000fea0003800200 */
.L_x_102:
[----:B------:R-:W-:Y:S01]  /*5390*/  IMAD.SHL.U32 R0, R0, 0x200000, RZ ;  /* 0x0020000000007824 */ /* 0x000fe200078e00ff */
[----:B------:R-:W-:-:S04]  /*53a0*/  LEA R2, R2, 0x37800000, 0x17 ;  /* 0x3780000002027811 */ /* 0x000fc800078eb8ff */
[----:B------:R-:W-:-:S07]  /*53b0*/  LOP3.LUT R0, R2, R0, R7, 0xfe, !PT ;  /* 0x0000000002007212 */ /* 0x000fce00078efe07 */
.L_x_101:
[----:B------:R-:W-:Y:S05]  /*53c0*/  BSYNC.RECONVERGENT B0 ;  /* 0x0000000000007941 */ /* 0x000fea0003800200 */
.L_x_100:
[----:B------:R-:W-:Y:S01]  /*53d0*/  F2FP.BF16.F32.PACK_AB R0, RZ, R0 ;  /* 0x00000000ff00723e */ /* 0x000fe200000010ff */
[----:B------:R-:W-:Y:S06]  /*53e0*/  BRA `(.L_x_81) ;  /* 0x0000000000a87947 */ /* 0x000fec0003800000 */
.L_x_93:
[----:B------:R-:W-:-:S09]  /*53f0*/  UISETP.NE.AND UP0, UPT, UR4, 0x1c, UPT ;  /* 0x0000001c0400788c */ /* 0x000fd2000bf05270 */
[----:B------:R-:W-:Y:S05]  /*5400*/  BRA.U !UP0, `(.L_x_104) ;  /* 0x0000000108947547 */ /* 0x000fea000b800000 */
[----:B------:R-:W-:-:S09]  /*5410*/  UISETP.NE.AND UP0, UPT, UR4, 0x1d, UPT ;  /* 0x0000001d0400788c */ /* 0x000fd2000bf05270 */
[----:B------:R-:W-:Y:S05]  /*5420*/  BRA.U !UP0, `(.L_x_105) ;  /* 0x00000001087c7547 */ /* 0x000fea000b800000 */
[----:B------:R-:W-:-:S09]  /*5430*/  UISETP.NE.AND UP0, UPT, UR4, 0x2c, UPT ;  /* 0x0000002c0400788c */ /* 0x000fd2000bf05270 */
[----:B------:R-:W-:Y:S05]  /*5440*/  BRA.U UP0, `(.L_x_80) ;  /* 0x00000001002c7547 */ /* 0x000fea000b800000 */
[----:B------:R-:W2:Y:S01]  /*5450*/  LDG.E.U8 R2, desc[UR36][R2.64] ;  /* 0x0000002402027981 */ /* 0x000ea2000c1e1100 */
[----:B------:R-:W-:Y:S01]  /*5460*/  BSSY.RECONVERGENT B0, `(.L_x_106) ;  /* 0x0000007000007945 */ /* 0x000fe20003800200 */
[----:B------:R-:W-:Y:S01]  /*5470*/  IMAD.MOV.U32 R0, RZ, RZ, 0x400000 ;  /* 0x00400000ff007424 */ /* 0x000fe200078e00ff */
[----:B--2---:R-:W-:-:S13]  /*5480*/  ISETP.NE.AND P0, PT, R2, RZ, PT ;  /* 0x000000ff0200720c */ /* 0x004fda0003f05270 */
[----:B------:R-:W-:Y:S05]  /*5490*/  @!P0 BRA `(.L_x_107) ;  /* 0x00000000000c8947 */ /* 0x000fea0003800000 */
[----:B------:R-:W-:-:S13]  /*54a0*/  ISETP.NE.AND P0, PT, R2, 0xff, PT ;  /* 0x000000ff0200780c */ /* 0x000fda0003f05270 */
[----:B------:R-:W-:Y:S01]  /*54b0*/  @!P0 MOV R0, 0x7f800001 ;  /* 0x7f80000100008802 */ /* 0x000fe20000000f00 */
[----:B------:R-:W-:-:S07]  /*54c0*/  @P0 IMAD.SHL.U32 R0, R2, 0x800000, RZ ;  /* 0x0080000002000824 */ /* 0x000fce00078e00ff */
.L_x_107:
[----:B------:R-:W-:Y:S05]  /*54d0*/  BSYNC.RECONVERGENT B0 ;  /* 0x0000000000007941 */ /* 0x000fea0003800200 */
.L_x_106:
[----:B------:R-:W-:Y:S01]  /*54e0*/  F2FP.BF16.F32.PACK_AB R0, RZ, R0 ;  /* 0x00000000ff00723e */ /* 0x000fe200000010ff */
[----:B------:R-:W-:Y:S06]  /*54f0*/  BRA `(.L_x_81) ;  /* 0x0000000000647947 */ /* 0x000fec0003800000 */
.L_x_80:
[----:B------:R-:W-:Y:S01]  /*5500*/  MOV R2, 0x0 ;  /* 0x0000000000027802 */ /* 0x000fe20000000f00 */
[----:B------:R-:W0:Y:S01]  /*5510*/  LDCU.64 UR4, c[0x4][0x128] ;  /* 0x01002500ff0477ac */ /* 0x000e220008000a00 */
[----:B------:R-:W-:Y:S02]  /*5520*/  HFMA2 R12, -RZ, RZ, 0, 5.9604644775390625e-08 ;  /* 0x00000001ff0c7431 */ /* 0x000fe400000001ff */
[----:B------:R-:W-:Y:S01]  /*5530*/  IMAD.MOV.U32 R8, RZ, RZ, 0x4e ;  /* 0x0000004eff087424 */ /* 0x000fe200078e00ff */
[----:B------:R-:W1:Y:S01]  /*5540*/  LDCU.64 UR6, c[0x4][0x130] ;  /* 0x01002600ff0677ac */ /* 0x000e620008000a00 */
[----:B------:R-:W2:Y:S01]  /*5550*/  LDC.64 R2, c[0x4][R2] ;  /* 0x0100000002027b82 */ /* 0x000ea20000000a00 */
[----:B------:R-:W-:Y:S01]  /*5560*/  IMAD.MOV.U32 R13, RZ, RZ, RZ ;  /* 0x000000ffff0d7224 */ /* 0x000fe200078e00ff */
[----:B------:R-:W3:Y:S01]  /*5570*/  LDCU.64 UR8, c[0x4][0x38] ;  /* 0x01000700ff0877ac */ /* 0x000ee20008000a00 */
[----:B0-----:R-:W-:Y:S01]  /*5580*/  IMAD.U32 R4, RZ, RZ, UR4 ;  /* 0x00000004ff047e24 */ /* 0x001fe2000f8e00ff */
[----:B------:R-:W-:Y:S01]  /*5590*/  MOV R5, UR5 ;  /* 0x0000000500057c02 */ /* 0x000fe20008000f00 */
[----:B-1----:R-:W-:-:S02]  /*55a0*/  IMAD.U32 R6, RZ, RZ, UR6 ;  /* 0x00000006ff067e24 */ /* 0x002fc4000f8e00ff */
[----:B------:R-:W-:Y:S01]  /*55b0*/  IMAD.U32 R7, RZ, RZ, UR7 ;  /* 0x00000007ff077e24 */ /* 0x000fe2000f8e00ff */
[----:B---3--:R-:W-:Y:S01]  /*55c0*/  MOV R10, UR8 ;  /* 0x00000008000a7c02 */ /* 0x008fe20008000f00 */
[----:B------:R-:W-:-:S07]  /*55d0*/  IMAD.U32 R11, RZ, RZ, UR9 ;  /* 0x00000009ff0b7e24 */ /* 0x000fce000f8e00ff */
[----:B------:R-:W-:-:S07]  /*55e0*/  LEPC R20, `(.L_x_108) ;  /* 0x000000001014794e */ /* 0x000fce0000000000 */
[----:B--2---:R-:W-:Y:S05]  /*55f0*/  CALL.ABS.NOINC R2 ;  /* 0x0000000002007343 */ /* 0x004fea0003c00000 */
.L_x_108:
[----:B------:R-:W-:Y:S01]  /*5600*/  PRMT R0, RZ, 0x7610, R0 ;  /* 0x00007610ff007816 */ /* 0x000fe20000000000 */
[----:B------:R-:W-:Y:S06]  /*5610*/  BRA `(.L_x_81) ;  /* 0x00000000001c7947 */ /* 0x000fec0003800000 */
.L_x_105:
[----:B------:R-:W2:Y:S02]  /*5620*/  LDG.E.64 R2, desc[UR36][R2.64] ;  /* 0x0000002402027981 */ /* 0x000ea4000c1e1b00 */
[----:B--2---:R-:W0:Y:S02]  /*5630*/  I2F.U64 R0, R2 ;  /* 0x0000000200007312 */ /* 0x004e240000301000 */
[----:B0-----:R-:W-:Y:S01]  /*5640*/  F2FP.BF16.F32.PACK_AB R0, RZ, R0 ;  /* 0x00000000ff00723e */ /* 0x001fe200000010ff */
[----:B------:R-:W-:Y:S06]  /*5650*/  BRA `(.L_x_81) ;  /* 0x00000000000c7947 */ /* 0x000fec0003800000 */
.L_x_104:
[----:B------:R-:W2:Y:S02]  /*5660*/  LDG.E R2, desc[UR36][R2.64] ;  /* 0x0000002402027981 */ /* 0x000ea4000c1e1900 */
[----:B--2---:R-:W-:-:S04]  /*5670*/  I2FP.F32.U32 R0, R2 ;  /* 0x0000000200007245 */ /* 0x004fc80000201000 */
[----:B------:R-:W-:-:S07]  /*5680*/  F2FP.BF16.F32.PACK_AB R0, RZ, R0 ;  /* 0x00000000ff00723e */ /* 0x000fce00000010ff */
.L_x_81:
[----:B-----5:R-:W-:Y:S01]  /*5690*/  IMAD.U32 R0, R0, 0x10000, RZ ;  /* 0x0001000000007824 */ /* 0x020fe200078e00ff */
[----:B------:R-:W-:Y:S01]  /*56a0*/  MOV R4, 0x3b2090aa ;  /* 0x3b2090aa00047802 */ /* 0x000fe20000000f00 */
[----:B------:R-:W1:Y:S02]  /*56b0*/  LDCU.64 UR6, c[0x0][0x580] ;  /* 0x0000b000ff0677ac */ /* 0x000e640008000a00 */
        /* <DEDUP_REMOVED lines=14> */
[----:B------:R-:W-:-:S03]  /*57a0*/  IMAD.MOV.U32 R4, RZ, RZ, 0x3fd774eb ;  /* 0x3fd774ebff047424 */ /* 0x000fc600078e00ff */
        /* <DEDUP_REMOVED lines=17> */
[----:B01----:R-:W-:-:S04]  /*58c0*/  SHF.L.U32 R0, R5, 0x10, RZ ;  /* 0x0000001005007819 */ /* 0x003fc800000006ff */
[----:B------:R-:W0:Y:S02]  /*58d0*/  F2I.FTZ.TRUNC.NTZ R5, R0 ;  /* 0x0000000000057305 */ /* 0x000e24000021f100 */
[----:B0-----:R0:W-:Y:S01]  /*58e0*/  STG.E.U8 desc[UR36][R2.64], R5 ;  /* 0x0000000502007986 */ /* 0x0011e2000c101124 */
[----:B------:R-:W-:Y:S05]  /*58f0*/  BRA `(.L_x_114) ;  /* 0x0000000c007c7947 */ /* 0x000fea0003800000 */
.L_x_112:
[----:B-1----:R-:W-:-:S06]  /*5900*/  IMAD.U32 R5, R5, 0x10000, RZ ;  /* 0x0001000005057824 */ /* 0x002fcc00078e00ff */
[----:B------:R-:W1:Y:S02]  /*5910*/  F2I.S64.TRUNC R4, R5 ;  /* 0x0000000500047311 */ /* 0x000e64000020d900 */
[----:B-1----:R1:W-:Y:S01]  /*5920*/  STG.E.U8 desc[UR36][R2.64], R4 ;  /* 0x0000000402007986 */ /* 0x0023e2000c101124 */
[----:B------:R-:W-:Y:S05]  /*5930*/  BRA `(.L_x_114) ;  /* 0x0000000c006c7947 */ /* 0x000fea0003800000 */
.L_x_111:
        /* <DEDUP_REMOVED lines=10> */
.L_x_116:
[----:B-1----:R-:W-:-:S06]  /*59e0*/  SHF.L.U32 R5, R5, 0x10, RZ ;  /* 0x0000001005057819 */ /* 0x002fcc00000006ff */
[----:B------:R-:W1:Y:S02]  /*59f0*/  F2I.FTZ.TRUNC.NTZ R5, R5 ;  /* 0x0000000500057305 */ /* 0x000e64000021f100 */
[----:B-1----:R1:W-:Y:S01]  /*5a00*/  STG.E desc[UR36][R2.64], R5 ;  /* 0x0000000502007986 */ /* 0x0023e2000c101924 */
[----:B------:R-:W-:Y:S05]  /*5a10*/  BRA `(.L_x_114) ;  /* 0x0000000c00347947 */ /* 0x000fea0003800000 */
.L_x_115:
[----:B-1----:R-:W-:-:S06]  /*5a20*/  IMAD.U32 R5, R5, 0x10000, RZ ;  /* 0x0001000005057824 */ /* 0x002fcc00078e00ff */
[----:B------:R-:W1:Y:S02]  /*5a30*/  F2I.FTZ.TRUNC.NTZ R5, R5 ;  /* 0x0000000500057305 */ /* 0x000e64000021f100 */
[----:B-1----:R1:W-:Y:S01]  /*5a40*/  STG.E.U16 desc[UR36][R2.64], R5 ;  /* 0x0000000502007986 */ /* 0x0023e2000c101524 */
[----:B------:R-:W-:Y:S05]  /*5a50*/  BRA `(.L_x_114) ;  /* 0x0000000c00247947 */ /* 0x000fea0003800000 */
.L_x_110:
        /* <DEDUP_REMOVED lines=9> */
.L_x_118:
[----:B01----:R-:W-:-:S04]  /*5af0*/  SHF.L.U32 R0, R5, 0x10, RZ ;  /* 0x0000001005007819 */ /* 0x003fc800000006ff */
[----:B------:R-:W-:-:S05]  /*5b00*/  F2FP.F16.F32.PACK_AB R0, RZ, R0 ;  /* 0x00000000ff00723e */ /* 0x000fca00000000ff */
[----:B------:R0:W-:Y:S01]  /*5b10*/  STG.E.U16 desc[UR36][R2.64], R0 ;  /* 0x0000000002007986 */ /* 0x0001e2000c101524 */
[----:B------:R-:W-:Y:S05]  /*5b20*/  BRA `(.L_x_114) ;  /* 0x0000000800f07947 */ /* 0x000fea0003800000 */
.L_x_117:
[----:B------:R-:W-:-:S09]  /*5b30*/  UISETP.NE.AND UP0, UPT, UR4, 0x7, UPT ;  /* 0x000000070400788c */ /* 0x000fd2000bf05270 */
[----:B------:R-:W-:Y:S05]  /*5b40*/  BRA.U !UP0, `(.L_x_119) ;  /* 0x0000000108347547 */ /* 0x000fea000b800000 */
[----:B------:R-:W-:-:S09]  /*5b50*/  UISETP.NE.AND UP0, UPT, UR4, 0x8, UPT ;  /* 0x000000080400788c */ /* 0x000fd2000bf05270 */
[----:B------:R-:W-:Y:S05]  /*5b60*/  BRA.U !UP0, `(.L_x_120) ;  /* 0x0000000108187547 */ /* 0x000fea000b800000 */
[----:B------:R-:W-:-:S09]  /*5b70*/  UISETP.NE.AND UP0, UPT, UR4, 0x9, UPT ;  /* 0x000000090400788c */ /* 0x000fd2000bf05270 */
[----:B------:R-:W-:Y:S05]  /*5b80*/  BRA.U UP0, `(.L_x_113) ;  /* 0x0000000500fc7547 */ /* 0x000fea000b800000 */
[----:B-1----:R-:W-:Y:S02]  /*5b90*/  IMAD.U32 R4, R5, 0x10000, RZ ;  /* 0x0001000005047824 */ /* 0x002fe400078e00ff */
[----:B------:R-:W-:-:S05]  /*5ba0*/  IMAD.MOV.U32 R5, RZ, RZ, RZ ;  /* 0x000000ffff057224 */ /* 0x000fca00078e00ff */
[----:B------:R1:W-:Y:S01]  /*5bb0*/  STG.E.64 desc[UR36][R2.64], R4 ;  /* 0x0000000402007986 */ /* 0x0003e2000c101b24 */
[----:B------:R-:W-:Y:S05]  /*5bc0*/  BRA `(.L_x_114) ;  /* 0x0000000800c87947 */ /* 0x000fea0003800000 */
.L_x_120:
[----:B-1----:R-:W-:-:S04]  /*5bd0*/  SHF.L.U32 R5, R5, 0x10, RZ ;  /* 0x0000001005057819 */ /* 0x002fc800000006ff */
[----:B------:R-:W-:-:S04]  /*5be0*/  F2FP.F16.F32.PACK_AB R5, RZ, R5 ;  /* 0x00000005ff05723e */ /* 0x000fc800000000ff */
[----:B------:R-:W-:-:S05]  /*5bf0*/  PRMT R5, R5, 0x5410, RZ ;  /* 0x0000541005057816 */ /* 0x000fca00000000ff */
[----:B------:R1:W-:Y:S01]  /*5c00*/  STG.E desc[UR36][R2.64], R5 ;  /* 0x0000000502007986 */ /* 0x0003e2000c101924 */
[----:B------:R-:W-:Y:S05]  /*5c10*/  BRA `(.L_x_114) ;  /* 0x0000000800b47947 */ /* 0x000fea0003800000 */
.L_x_119:
[----:B-1----:R-:W-:-:S04]  /*5c20*/  IMAD.U32 R4, R5, 0x10000, RZ ;  /* 0x0001000005047824 */ /* 0x002fc800078e00ff */
[----:B------:R-:W-:-:S06]  /*5c30*/  FMUL.FTZ R4, R4, 1 ;  /* 0x3f80000004047820 */ /* 0x000fcc0000410000 */
[----:B------:R-:W1:Y:S02]  /*5c40*/  F2F.F64.F32 R4, R4 ;  /* 0x0000000400047310 */ /* 0x000e640000201800 */
[----:B-1----:R1:W-:Y:S01]  /*5c50*/  STG.E.64 desc[UR36][R2.64], R4 ;  /* 0x0000000402007986 */ /* 0x0023e2000c101b24 */
[----:B------:R-:W-:Y:S05]  /*5c60*/  BRA `(.L_x_114) ;  /* 0x0000000800a07947 */ /* 0x000fea0003800000 */
.L_x_109:
[----:B------:R-:W-:-:S09]  /*5c70*/  UISETP.GT.AND UP0, UPT, UR4, 0x18, UPT ;  /* 0x000000180400788c */ /* 0x000fd2000bf04270 */
[----:B------:R-:W-:Y:S05]  /*5c80*/  BRA.U !UP0, `(.L_x_121) ;  /* 0x0000000508607547 */ /* 0x000fea000b800000 */
        /* <DEDUP_REMOVED lines=12> */
.L_x_124:
[----:B-1----:R-:W-:Y:S01]  /*5d50*/  SHF.L.U32 R5, R5, 0x10, RZ ;  /* 0x0000001005057819 */ /* 0x002fe200000006ff */
[----:B------:R-:W-:Y:S01]  /*5d60*/  BSSY.RECONVERGENT B0, `(.L_x_125) ;  /* 0x0000013000007945 */ /* 0x000fe20003800200 */
[----:B0-----:R-:W-:Y:S02]  /*5d70*/  IMAD.MOV.U32 R0, RZ, RZ, 0x80 ;  /* 0x00000080ff007424 */ /* 0x001fe400078e00ff */
[----:B------:R-:W-:-:S04]  /*5d80*/  LOP3.LUT R4, R5, 0x7fffffff, RZ, 0xc0, !PT ;  /* 0x7fffffff05047812 */ /* 0x000fc800078ec0ff */
[----:B------:R-:W-:-:S13]  /*5d90*/  ISETP.GT.U32.AND P0, PT, R4, 0x437fffff, PT ;  /* 0x437fffff0400780c */ /* 0x000fda0003f04070 */
[----:B------:R-:W-:Y:S05]  /*5da0*/  @P0 BRA `(.L_x_126) ;  /* 0x0000000000380947 */ /* 0x000fea0003800000 */
[----:B------:R-:W-:-:S13]  /*5db0*/  ISETP.GE.U32.AND P0, PT, R4, 0x3c000000, PT ;  /* 0x3c0000000400780c */ /* 0x000fda0003f06070 */
[----:B------:R-:W-:-:S04]  /*5dc0*/  @P0 SHF.R.U32.HI R0, RZ, 0x14, R5 ;  /* 0x00000014ff000819 */ /* 0x000fc80000011605 */
[----:B------:R-:W-:-:S04]  /*5dd0*/  @P0 LOP3.LUT R0, R0, 0x1, RZ, 0xc0, !PT ;  /* 0x0000000100000812 */ /* 0x000fc800078ec0ff */
[----:B------:R-:W-:-:S04]  /*5de0*/  @P0 IADD3 R0, PT, PT, R5, 0x487ffff, R0 ;  /* 0x0487ffff05000810 */ /* 0x000fc80007ffe000 */
[----:B------:R-:W-:-:S04]  /*5df0*/  @P0 SHF.R.U32.HI R0, RZ, 0x14, R0 ;  /* 0x00000014ff000819 */ /* 0x000fc80000011600 */
[----:B------:R-:W-:Y:S01]  /*5e00*/  @P0 LOP3.LUT R0, R0, 0xff, RZ, 0xc0, !PT ;  /* 0x000000ff00000812 */ /* 0x000fe200078ec0ff */
[----:B------:R-:W-:Y:S06]  /*5e10*/  @P0 BRA `(.L_x_127) ;  /* 0x0000000000140947 */ /* 0x000fec0003800000 */
[----:B------:R-:W-:-:S05]  /*5e20*/  FADD.FTZ R0, R4, 8192 ;  /* 0x4600000004007421 */ /* 0x000fca0000010000 */
[----:B------:R-:W-:Y:S02]  /*5e30*/  LOP3.LUT P0, R4, R0, 0xff, RZ, 0xc0, !PT ;  /* 0x000000ff00047812 */ /* 0x000fe4000780c0ff */
[----:B------:R-:W-:-:S11]  /*5e40*/  PRMT R0, RZ, 0x7610, R0 ;  /* 0x00007610ff007816 */ /* 0x000fd60000000000 */
[----:B------:R-:W-:Y:S05]  /*5e50*/  @!P0 BRA `(.L_x_126) ;  /* 0x00000000000c8947 */ /* 0x000fea0003800000 */
[----:B------:R-:W-:-:S07]  /*5e60*/  IMAD.MOV.U32 R0, RZ, RZ, R4 ;  /* 0x000000ffff007224 */ /* 0x000fce00078e0004 */
.L_x_127:
[----:B------:R-:W-:-:S04]  /*5e70*/  SHF.R.U32.HI R5, RZ, 0x18, R5 ;  /* 0x00000018ff057819 */ /* 0x000fc80000011605 */
[----:B------:R-:W-:-:S07]  /*5e80*/  LOP3.LUT R0, R0, 0x80, R5, 0xf8, !PT ;  /* 0x0000008000007812 */ /* 0x000fce00078ef805 */
.L_x_126:
[----:B------:R-:W-:Y:S05]  /*5e90*/  BSYNC.RECONVERGENT B0 ;  /* 0x0000000000007941 */ /* 0x000fea0003800200 */
.L_x_125:
[----:B------:R0:W-:Y:S01]  /*5ea0*/  STG.E.U8 desc[UR36][R2.64], R0 ;  /* 0x0000000002007986 */ /* 0x0001e2000c101124 */
[----:B------:R-:W-:Y:S05]  /*5eb0*/  BRA `(.L_x_114) ;  /* 0x00000008000c7947 */ /* 0x000fea0003800000 */
.L_x_123:
        /* <DEDUP_REMOVED lines=18> */
.L_x_130:
[----:B------:R-:W-:-:S04]  /*5fe0*/  SHF.R.U32.HI R5, RZ, 0x18, R5 ;  /* 0x00000018ff057819 */ /* 0x000fc80000011605 */
[----:B------:R-:W-:-:S07]  /*5ff0*/  LOP3.LUT R0, R0, 0x80, R5, 0xf8, !PT ;  /* 0x0000008000007812 */ /* 0x000fce00078ef805 */
.L_x_129:
[----:B------:R-:W-:Y:S05]  /*6000*/  BSYNC.RECONVERGENT B0 ;  /* 0x0000000000007941 */ /* 0x000fea0003800200 */
.L_x_128:
[----:B------:R0:W-:Y:S01]  /*6010*/  STG.E.U8 desc[UR36][R2.64], R0 ;  /* 0x0000000002007986 */ /* 0x0001e2000c101124 */
[----:B------:R-:W-:Y:S05]  /*6020*/  BRA `(.L_x_114) ;  /* 0x0000000400b07947 */ /* 0x000fea0003800000 */
.L_x_122:
[----:B------:R-:W-:-:S09]  /*6030*/  UISETP.NE.AND UP0, UPT, UR4, 0x1c, UPT ;  /* 0x0000001c0400788c */ /* 0x000fd2000bf05270 */
[----:B------:R-:W-:Y:S05]  /*6040*/  BRA.U !UP0, `(.L_x_131) ;  /* 0x0000000108607547 */ /* 0x000fea000b800000 */
[----:B------:R-:W-:-:S09]  /*6050*/  UISETP.NE.AND UP0, UPT, UR4, 0x1d, UPT ;  /* 0x0000001d0400788c */ /* 0x000fd2000bf05270 */
[----:B------:R-:W-:Y:S05]  /*6060*/  BRA.U !UP0, `(.L_x_132) ;  /* 0x0000000108487547 */ /* 0x000fea000b800000 */
[----:B------:R-:W-:-:S09]  /*6070*/  UISETP.NE.AND UP0, UPT, UR4, 0x2c, UPT ;  /* 0x0000002c0400788c */ /* 0x000fd2000bf05270 */
[----:B------:R-:W-:Y:S05]  /*6080*/  BRA.U UP0, `(.L_x_113) ;  /* 0x0000000100bc7547 */ /* 0x000fea000b800000 */
        /* <DEDUP_REMOVED lines=16> */
.L_x_132:
[----:B-1----:R-:W-:-:S06]  /*6190*/  IMAD.U32 R5, R5, 0x10000, RZ ;  /* 0x0001000005057824 */ /* 0x002fcc00078e00ff */
[----:B------:R-:W1:Y:S02]  /*61a0*/  F2I.U64.TRUNC R4, R5 ;  /* 0x0000000500047311 */ /* 0x000e64000020d800 */
[----:B-1----:R1:W-:Y:S01]  /*61b0*/  STG.E.64 desc[UR36][R2.64], R4 ;  /* 0x0000000402007986 */ /* 0x0023e2000c101b24 */
[----:B------:R-:W-:Y:S05]  /*61c0*/  BRA `(.L_x_114) ;  /* 0x0000000400487947 */ /* 0x000fea0003800000 */
.L_x_131:
[----:B-1----:R-:W-:-:S06]  /*61d0*/  SHF.L.U32 R5, R5, 0x10, RZ ;  /* 0x0000001005057819 */ /* 0x002fcc00000006ff */
[----:B------:R-:W1:Y:S02]  /*61e0*/  F2I.FTZ.U32.TRUNC.NTZ R5, R5 ;  /* 0x0000000500057305 */ /* 0x000e64000021f000 */
[----:B-1----:R1:W-:Y:S01]  /*61f0*/  STG.E desc[UR36][R2.64], R5 ;  /* 0x0000000502007986 */ /* 0x0023e2000c101924 */
[----:B------:R-:W-:Y:S05]  /*6200*/  BRA `(.L_x_114) ;  /* 0x0000000400387947 */ /* 0x000fea0003800000 */
.L_x_121:
        /* <DEDUP_REMOVED lines=11> */
.L_x_134:
[----:B-1----:R-:W-:Y:S01]  /*62c0*/  IMAD.U32 R5, R5, 0x10000, RZ ;  /* 0x0001000005057824 */ /* 0x002fe200078e00ff */
[----:B------:R-:W-:-:S03]  /*62d0*/  CS2R R6, SRZ ;  /* 0x0000000000067805 */ /* 0x000fc6000001ff00 */
[----:B------:R-:W-:-:S06]  /*62e0*/  FMUL.FTZ R5, R5, 1 ;  /* 0x3f80000005057820 */ /* 0x000fcc0000410000 */
[----:B------:R-:W1:Y:S02]  /*62f0*/  F2F.F64.F32 R4, R5 ;  /* 0x0000000500047310 */ /* 0x000e640000201800 */
[----:B-1----:R1:W-:Y:S01]  /*6300*/  STG.E.128 desc[UR36][R2.64], R4 ;  /* 0x0000000402007986 */ /* 0x0023e2000c101d24 */
[----:B------:R-:W-:Y:S05]  /*6310*/  BRA `(.L_x_114) ;  /* 0x0000000000f47947 */ /* 0x000fea0003800000 */
.L_x_133:
[----:B------:R-:W-:-:S09]  /*6320*/  UISETP.NE.AND UP0, UPT, UR4, 0xf, UPT ;  /* 0x0000000f0400788c */ /* 0x000fd2000bf05270 */
[----:B------:R-:W-:Y:S05]  /*6330*/  BRA.U !UP0, `(.L_x_135) ;  /* 0x0000000108e87547 */ /* 0x000fea000b800000 */
[----:B------:R-:W-:-:S09]  /*6340*/  UISETP.NE.AND UP0, UPT, UR4, 0x17, UPT ;  /* 0x000000170400788c */ /* 0x000fd2000bf05270 */
[----:B------:R-:W-:Y:S05]  /*6350*/  BRA.U !UP0, `(.L_x_136) ;  /* 0x0000000108907547 */ /* 0x000fea000b800000 */
[----:B------:R-:W-:-:S09]  /*6360*/  UISETP.NE.AND UP0, UPT, UR4, 0x18, UPT ;  /* 0x000000180400788c */ /* 0x000fd2000bf05270 */
[----:B------:R-:W-:Y:S05]  /*6370*/  BRA.U !UP0, `(.L_x_137) ;  /* 0x0000000108447547 */ /* 0x000fea000b800000 */
.L_x_113:
        /* <DEDUP_REMOVED lines=16> */
.L_x_138:
[----:B------:R-:W-:Y:S05]  /*6480*/  BRA `(.L_x_114) ;  /* 0x0000000000987947 */ /* 0x000fea0003800000 */
.L_x_137:
[----:B-1----:R-:W-:Y:S01]  /*6490*/  SHF.L.U32 R7, R5, 0x10, RZ ;  /* 0x0000001005077819 */ /* 0x002fe200000006ff */
[----:B------:R-:W-:Y:S01]  /*64a0*/  BSSY.RECONVERGENT B0, `(.L_x_139) ;  /* 0x000000c000007945 */ /* 0x000fe20003800200 */
[----:B0-----:R-:W-:Y:S02]  /*64b0*/  IMAD.MOV.U32 R0, RZ, RZ, 0x7f ;  /* 0x0000007fff007424 */ /* 0x001fe400078e00ff */
[----:B------:R-:W-:Y:S02]  /*64c0*/  LOP3.LUT R4, R7, 0x7fffffff, RZ, 0xc0, !PT ;  /* 0x7fffffff07047812 */ /* 0x000fe400078ec0ff */
[----:B------:R-:W-:Y:S02]  /*64d0*/  SHF.R.U32.HI R5, RZ, 0x18, R7 ;  /* 0x00000018ff057819 */ /* 0x000fe40000011607 */
[----:B------:R-:W-:-:S13]  /*64e0*/  ISETP.GT.U32.AND P0, PT, R4, 0x43efffff, PT ;  /* 0x43efffff0400780c */ /* 0x000fda0003f04070 */
[----:B------:R-:W-:Y:S05]  /*64f0*/  @P0 BRA `(.L_x_140) ;  /* 0x0000000000180947 */ /* 0x000fea0003800000 */
[----:B------:R-:W-:-:S13]  /*6500*/  ISETP.GE.U32.AND P0, PT, R4, 0x3c800000, PT ;  /* 0x3c8000000400780c */ /* 0x000fda0003f06070 */
[----:B------:R-:W-:-:S04]  /*6510*/  @P0 SHF.R.U32.HI R0, RZ, 0x14, R7 ;  /* 0x00000014ff000819 */ /* 0x000fc80000011607 */
[----:B------:R-:W-:-:S04]  /*6520*/  @P0 LOP3.LUT R0, R0, 0x1, RZ, 0xc0, !PT ;  /* 0x0000000100000812 */ /* 0x000fc800078ec0ff */
[----:B------:R-:W-:-:S04]  /*6530*/  @P0 IADD3 R0, PT, PT, R7, 0x407ffff, R0 ;  /* 0x0407ffff07000810 */ /* 0x000fc80007ffe000 */
[----:B------:R-:W-:Y:S01]  /*6540*/  @P0 SHF.R.U32.HI R0, RZ, 0x14, R0 ;  /* 0x00000014ff000819 */ /* 0x000fe20000011600 */
[----:B------:R-:W-:-:S07]  /*6550*/  @!P0 FADD.FTZ R0, R4, 16384 ;  /* 0x4680000004008421 */ /* 0x000fce0000010000 */
.L_x_140:
[----:B------:R-:W-:Y:S05]  /*6560*/  BSYNC.RECONVERGENT B0 ;  /* 0x0000000000007941 */ /* 0x000fea0003800200 */
.L_x_139:
[----:B------:R-:W-:-:S05]  /*6570*/  LOP3.LUT R5, R0, 0x80, R5, 0xf8, !PT ;  /* 0x0000008000057812 */ /* 0x000fca00078ef805 */
[----:B------:R3:W-:Y:S01]  /*6580*/  STG.E.U8 desc[UR36][R2.64], R5 ;  /* 0x0000000502007986 */ /* 0x0007e2000c101124 */
[----:B------:R-:W-:Y:S05]  /*6590*/  BRA `(.L_x_114) ;  /* 0x0000000000547947 */ /* 0x000fea0003800000 */
.L_x_136:
[----:B-1----:R-:W-:Y:S01]  /*65a0*/  IMAD.U32 R5, R5, 0x10000, RZ ;  /* 0x0001000005057824 */ /* 0x002fe200078e00ff */
[----:B------:R-:W-:Y:S04]  /*65b0*/  BSSY.RECONVERGENT B0, `(.L_x_141) ;  /* 0x000000e000007945 */ /* 0x000fe80003800200 */
[----:B------:R-:W-:-:S04]  /*65c0*/  LOP3.LUT R4, R5, 0x7fffffff, RZ, 0xc0, !PT ;  /* 0x7fffffff05047812 */ /* 0x000fc800078ec0ff */
[----:B------:R-:W-:-:S13]  /*65d0*/  ISETP.GT.U32.AND P0, PT, R4, 0x477fffff, PT ;  /* 0x477fffff0400780c */ /* 0x000fda0003f04070 */
[----:B------:R-:W-:Y:S05]  /*65e0*/  @P0 BRA `(.L_x_142) ;  /* 0x00000000001c0947 */ /* 0x000fea0003800000 */
[----:B------:R-:W-:-:S13]  /*65f0*/  ISETP.GE.U32.AND P0, PT, R4, 0x38800000, PT ;  /* 0x388000000400780c */ /* 0x000fda0003f06070 */
[----:B0-----:R-:W-:-:S04]  /*6600*/  @P0 SHF.R.U32.HI R0, RZ, 0x15, R5 ;  /* 0x00000015ff000819 */ /* 0x001fc80000011605 */
[----:B------:R-:W-:-:S04]  /*6610*/  @P0 LOP3.LUT R0, R0, 0x1, RZ, 0xc0, !PT ;  /* 0x0000000100000812 */ /* 0x000fc800078ec0ff */
[----:B------:R-:W-:-:S04]  /*6620*/  @P0 IADD3 R0, PT, PT, R5, 0x80fffff, R0 ;  /* 0x080fffff05000810 */ /* 0x000fc80007ffe000 */
[----:B------:R-:W-:Y:S01]  /*6630*/  @P0 SHF.R.U32.HI R0, RZ, 0x15, R0 ;  /* 0x00000015ff000819 */ /* 0x000fe20000011600 */
[----:B------:R-:W-:Y:S01]  /*6640*/  @!P0 FADD.FTZ R0, R4, 128 ;  /* 0x4300000004008421 */ /* 0x000fe20000010000 */
[----:B------:R-:W-:Y:S06]  /*6650*/  BRA `(.L_x_143) ;  /* 0x00000000000c7947 */ /* 0x000fec0003800000 */
.L_x_142:
[----:B------:R-:W-:Y:S02]  /*6660*/  ISETP.GT.U32.AND P0, PT, R4, 0x7f800000, PT ;  /* 0x7f8000000400780c */ /* 0x000fe40003f04070 */
[----:B0-----:R-:W-:-:S04]  /*6670*/  MOV R0, 0x7f ;  /* 0x0000007f00007802 */ /* 0x001fc80000000f00 */
[----:B------:R-:W-:-:S07]  /*6680*/  SEL R0, R0, 0x7c, P0 ;  /* 0x0000007c00007807 */ /* 0x000fce0000000000 */
.L_x_143:
[----:B------:R-:W-:Y:S05]  /*6690*/  BSYNC.RECONVERGENT B0 ;  /* 0x0000000000007941 */ /* 0x000fea0003800200 */
.L_x_141:
[----:B------:R-:W-:-:S04]  /*66a0*/  SHF.R.U32.HI R5, RZ, 0x18, R5 ;  /* 0x00000018ff057819 */ /* 0x000fc80000011605 */
[----:B------:R-:W-:-:S05]  /*66b0*/  LOP3.LUT R5, R0, 0x80, R5, 0xf8, !PT ;  /* 0x0000008000057812 */ /* 0x000fca00078ef805 */
[----:B------:R2:W-:Y:S01]  /*66c0*/  STG.E.U8 desc[UR36][R2.64], R5 ;  /* 0x0000000502007986 */ /* 0x0005e2000c101124 */
[----:B------:R-:W-:Y:S05]  /*66d0*/  BRA `(.L_x_114) ;  /* 0x0000000000047947 */ /* 0x000fea0003800000 */
.L_x_135:
[----:B-1----:R1:W-:Y:S02]  /*66e0*/  STG.E.U16 desc[UR36][R2.64], R5 ;  /* 0x0000000502007986 */ /* 0x0023e4000c101524 */
.L_x_114:
[----:B------:R-:W-:-:S07]  /*66f0*/  VIADD R17, R17, 0x80 ;  /* 0x0000008011117836 */ /* 0x000fce0000000000 */
.L_x_74:
[----:B------:R-:W-:Y:S05]  /*6700*/  BSYNC.RECONVERGENT B6 ;  /* 0x0000000000067941 */ /* 0x000fea0003800200 */
.L_x_73:
        /* <DEDUP_REMOVED lines=307> */
.L_x_146:
        /* <DEDUP_REMOVED lines=18> */
.L_x_150:
[----:B------:R-:W2:Y:S02]  /*7b60*/  LDG.E.U8 R2, desc[UR36][R2.64] ;  /* 0x0000002402027981 */ /* 0x000ea4000c1e1100 */
[----:B--2---:R-:W-:-:S04]  /*7b70*/  I2FP.F32.U32 R0, R2 ;  /* 0x0000000200007245 */ /* 0x004fc80000201000 */
[----:B------:R-:W-:Y:S01]  /*7b80*/  F2FP.BF16.F32.PACK_AB R0, RZ, R0 ;  /* 0x00000000ff00723e */ /* 0x000fe200000010ff */
[----:B------:R-:W-:Y:S06]  /*7b90*/  BRA `(.L_x_152) ;  /* 0x0000000c00847947 */ /* 0x000fec0003800000 */
.L_x_149:
        /* <DEDUP_REMOVED lines=10> */
.L_x_154:
[----:B------:R-:W2:Y:S02]  /*7c40*/  LDG.E R2, desc[UR36][R2.64] ;  /* 0x0000002402027981 */ /* 0x000ea4000c1e1900 */
[----:B--2---:R-:W-:-:S04]  /*7c50*/  I2FP.F32.S32 R0, R2 ;  /* 0x0000000200007245 */ /* 0x004fc80000201400 */
[----:B------:R-:W-:Y:S01]  /*7c60*/  F2FP.BF16.F32.PACK_AB R0, RZ, R0 ;  /* 0x00000000ff00723e */ /* 0x000fe200000010ff */
[----:B------:R-:W-:Y:S06]  /*7c70*/  BRA `(.L_x_152) ;  /* 0x0000000c004c7947 */ /* 0x000fec0003800000 */
.L_x_153:
[----:B------:R-:W2:Y:S02]  /*7c80*/  LDG.E.U16 R2, desc[UR36][R2.64] ;  /* 0x0000002402027981 */ /* 0x000ea4000c1e1500 */
[----:B--2---:R-:W0:Y:S02]  /*7c90*/  I2F.S16 R0, R2 ;  /* 0x0000000200007306 */ /* 0x004e240000101400 */
[----:B0-----:R-:W-:Y:S01]  /*7ca0*/  F2FP.BF16.F32.PACK_AB R0, RZ, R0 ;  /* 0x00000000ff00723e */ /* 0x001fe200000010ff */
[----:B------:R-:W-:Y:S06]  /*7cb0*/  BRA `(.L_x_152) ;  /* 0x0000000c003c7947 */ /* 0x000fec0003800000 */
.L_x_148:
        /* <DEDUP_REMOVED lines=9> */
.L_x_156:
[----:B------:R-:W2:Y:S02]  /*7d50*/  LDG.E.U16 R0, desc[UR36][R2.64] ;  /* 0x0000002402007981 */ /* 0x000ea4000c1e1500 */
[----:B--2---:R-:W-:-:S05]  /*7d60*/  HADD2.F32 R0, -RZ, R0.H0_H0 ;  /* 0x20000000ff007230 */ /* 0x004fca0000004100 */
[----:B------:R-:W-:Y:S01]  /*7d70*/  F2FP.BF16.F32.PACK_AB R0, RZ, R0 ;  /* 0x00000000ff00723e */ /* 0x000fe200000010ff */
[----:B------:R-:W-:Y:S06]  /*7d80*/  BRA `(.L_x_152) ;  /* 0x0000000c00087947 */ /* 0x000fec0003800000 */
.L_x_155:
        /* <DEDUP_REMOVED lines=9> */
.L_x_158:
[----:B------:R-:W2:Y:S02]  /*7e20*/  LDG.E.U16 R2, desc[UR36][R2.64] ;  /* 0x0000002402027981 */ /* 0x000ea4000c1e1500 */
[----:B--2---:R-:W-:-:S05]  /*7e30*/  HADD2.F32 R0, -RZ, R2.H0_H0 ;  /* 0x20000002ff007230 */ /* 0x004fca0000004100 */
[----:B------:R-:W-:Y:S01]  /*7e40*/  F2FP.BF16.F32.PACK_AB R0, RZ, R0 ;  /* 0x00000000ff00723e */ /* 0x000fe200000010ff */
[----:B------:R-:W-:Y:S06]  /*7e50*/  BRA `(.L_x_152) ;  /* 0x0000000800d47947 */ /* 0x000fec0003800000 */
.L_x_157:
        /* <DEDUP_REMOVED lines=8> */
.L_x_147:
        /* <DEDUP_REMOVED lines=13> */
.L_x_161:
        /* <DEDUP_REMOVED lines=8> */
.L_x_160:
        /* <DEDUP_REMOVED lines=27> */
.L_x_163:
        /* <DEDUP_REMOVED lines=13> */
.L_x_162:
[----:B------:R0:W5:Y:S01]  /*82b0*/  LDG.E.U16 R0, desc[UR36][R2.64] ;  /* 0x0000002402007981 */ /* 0x000162000c1e1500 */
[----:B------:R-:W-:Y:S05]  /*82c0*/  BRA `(.L_x_152) ;  /* 0x0000000400b87947 */ /* 0x000fea0003800000 */
.L_x_159:
        /* <DEDUP_REMOVED lines=12> */
.L_x_166:
        /* <DEDUP_REMOVED lines=21> */
.L_x_170:
[----:B------:R-:W-:Y:S05]  /*84e0*/  BSYNC.RECONVERGENT B1 ;  /* 0x0000000000017941 */ /* 0x000fea0003800200 */
.L_x_169:
[----:B------:R-:W-:Y:S01]  /*84f0*/  IMAD.SHL.U32 R0, R0, 0x100000, RZ ;  /* 0x0010000000007824 */ /* 0x000fe200078e00ff */
[----:B------:R-:W-:-:S04]  /*8500*/  LEA R2, R2, 0x3b800000, 0x17 ;  /* 0x3b80000002027811 */ /* 0x000fc800078eb8ff */
[----:B------:R-:W-:-:S07]  /*8510*/  LOP3.LUT R0, R2, R0, R7, 0xfe, !PT ;  /* 0x0000000002007212 */ /* 0x000fce00078efe07 */
.L_x_168:
[----:B------:R-:W-:Y:S05]  /*8520*/  BSYNC.RECONVERGENT B0 ;  /* 0x0000000000007941 */ /* 0x000fea0003800200 */
.L_x_167:
[----:B------:R-:W-:Y:S01]  /*8530*/  F2FP.BF16.F32.PACK_AB R0, RZ, R0 ;  /* 0x00000000ff00723e */ /* 0x000fe200000010ff */
[----:B------:R-:W-:Y:S06]  /*8540*/  BRA `(.L_x_152) ;  /* 0x0000000400187947 */ /* 0x000fec0003800000 */
.L_x_165:
        /* <DEDUP_REMOVED lines=21> */
.L_x_174:
[----:B------:R-:W-:Y:S05]  /*86a0*/  BSYNC.RECONVERGENT B1 ;  /* 0x0000000000017941 */ /* 0x000fea0003800200 */
.L_x_173:
[----:B------:R-:W-:Y:S01]  /*86b0*/  IMAD.SHL.U32 R0, R0, 0x200000, RZ ;  /* 0x0020000000007824 */ /* 0x000fe200078e00ff */
[----:B------:R-:W-:-:S04]  /*86c0*/  LEA R2, R2, 0x37800000, 0x17 ;  /* 0x3780000002027811 */ /* 0x000fc800078eb8ff */
[----:B------:R-:W-:-:S07]  /*86d0*/  LOP3.LUT R0, R2, R0, R7, 0xfe, !PT ;  /* 0x0000000002007212 */ /* 0x000fce00078efe07 */
.L_x_172:
[----:B------:R-:W-:Y:S05]  /*86e0*/  BSYNC.RECONVERGENT B0 ;  /* 0x0000000000007941 */ /* 0x000fea0003800200 */
.L_x_171:
[----:B------:R-:W-:Y:S01]  /*86f0*/  F2FP.BF16.F32.PACK_AB R0, RZ, R0 ;  /* 0x00000000ff00723e */ /* 0x000fe200000010ff */
[----:B------:R-:W-:Y:S06]  /*8700*/  BRA `(.L_x_152) ;  /* 0x0000000000a87947 */ /* 0x000fec0003800000 */
.L_x_164:
        /* <DEDUP_REMOVED lines=14> */
.L_x_178:
[----:B------:R-:W-:Y:S05]  /*87f0*/  BSYNC.RECONVERGENT B0 ;  /* 0x0000000000007941 */ /* 0x000fea0003800200 */
.L_x_177:
[----:B------:R-:W-:Y:S01]  /*8800*/  F2FP.BF16.F32.PACK_AB R0, RZ, R0 ;  /* 0x00000000ff00723e */ /* 0x000fe200000010ff */
[----:B------:R-:W-:Y:S06]  /*8810*/  BRA `(.L_x_152) ;  /* 0x0000000000647947 */ /* 0x000fec0003800000 */
.L_x_151:
        /* <DEDUP_REMOVED lines=16> */
.L_x_179:
[----:B------:R-:W-:Y:S01]  /*8920*/  PRMT R0, RZ, 0x7610, R0 ;  /* 0x00007610ff007816 */ /* 0x000fe20000000000 */
[----:B------:R-:W-:Y:S06]  /*8930*/  BRA `(.L_x_152) ;  /* 0x00000000001c7947 */ /* 0x000fec0003800000 */
.L_x_176:
[----:B------:R-:W2:Y:S02]  /*8940*/  LDG.E.64 R2, desc[UR36][R2.64] ;  /* 0x0000002402027981 */ /* 0x000ea4000c1e1b00 */
[----:B--2---:R-:W0:Y:S02]  /*8950*/  I2F.U64 R0, R2 ;  /* 0x0000000200007312 */ /* 0x004e240000301000 */
[----:B0-----:R-:W-:Y:S01]  /*8960*/  F2FP.BF16.F32.PACK_AB R0, RZ, R0 ;  /* 0x00000000ff00723e */ /* 0x001fe200000010ff */
[----:B------:R-:W-:Y:S06]  /*8970*/  BRA `(.L_x_152) ;  /* 0x00000000000c7947 */ /* 0x000fec0003800000 */
.L_x_175:
[----:B------:R-:W2:Y:S02]  /*8980*/  LDG.E R2, desc[UR36][R2.64] ;  /* 0x0000002402027981 */ /* 0x000ea4000c1e1900 */
[----:B--2---:R-:W-:-:S04]  /*8990*/  I2FP.F32.U32 R0, R2 ;  /* 0x0000000200007245 */ /* 0x004fc80000201000 */
[----:B------:R-:W-:-:S07]  /*89a0*/  F2FP.BF16.F32.PACK_AB R0, RZ, R0 ;  /* 0x00000000ff00723e */ /* 0x000fce00000010ff */
.L_x_152:
        /* <DEDUP_REMOVED lines=39> */
.L_x_183:
[----:B-1----:R-:W-:-:S06]  /*8c20*/  IMAD.U32 R5, R5, 0x10000, RZ ;  /* 0x0001000005057824 */ /* 0x002fcc00078e00ff */
[----:B------:R-:W1:Y:S02]  /*8c30*/  F2I.S64.TRUNC R4, R5 ;  /* 0x0000000500047311 */ /* 0x000e64000020d900 */
[----:B-1----:R1:W-:Y:S01]  /*8c40*/  STG.E.U8 desc[UR36][R2.64], R4 ;  /* 0x0000000402007986 */ /* 0x0023e2000c101124 */
[----:B------:R-:W-:Y:S05]  /*8c50*/  BRA `(.L_x_185) ;  /* 0x0000000c006c7947 */ /* 0x000fea0003800000 */
.L_x_182:
        /* <DEDUP_REMOVED lines=10> */
.L_x_187:
[----:B-1----:R-:W-:-:S06]  /*8d00*/  SHF.L.U32 R5, R5, 0x10, RZ ;  /* 0x0000001005057819 */ /* 0x002fcc00000006ff */
[----:B------:R-:W1:Y:S02]  /*8d10*/  F2I.FTZ.TRUNC.NTZ R5, R5 ;  /* 0x0000000500057305 */ /* 0x000e64000021f100 */
[----:B-1----:R3:W-:Y:S01]  /*8d20*/  STG.E desc[UR36][R2.64], R5 ;  /* 0x0000000502007986 */ /* 0x0027e2000c101924 */
[----:B------:R-:W-:Y:S05]  /*8d30*/  BRA `(.L_x_185) ;  /* 0x0000000c00347947 */ /* 0x000fea0003800000 */
.L_x_186:
[----:B-1----:R-:W-:-:S06]  /*8d40*/  IMAD.U32 R5, R5, 0x10000, RZ ;  /* 0x0001000005057824 */ /* 0x002fcc00078e00ff */
[----:B------:R-:W1:Y:S02]  /*8d50*/  F2I.FTZ.TRUNC.NTZ R5, R5 ;  /* 0x0000000500057305 */ /* 0x000e64000021f100 */
[----:B-1----:R1:W-:Y:S01]  /*8d60*/  STG.E.U16 desc[UR36][R2.64], R5 ;  /* 0x0000000502007986 */ /* 0x0023e2000c101524 */
[----:B------:R-:W-:Y:S05]  /*8d70*/  BRA `(.L_x_185) ;  /* 0x0000000c00247947 */ /* 0x000fea0003800000 */
.L_x_181:
        /* <DEDUP_REMOVED lines=9> */
.L_x_189:
[----:B01----:R-:W-:-:S04]  /*8e10*/  SHF.L.U32 R0, R5, 0x10, RZ ;  /* 0x0000001005007819 */ /* 0x003fc800000006ff */
[----:B------:R-:W-:-:S05]  /*8e20*/  F2FP.F16.F32.PACK_AB R0, RZ, R0 ;  /* 0x00000000ff00723e */ /* 0x000fca00000000ff */
[----:B------:R0:W-:Y:S01]  /*8e30*/  STG.E.U16 desc[UR36][R2.64], R0 ;  /* 0x0000000002007986 */ /* 0x0001e2000c101524 */
[----:B------:R-:W-:Y:S05]  /*8e40*/  BRA `(.L_x_185) ;  /* 0x0000000800f07947 */ /* 0x000fea0003800000 */
.L_x_188:
        /* <DEDUP_REMOVED lines=10> */
.L_x_191:
[----:B-1----:R-:W-:-:S04]  /*8ef0*/  SHF.L.U32 R5, R5, 0x10, RZ ;  /* 0x0000001005057819 */ /* 0x002fc800000006ff */
[----:B------:R-:W-:-:S04]  /*8f00*/  F2FP.F16.F32.PACK_AB R5, RZ, R5 ;  /* 0x00000005ff05723e */ /* 0x000fc800000000ff */
[----:B------:R-:W-:-:S05]  /*8f10*/  PRMT R5, R5, 0x5410, RZ ;  /* 0x0000541005057816 */ /* 0x000fca00000000ff */
[----:B------:R1:W-:Y:S01]  /*8f20*/  STG.E desc[UR36][R2.64], R5 ;  /* 0x0000000502007986 */ /* 0x0003e2000c101924 */
[----:B------:R-:W-:Y:S05]  /*8f30*/  BRA `(.L_x_185) ;  /* 0x0000000800b47947 */ /* 0x000fea0003800000 */
.L_x_190:
[----:B-1----:R-:W-:-:S04]  /*8f40*/  IMAD.U32 R4, R5, 0x10000, RZ ;  /* 0x0001000005047824 */ /* 0x002fc800078e00ff */
[----:B------:R-:W-:-:S06]  /*8f50*/  FMUL.FTZ R4, R4, 1 ;  /* 0x3f80000004047820 */ /* 0x000fcc0000410000 */
[----:B------:R-:W1:Y:S02]  /*8f60*/  F2F.F64.F32 R4, R4 ;  /* 0x0000000400047310 */ /* 0x000e640000201800 */
[----:B-1----:R1:W-:Y:S01]  /*8f70*/  STG.E.64 desc[UR36][R2.64], R4 ;  /* 0x0000000402007986 */ /* 0x0023e2000c101b24 */
[----:B------:R-:W-:Y:S05]  /*8f80*/  BRA `(.L_x_185) ;  /* 0x0000000800a07947 */ /* 0x000fea0003800000 */
.L_x_180:
        /* <DEDUP_REMOVED lines=14> */
.L_x_195:
        /* <DEDUP_REMOVED lines=18> */
.L_x_198:
[----:B------:R-:W-:-:S04]  /*9190*/  SHF.R.U32.HI R5, RZ, 0x18, R5 ;  /* 0x00000018ff057819 */ /* 0x000fc80000011605 */
[----:B------:R-:W-:-:S07]  /*91a0*/  LOP3.LUT R0, R0, 0x80, R5, 0xf8, !PT ;  /* 0x0000008000007812 */ /* 0x000fce00078ef805 */
.L_x_197:
[----:B------:R-:W-:Y:S05]  /*91b0*/  BSYNC.RECONVERGENT B0 ;  /* 0x0000000000007941 */ /* 0x000fea0003800200 */
.L_x_196:
[----:B------:R0:W-:Y:S01]  /*91c0*/  STG.E.U8 desc[UR36][R2.64], R0 ;  /* 0x0000000002007986 */ /* 0x0001e2000c101124 */
[----:B------:R-:W-:Y:S05]  /*91d0*/  BRA `(.L_x_185) ;  /* 0x00000008000c7947 */ /* 0x000fea0003800000 */
.L_x_194:
        /* <DEDUP_REMOVED lines=18> */
.L_x_201:
[----:B------:R-:W-:-:S04]  /*9300*/  SHF.R.U32.HI R5, RZ, 0x18, R5 ;  /* 0x00000018ff057819 */ /* 0x000fc80000011605 */
[----:B------:R-:W-:-:S07]  /*9310*/  LOP3.LUT R0, R0, 0x80, R5, 0xf8, !PT ;  /* 0x0000008000007812 */ /* 0x000fce00078ef805 */
.L_x_200:
[----:B------:R-:W-:Y:S05]  /*9320*/  BSYNC.RECONVERGENT B0 ;  /* 0x0000000000007941 */ /* 0x000fea0003800200 */
.L_x_199:
[----:B------:R0:W-:Y:S01]  /*9330*/  STG.E.U8 desc[UR36][R2.64], R0 ;  /* 0x0000000002007986 */ /* 0x0001e2000c101124 */
[----:B------:R-:W-:Y:S05]  /*9340*/  BRA `(.L_x_185) ;  /* 0x0000000400b07947 */ /* 0x000fea0003800000 */
.L_x_193:
        /* <DEDUP_REMOVED lines=22> */
.L_x_203:
[----:B-1----:R-:W-:-:S06]  /*94b0*/  IMAD.U32 R5, R5, 0x10000, RZ ;  /* 0x0001000005057824 */ /* 0x002fcc00078e00ff */
[----:B------:R-:W1:Y:S02]  /*94c0*/  F2I.U64.TRUNC R4, R5 ;  /* 0x0000000500047311 */ /* 0x000e64000020d800 */
[----:B-1----:R1:W-:Y:S01]  /*94d0*/  STG.E.64 desc[UR36][R2.64], R4 ;  /* 0x0000000402007986 */ /* 0x0023e2000c101b24 */
[----:B------:R-:W-:Y:S05]  /*94e0*/  BRA `(.L_x_185) ;  /* 0x0000000400487947 */ /* 0x000fea0003800000 */
.L_x_202:
[----:B-1----:R-:W-:-:S06]  /*94f0*/  SHF.L.U32 R5, R5, 0x10, RZ ;  /* 0x0000001005057819 */ /* 0x002fcc00000006ff */
[----:B------:R-:W1:Y:S02]  /*9500*/  F2I.FTZ.U32.TRUNC.NTZ R5, R5 ;  /* 0x0000000500057305 */ /* 0x000e64000021f000 */
[----:B-1----:R1:W-:Y:S01]  /*9510*/  STG.E desc[UR36][R2.64], R5 ;  /* 0x0000000502007986 */ /* 0x0023e2000c101924 */
[----:B------:R-:W-:Y:S05]  /*9520*/  BRA `(.L_x_185) ;  /* 0x0000000400387947 */ /* 0x000fea0003800000 */
.L_x_192:
        /* <DEDUP_REMOVED lines=11> */
.L_x_205:
[----:B-1----:R-:W-:Y:S01]  /*95e0*/  IMAD.U32 R5, R5, 0x10000, RZ ;  /* 0x0001000005057824 */ /* 0x002fe200078e00ff */
[----:B------:R-:W-:-:S03]  /*95f0*/  CS2R R6, SRZ ;  /* 0x0000000000067805 */ /* 0x000fc6000001ff00 */
[----:B------:R-:W-:-:S06]  /*9600*/  FMUL.FTZ R5, R5, 1 ;  /* 0x3f80000005057820 */ /* 0x000fcc0000410000 */
[----:B------:R-:W1:Y:S02]  /*9610*/  F2F.F64.F32 R4, R5 ;  /* 0x0000000500047310 */ /* 0x000e640000201800 */
[----:B-1----:R1:W-:Y:S01]  /*9620*/  STG.E.128 desc[UR36][R2.64], R4 ;  /* 0x0000000402007986 */ /* 0x0023e2000c101d24 */
[----:B------:R-:W-:Y:S05]  /*9630*/  BRA `(.L_x_185) ;  /* 0x0000000000f47947 */ /* 0x000fea0003800000 */
.L_x_204:
[----:B------:R-:W-:-:S09]  /*9640*/  UISETP.NE.AND UP0, UPT, UR4, 0xf, UPT ;  /* 0x0000000f0400788c */ /* 0x000fd2000bf05270 */
[----:B------:R-:W-:Y:S05]  /*9650*/  BRA.U !UP0, `(.L_x_206) ;  /* 0x0000000108e87547 */ /* 0x000fea000b800000 */
[----:B------:R-:W-:-:S09]  /*9660*/  UISETP.NE.AND UP0, UPT, UR4, 0x17, UPT ;  /* 0x000000170400788c */ /* 0x000fd2000bf05270 */
[----:B------:R-:W-:Y:S05]  /*9670*/  BRA.U !UP0, `(.L_x_207) ;  /* 0x0000000108907547 */ /* 0x000fea000b800000 */
[----:B------:R-:W-:-:S09]  /*9680*/  UISETP.NE.AND UP0, UPT, UR4, 0x18, UPT ;  /* 0x000000180400788c */ /* 0x000fd2000bf05270 */
[----:B------:R-:W-:Y:S05]  /*9690*/  BRA.U !UP0, `(.L_x_208) ;  /* 0x0000000108447547 */ /* 0x000fea000b800000 */
.L_x_184:
        /* <DEDUP_REMOVED lines=16> */
.L_x_209:
[----:B------:R-:W-:Y:S05]  /*97a0*/  BRA `(.L_x_185) ;  /* 0x0000000000987947 */ /* 0x000fea0003800000 */
.L_x_208:
        /* <DEDUP_REMOVED lines=13> */
.L_x_211:
[----:B------:R-:W-:Y:S05]  /*9880*/  BSYNC.RECONVERGENT B0 ;  /* 0x0000000000007941 */ /* 0x000fea0003800200 */
.L_x_210:
[----:B------:R-:W-:-:S05]  /*9890*/  LOP3.LUT R5, R0, 0x80, R5, 0xf8, !PT ;  /* 0x0000008000057812 */ /* 0x000fca00078ef805 */
[----:B------:R0:W-:Y:S01]  /*98a0*/  STG.E.U8 desc[UR36][R2.64], R5 ;  /* 0x0000000502007986 */ /* 0x0001e2000c101124 */
[----:B------:R-:W-:Y:S05]  /*98b0*/  BRA `(.L_x_185) ;  /* 0x0000000000547947 */ /* 0x000fea0003800000 */
.L_x_207:
        /* <DEDUP_REMOVED lines=12> */
.L_x_213:
[----:B------:R-:W-:Y:S02]  /*9980*/  ISETP.GT.U32.AND P0, PT, R4, 0x7f800000, PT ;  /* 0x7f8000000400780c */ /* 0x000fe40003f04070 */
[----:B0-----:R-:W-:-:S04]  /*9990*/  MOV R0, 0x7f ;  /* 0x0000007f00007802 */ /* 0x001fc80000000f00 */
[----:B------:R-:W-:-:S07]  /*99a0*/  SEL R0, R0, 0x7c, P0 ;  /* 0x0000007c00007807 */ /* 0x000fce0000000000 */
.L_x_214:
[----:B------:R-:W-:Y:S05]  /*99b0*/  BSYNC.RECONVERGENT B0 ;  /* 0x0000000000007941 */ /* 0x000fea0003800200 */
.L_x_212:
[----:B------:R-:W-:-:S04]  /*99c0*/  SHF.R.U32.HI R5, RZ, 0x18, R5 ;  /* 0x00000018ff057819 */ /* 0x000fc80000011605 */
[----:B------:R-:W-:-:S05]  /*99d0*/  LOP3.LUT R5, R0, 0x80, R5, 0xf8, !PT ;  /* 0x0000008000057812 */ /* 0x000fca00078ef805 */
[----:B------:R0:W-:Y:S01]  /*99e0*/  STG.E.U8 desc[UR36][R2.64], R5 ;  /* 0x0000000502007986 */ /* 0x0001e2000c101124 */
[----:B------:R-:W-:Y:S05]  /*99f0*/  BRA `(.L_x_185) ;  /* 0x0000000000047947 */ /* 0x000fea0003800000 */
.L_x_206:
[----:B-1----:R1:W-:Y:S02]  /*9a00*/  STG.E.U16 desc[UR36][R2.64], R5 ;  /* 0x0000000502007986 */ /* 0x0023e4000c101524 */
.L_x_185:
[----:B------:R-:W-:-:S07]  /*9a10*/  VIADD R17, R17, 0x80 ;  /* 0x0000008011117836 */ /* 0x000fce0000000000 */
.L_x_145:
[----:B------:R-:W-:Y:S05]  /*9a20*/  BSYNC.RECONVERGENT B6 ;  /* 0x0000000000067941 */ /* 0x000fea0003800200 */
.L_x_144:
[----:B------:R-:W5:Y:S02]  /*9a30*/  LDCU UR4, c[0x0][0x380] ;  /* 0x00007000ff0477ac */ /* 0x000f640008000800 */
[----:B-----5:R-:W-:-:S13]  /*9a40*/  ISETP.GE.AND P0, PT, R17, UR4, PT ;  /* 0x0000000411007c0c */ /* 0x020fda000bf06270 */
[----:B------:R-:W-:Y:S05]  /*9a50*/  @P0 EXIT ;  /* 0x000000000000094d */ /* 0x000fea0003800000 */
        /* <DEDUP_REMOVED lines=303> */
.L_x_215:
[----:B------:R-:W1:Y:S01]  /*ad50*/  LDCU.128 UR8, c[0x0][0x580] ;  /* 0x0000b000ff0877ac */ /* 0x000e620008000c00 */
[----:B------:R-:W-:-:S04]  /*ad60*/  UPRMT UR4, UR41, 0x9910, URZ ;  /* 0x0000991029047896 */ /* 0x000fc800080000ff */
[----:B------:R-:W-:Y:S01]  /*ad70*/  UISETP.GT.AND UP0, UPT, UR4, 0x9, UPT ;  /* 0x000000090400788c */ /* 0x000fe2000bf04270 */
[----:B-1234-:R-:W-:Y:S02]  /*ad80*/  IADD3 R2, P1, PT, R0, UR10, RZ ;  /* 0x0000000a00027c10 */ /* 0x01efe4000ff3e0ff */
[----:B------:R-:W-:-:S03]  /*ad90*/  IADD3 R16, P0, PT, R16, UR8, RZ ;  /* 0x0000000810107c10 */ /* 0x000fc6000ff1e0ff */
[----:B------:R-:W-:Y:S01]  /*ada0*/  IMAD.X R3, RZ, RZ, UR11, P1 ;  /* 0x0000000bff037e24 */ /* 0x000fe200088e06ff */
[----:B------:R-:W-:Y:S02]  /*adb0*/  IADD3.X R17, PT, PT, RZ, UR9, RZ, P0, !PT ;  /* 0x00000009ff117c10 */ /* 0x000fe400087fe4ff */
        /* <DEDUP_REMOVED lines=13> */
.L_x_219:
[----:B------:R-:W2:Y:S02]  /*ae90*/  LDG.E.U8 R2, desc[UR36][R2.64] ;  /* 0x0000002402027981 */ /* 0x000ea4000c1e1100 */
[----:B--2---:R-:W-:-:S04]  /*aea0*/  I2FP.F32.U32 R0, R2 ;  /* 0x0000000200007245 */ /* 0x004fc80000201000 */
[----:B------:R-:W-:Y:S01]  /*aeb0*/  F2FP.BF16.F32.PACK_AB R0, RZ, R0 ;  /* 0x00000000ff00723e */ /* 0x000fe200000010ff */
[----:B------:R-:W-:Y:S06]  /*aec0*/  BRA `(.L_x_221) ;  /* 0x0000000c00847947 */ /* 0x000fec0003800000 */
.L_x_218:
        /* <DEDUP_REMOVED lines=10> */
.L_x_223:
[----:B------:R-:W2:Y:S02]  /*af70*/  LDG.E R2, desc[UR36][R2.64] ;  /* 0x0000002402027981 */ /* 0x000ea4000c1e1900 */
[----:B--2---:R-:W-:-:S04]  /*af80*/  I2FP.F32.S32 R0, R2 ;  /* 0x0000000200007245 */ /* 0x004fc80000201400 */
[----:B------:R-:W-:Y:S01]  /*af90*/  F2FP.BF16.F32.PACK_AB R0, RZ, R0 ;  /* 0x00000000ff00723e */ /* 0x000fe200000010ff */
[----:B------:R-:W-:Y:S06]  /*afa0*/  BRA `(.L_x_221) ;  /* 0x0000000c004c7947 */ /* 0x000fec0003800000 */
.L_x_222:
[----:B------:R-:W2:Y:S02]  /*afb0*/  LDG.E.U16 R2, desc[UR36][R2.64] ;  /* 0x0000002402027981 */ /* 0x000ea4000c1e1500 */
[----:B--2---:R-:W0:Y:S02]  /*afc0*/  I2F.S16 R0, R2 ;  /* 0x0000000200007306 */ /* 0x004e240000101400 */
[----:B0-----:R-:W-:Y:S01]  /*afd0*/  F2FP.BF16.F32.PACK_AB R0, RZ, R0 ;  /* 0x00000000ff00723e */ /* 0x001fe200000010ff */
[----:B------:R-:W-:Y:S06]  /*afe0*/  BRA `(.L_x_221) ;  /* 0x0000000c003c7947 */ /* 0x000fec0003800000 */
.L_x_217:
        /* <DEDUP_REMOVED lines=9> */
.L_x_225:
[----:B------:R-:W2:Y:S02]  /*b080*/  LDG.E.U16 R0, desc[UR36][R2.64] ;  /* 0x0000002402007981 */ /* 0x000ea4000c1e1500 */
[----:B--2---:R-:W-:-:S05]  /*b090*/  HADD2.F32 R0, -RZ, R0.H0_H0 ;  /* 0x20000000ff007230 */ /* 0x004fca0000004100 */
[----:B------:R-:W-:Y:S01]  /*b0a0*/  F2FP.BF16.F32.PACK_AB R0, RZ, R0 ;  /* 0x00000000ff00723e */ /* 0x000fe200000010ff */
[----:B------:R-:W-:Y:S06]  /*b0b0*/  BRA `(.L_x_221) ;  /* 0x0000000c00087947 */ /* 0x000fec0003800000 */
.L_x_224:
        /* <DEDUP_REMOVED lines=9> */
.L_x_227:
[----:B------:R-:W2:Y:S02]  /*b150*/  LDG.E.U16 R2, desc[UR36][R2.64] ;  /* 0x0000002402027981 */ /* 0x000ea4000c1e1500 */
[----:B--2---:R-:W-:-:S05]  /*b160*/  HADD2.F32 R0, -RZ, R2.H0_H0 ;  /* 0x20000002ff007230 */ /* 0x004fca0000004100 */
[----:B------:R-:W-:Y:S01]  /*b170*/  F2FP.BF16.F32.PACK_AB R0, RZ, R0 ;  /* 0x00000000ff00723e */ /* 0x000fe200000010ff */
[----:B------:R-:W-:Y:S06]  /*b180*/  BRA `(.L_x_221) ;  /* 0x0000000800d47947 */ /* 0x000fec0003800000 */
.L_x_226:
        /* <DEDUP_REMOVED lines=8> */
.L_x_216:
        /* <DEDUP_REMOVED lines=13> */
.L_x_230:
        /* <DEDUP_REMOVED lines=8> */
.L_x_229:
[----:B------:R-:W-:-:S09]  /*b360*/  UISETP.NE.AND UP0, UPT, UR4, 0xf, UPT ;  /* 0x0000000f0400788c */ /* 0x000fd2000bf05270 */
[----:B------:R-:W-:Y:S05]  /*b370*/  BRA.U !UP0, `(.L_x_231) ;  /* 0x0000000108987547 */ /* 0x000fea000b800000 */
[----:B------:R-:W-:-:S09]  /*b380*/  UISETP.NE.AND UP0, UPT, UR4, 0x17, UPT ;  /* 0x000000170400788c */ /* 0x000fd2000bf05270 */
[----:B------:R-:W-:Y:S05]  /*b390*/  BRA.U !UP0, `(.L_x_232) ;  /* 0x00000001085c7547 */ /* 0x000fea000b800000 */
[----:B------:R-:W-:-:S09]  /*b3a0*/  UISETP.NE.AND UP0, UPT, UR4, 0x18, UPT ;  /* 0x000000180400788c */ /* 0x000fd2000bf05270 */
[----:B------:R-:W-:Y:S05]  /*b3b0*/  BRA.U UP0, `(.L_x_220) ;  /* 0x0000000500e47547 */ /* 0x000fea000b800000 */
[----:B------:R-:W2:Y:S01]  /*b3c0*/  LDG.E.U8 R0, desc[UR36][R2.64] ;  /* 0x0000002402007981 */ /* 0x000ea2000c1e1100 */
[----:B------:R-:W-:Y:S01]  /*b3d0*/  MOV R6, 0x1f ;  /* 0x0000001f00067802 */ /* 0x000fe20000000f00 */
[----:B--2---:R-:W-:-:S05]  /*b3e0*/  IMAD.SHL.U32 R0, R0, 0x1000000, RZ ;  /* 0x0100000000007824 */ /* 0x004fca00078e00ff */
[C---:B------:R-:W-:Y:S02]  /*b3f0*/  LOP3.LUT R4, R0.reuse, 0x7f000000, RZ, 0xc0, !PT ;  /* 0x7f00000000047812 */ /* 0x040fe400078ec0ff */
[----:B------:R-:W-:Y:S02]  /*b400*/  LOP3.LUT P0, RZ, R0, 0x7f000000, RZ, 0xc0, !PT ;  /* 0x7f00000000ff7812 */ /* 0x000fe4000780c0ff */
[----:B------:R-:W0:Y:S02]  /*b410*/  FLO.U32 R5, R4 ;  /* 0x0000000400057300 */ /* 0x000e2400000e0000 */
[----:B0-----:R-:W-:-:S05]  /*b420*/  IMAD.MOV R5, RZ, RZ, -R5 ;  /* 0x000000ffff057224 */ /* 0x001fca00078e0a05 */
[----:B------:R-:W-:-:S05]  /*b430*/  VIADDMNMX.U32 R5, R5, R6, 0x4, !PT ;  /* 0x0000000405057446 */ /* 0x000fca0007800006 */
[----:B------:R-:W-:-:S05]  /*b440*/  VIADD R5, R5, 0xfffffffc ;  /* 0xfffffffc05057836 */ /* 0x000fca0000000000 */
[C---:B------:R-:W-:Y:S02]  /*b450*/  SHF.L.U32 R6, R4.reuse, R5, RZ ;  /* 0x0000000504067219 */ /* 0x040fe400000006ff */
[----:B------:R-:W-:Y:S01]  /*b460*/  SHF.L.U32 R7, R5, 0x17, RZ ;  /* 0x0000001705077819 */ /* 0x000fe200000006ff */
[----:B------:R-:W-:-:S03]  /*b470*/  VIADD R5, R4, 0x1000000 ;  /* 0x0100000004057836 */ /* 0x000fc60000000000 */
        /* <DEDUP_REMOVED lines=9> */
.L_x_232:
[----:B------:R-:W2:Y:S02]  /*b510*/  LDG.E.U8 R2, desc[UR36][R2.64] ;  /* 0x0000002402027981 */ /* 0x000ea4000c1e1100 */
[C---:B--2---:R-:W-:Y:S01]  /*b520*/  SHF.L.U32 R0, R2.reuse, 0x19, RZ ;  /* 0x0000001902007819 */ /* 0x044fe200000006ff */
[----:B------:R-:W-:-:S03]  /*b530*/  IMAD.SHL.U32 R5, R2, 0x100, RZ ;  /* 0x0000010002057824 */ /* 0x000fc600078e00ff */
        /* <DEDUP_REMOVED lines=10> */
.L_x_231:
[----:B------:R0:W5:Y:S01]  /*b5e0*/  LDG.E.U16 R0, desc[UR36][R2.64] ;  /* 0x0000002402007981 */ /* 0x000162000c1e1500 */
[----:B------:R-:W-:Y:S05]  /*b5f0*/  BRA `(.L_x_221) ;  /* 0x0000000400b87947 */ /* 0x000fea0003800000 */
.L_x_228:
        /* <DEDUP_REMOVED lines=12> */
.L_x_235:
        /* <DEDUP_REMOVED lines=21> */
.L_x_239:
[----:B------:R-:W-:Y:S05]  /*b810*/  BSYNC.RECONVERGENT B1 ;  /* 0x0000000000017941 */ /* 0x000fea0003800200 */
.L_x_238:
[----:B------:R-:W-:Y:S02]  /*b820*/  SHF.L.U32 R0, R0, 0x14, RZ ;  /* 0x0000001400007819 */ /* 0x000fe400000006ff */
[----:B------:R-:W-:-:S04]  /*b830*/  LEA R2, R2, 0x3b800000, 0x17 ;  /* 0x3b80000002027811 */ /* 0x000fc800078eb8ff */
[----:B------:R-:W-:-:S07]  /*b840*/  LOP3.LUT R0, R2, R0, R7, 0xfe, !PT ;  /* 0x0000000002007212 */ /* 0x000fce00078efe07 */
.L_x_237:
[----:B------:R-:W-:Y:S05]  /*b850*/  BSYNC.RECONVERGENT B0 ;  /* 0x0000000000007941 */ /* 0x000fea0003800200 */
.L_x_236:
[----:B------:R-:W-:Y:S01]  /*b860*/  F2FP.BF16.F32.PACK_AB R0, RZ, R0 ;  /* 0x00000000ff00723e */ /* 0x000fe200000010ff */
[----:B------:R-:W-:Y:S06]  /*b870*/  BRA `(.L_x_221) ;  /* 0x0000000400187947 */ /* 0x000fec0003800000 */
.L_x_234:
        /* <DEDUP_REMOVED lines=21> */
.L_x_243:
[----:B------:R-:W-:Y:S05]  /*b9d0*/  BSYNC.RECONVERGENT B1 ;  /* 0x0000000000017941 */ /* 0x000fea0003800200 */
.L_x_242:
[----:B------:R-:W-:Y:S01]  /*b9e0*/  IMAD.SHL.U32 R0, R0, 0x200000, RZ ;  /* 0x0020000000007824 */ /* 0x000fe200078e00ff */
[----:B------:R-:W-:-:S04]  /*b9f0*/  LEA R2, R2, 0x37800000, 0x17 ;  /* 0x3780000002027811 */ /* 0x000fc800078eb8ff */
[----:B------:R-:W-:-:S07]  /*ba00*/  LOP3.LUT R0, R2, R0, R7, 0xfe, !PT ;  /* 0x0000000002007212 */ /* 0x000fce00078efe07 */
.L_x_241:
[----:B------:R-:W-:Y:S05]  /*ba10*/  BSYNC.RECONVERGENT B0 ;  /* 0x0000000000007941 */ /* 0x000fea0003800200 */
.L_x_240:
[----:B------:R-:W-:Y:S01]  /*ba20*/  F2FP.BF16.F32.PACK_AB R0, RZ, R0 ;  /* 0x00000000ff00723e */ /* 0x000fe200000010ff */
[----:B------:R-:W-:Y:S06]  /*ba30*/  BRA `(.L_x_221) ;  /* 0x0000000000a87947 */ /* 0x000fec0003800000 */
.L_x_233:
        /* <DEDUP_REMOVED lines=8> */
[----:B------:R-:W-:Y:S01]  /*bac0*/  HFMA2 R0, -RZ, RZ, 3.814697265625e-06, 0 ;  /* 0x00400000ff007431 */ /* 0x000fe200000001ff */
[----:B--2---:R-:W-:-:S13]  /*bad0*/  ISETP.NE.AND P0, PT, R2, RZ, PT ;  /* 0x000000ff0200720c */ /* 0x004fda0003f05270 */
[----:B------:R-:W-:Y:S05]  /*bae0*/  @!P0 BRA `(.L_x_247) ;  /* 0x00000000000c8947 */ /* 0x000fea0003800000 */
[----:B------:R-:W-:-:S13]  /*baf0*/  ISETP.NE.AND P0, PT, R2, 0xff, PT ;  /* 0x000000ff0200780c */ /* 0x000fda0003f05270 */
[----:B------:R-:W-:Y:S02]  /*bb00*/  @!P0 IMAD.MOV.U32 R0, RZ, RZ, 0x7f800001 ;  /* 0x7f800001ff008424 */ /* 0x000fe400078e00ff */
[----:B------:R-:W-:-:S07]  /*bb10*/  @P0 IMAD.SHL.U32 R0, R2, 0x800000, RZ ;  /* 0x0080000002000824 */ /* 0x000fce00078e00ff */
.L_x_247:
[----:B------:R-:W-:Y:S05]  /*bb20*/  BSYNC.RECONVERGENT B0 ;  /* 0x0000000000007941 */ /* 0x000fea0003800200 */
.L_x_246:
[----:B------:R-:W-:Y:S01]  /*bb30*/  F2FP.BF16.F32.PACK_AB R0, RZ, R0 ;  /* 0x00000000ff00723e */ /* 0x000fe200000010ff */
[----:B------:R-:W-:Y:S06]  /*bb40*/  BRA `(.L_x_221) ;  /* 0x0000000000647947 */ /* 0x000fec0003800000 */
.L_x_220:
[----:B------:R-:W-:Y:S01]  /*bb50*/  MOV R0, 0x0 ;  /* 0x0000000000007802 */ /* 0x000fe20000000f00 */
[----:B------:R-:W0:Y:S01]  /*bb60*/  LDCU.64 UR4, c[0x4][0x128] ;  /* 0x01002500ff0477ac */ /* 0x000e220008000a00 */
[----:B------:R-:W-:Y:S02]  /*bb70*/  HFMA2 R8, -RZ, RZ, 0, 4.64916229248046875e-06 ;  /* 0x0000004eff087431 */ /* 0x000fe400000001ff */
[----:B------:R-:W-:Y:S01]  /*bb80*/  IMAD.MOV.U32 R12, RZ, RZ, 0x1 ;  /* 0x00000001ff0c7424 */ /* 0x000fe200078e00ff */
[----:B------:R1:W2:Y:S01]  /*bb90*/  LDC.64 R2, c[0x4][R0] ;  /* 0x0100000000027b82 */ /* 0x0002a20000000a00 */
[----:B------:R-:W3:Y:S01]  /*bba0*/  LDCU.64 UR6, c[0x4][0x130] ;  /* 0x01002600ff0677ac */ /* 0x000ee20008000a00 */
[----:B------:R-:W-:Y:S01]  /*bbb0*/  IMAD.MOV.U32 R13, RZ, RZ, RZ ;  /* 0x000000ffff0d7224 */ /* 0x000fe200078e00ff */
[----:B------:R-:W4:Y:S01]  /*bbc0*/  LDCU.64 UR8, c[0x4][0x38] ;  /* 0x01000700ff0877ac */ /* 0x000f220008000a00 */
[----:B0-----:R-:W-:Y:S01]  /*bbd0*/  MOV R4, UR4 ;  /* 0x0000000400047c02 */ /* 0x001fe20008000f00 */
[----:B------:R-:W-:-:S02]  /*bbe0*/  IMAD.U32 R5, RZ, RZ, UR5 ;  /* 0x00000005ff057e24 */ /* 0x000fc4000f8e00ff */
[----:B---3--:R-:W-:Y:S01]  /*bbf0*/  IMAD.U32 R6, RZ, RZ, UR6 ;  /* 0x00000006ff067e24 */ /* 0x008fe2000f8e00ff */
[----:B------:R-:W-:Y:S01]  /*bc00*/  MOV R7, UR7 ;  /* 0x0000000700077c02 */ /* 0x000fe20008000f00 */
[----:B----4-:R-:W-:Y:S02]  /*bc10*/  IMAD.U32 R10, RZ, RZ, UR8 ;  /* 0x00000008ff0a7e24 */ /* 0x010fe4000f8e00ff */
[----:B-1----:R-:W-:-:S07]  /*bc20*/  IMAD.U32 R11, RZ, RZ, UR9 ;  /* 0x00000009ff0b7e24 */ /* 0x002fce000f8e00ff */
[----:B------:R-:W-:-:S07]  /*bc30*/  LEPC R20, `(.L_x_248) ;  /* 0x000000001014794e */ /* 0x000fce0000000000 */
[----:B--2---:R-:W-:Y:S05]  /*bc40*/  CALL.ABS.NOINC R2 ;  /* 0x0000000002007343 */ /* 0x004fea0003c00000 */
.L_x_248:
[----:B------:R-:W-:Y:S01]  /*bc50*/  PRMT R0, RZ, 0x7610, R0 ;  /* 0x00007610ff007816 */ /* 0x000fe20000000000 */
[----:B------:R-:W-:Y:S06]  /*bc60*/  BRA `(.L_x_221) ;  /* 0x00000000001c7947 */ /* 0x000fec0003800000 */
.L_x_245:
[----:B------:R-:W2:Y:S02]  /*bc70*/  LDG.E.64 R2, desc[UR36][R2.64] ;  /* 0x0000002402027981 */ /* 0x000ea4000c1e1b00 */
[----:B--2---:R-:W0:Y:S02]  /*bc80*/  I2F.U64 R0, R2 ;  /* 0x0000000200007312 */ /* 0x004e240000301000 */
[----:B0-----:R-:W-:Y:S01]  /*bc90*/  F2FP.BF16.F32.PACK_AB R0, RZ, R0 ;  /* 0x00000000ff00723e */ /* 0x001fe200000010ff */
[----:B------:R-:W-:Y:S06]  /*bca0*/  BRA `(.L_x_221) ;  /* 0x00000000000c7947 */ /* 0x000fec0003800000 */
.L_x_244:
[----:B------:R-:W2:Y:S02]  /*bcb0*/  LDG.E R2, desc[UR36][R2.64] ;  /* 0x0000002402027981 */ /* 0x000ea4000c1e1900 */
[----:B--2---:R-:W-:-:S04]  /*bcc0*/  I2FP.F32.U32 R0, R2 ;  /* 0x0000000200007245 */ /* 0x004fc80000201000 */
[----:B------:R-:W-:-:S07]  /*bcd0*/  F2FP.BF16.F32.PACK_AB R0, RZ, R0 ;  /* 0x00000000ff00723e */ /* 0x000fce00000010ff */
.L_x_221:
[----:B-----5:R-:W-:Y:S01]  /*bce0*/  SHF.L.U32 R0, R0, 0x10, RZ ;  /* 0x0000001000007819 */ /* 0x020fe200000006ff */
[----:B------:R-:W-:Y:S01]  /*bcf0*/  IMAD.MOV.U32 R4, RZ, RZ, 0x3b2090aa ;  /* 0x3b2090aaff047424 */ /* 0x000fe200078e00ff */
[----:B------:R-:W-:Y:S02]  /*bd00*/  UPRMT UR4, UR42, 0x9910, URZ ;  /* 0x000099102a047896 */ /* 0x000fe400080000ff */
[C---:B------:R-:W-:Y:S01]  /*bd10*/  FSETP.GT.FTZ.AND P0, PT, |R0|.reuse, 1, PT ;  /* 0x3f8000000000780b */ /* 0x040fe20003f14200 */
[----:B0-----:R-:W-:Y:S01]  /*bd20*/  FADD.FTZ R2, |R0|, -RZ ;  /* 0x800000ff00027221 */ /* 0x001fe20000010200 */
[----:B------:R-:W-:-:S11]  /*bd30*/  UISETP.GT.AND UP0, UPT, UR4, 0x9, UPT ;  /* 0x000000090400788c */ /* 0x000fd6000bf04270 */
        /* <DEDUP_REMOVED lines=15> */
[----:B------:R-:W-:-:S04]  /*be30*/  FSEL R0, R0, R3, !P0 ;  /* 0x0000000300007208 */ /* 0x000fc80004000000 */
[----:B------:R0:W1:Y:S01]  /*be40*/  F2F.BF16.F32 R3, R0 ;  /* 0x0000000000037304 */ /* 0x0000620000202000 */
        /* <DEDUP_REMOVED lines=11> */
[----:B0-----:R-:W-:Y:S01]  /*bf00*/  STG.E.U8 desc[UR36][R16.64], R3 ;  /* 0x0000000310007986 */ /* 0x001fe2000c101124 */
[----:B------:R-:W-:Y:S05]  /*bf10*/  EXIT ;  /* 0x000000000000794d */ /* 0x000fea0003800000 */
.L_x_252:
[----:B-1----:R-:W-:-:S06]  /*bf20*/  IMAD.U32 R3, R3, 0x10000, RZ ;  /* 0x0001000003037824 */ /* 0x002fcc00078e00ff */
[----:B------:R-:W1:Y:S02]  /*bf30*/  F2I.S64.TRUNC R2, R3 ;  /* 0x0000000300027311 */ /* 0x000e64000020d900 */
[----:B-1----:R-:W-:Y:S01]  /*bf40*/  STG.E.U8 desc[UR36][R16.64], R2 ;  /* 0x0000000210007986 */ /* 0x002fe2000c101124 */
[----:B------:R-:W-:Y:S05]  /*bf50*/  EXIT ;  /* 0x000000000000794d */ /* 0x000fea0003800000 */
.L_x_251:
        /* <DEDUP_REMOVED lines=8> */
[----:B-1----:R-:W-:Y:S01]  /*bfe0*/  STG.E.64 desc[UR36][R16.64], R2 ;  /* 0x0000000210007986 */ /* 0x002fe2000c101b24 */
[----:B------:R-:W-:Y:S05]  /*bff0*/  EXIT ;  /* 0x000000000000794d */ /* 0x000fea0003800000 */
.L_x_255:
[----:B-1----:R-:W-:-:S06]  /*c000*/  SHF.L.U32 R3, R3, 0x10, RZ ;  /* 0x0000001003037819 */ /* 0x002fcc00000006ff */
[----:B------:R-:W1:Y:S02]  /*c010*/  F2I.FTZ.TRUNC.NTZ R3, R3 ;  /* 0x0000000300037305 */ /* 0x000e64000021f100 */
[----:B-1----:R-:W-:Y:S01]  /*c020*/  STG.E desc[UR36][R16.64], R3 ;  /* 0x0000000310007986 */ /* 0x002fe2000c101924 */
[----:B------:R-:W-:Y:S05]  /*c030*/  EXIT ;  /* 0x000000000000794d */ /* 0x000fea0003800000 */
.L_x_254:
[----:B-1----:R-:W-:-:S06]  /*c040*/  IMAD.U32 R3, R3, 0x10000, RZ ;  /* 0x0001000003037824 */ /* 0x002fcc00078e00ff */
[----:B------:R-:W1:Y:S02]  /*c050*/  F2I.FTZ.TRUNC.NTZ R3, R3 ;  /* 0x0000000300037305 */ /* 0x000e64000021f100 */
[----:B-1----:R-:W-:Y:S01]  /*c060*/  STG.E.U16 desc[UR36][R16.64], R3 ;  /* 0x0000000310007986 */ /* 0x002fe2000c101524 */
[----:B------:R-:W-:Y:S05]  /*c070*/  EXIT ;  /* 0x000000000000794d */ /* 0x000fea0003800000 */
.L_x_250:
[----:B------:R-:W-:-:S09]  /*c080*/  UISETP.GT.AND UP0, UPT, UR4, 0x6, UPT ;  /* 0x000000060400788c */ /* 0x000fd2000bf04270 */
[----:B------:R-:W-:Y:S05]  /*c090*/  BRA.U UP0, `(.L_x_256) ;  /* 0x00000001002c7547 */ /* 0x000fea000b800000 */
[----:B------:R-:W-:-:S09]  /*c0a0*/  UISETP.NE.AND UP0, UPT, UR4, 0x5, UPT ;  /* 0x000000050400788c */ /* 0x000fd2000bf05270 */
[----:B------:R-:W-:Y:S05]  /*c0b0*/  BRA.U !UP0, `(.L_x_257) ;  /* 0x0000000108147547 */ /* 0x000fea000b800000 */
[----:B------:R-:W-:-:S09]  /*c0c0*/  UISETP.NE.AND UP0, UPT, UR4, 0x6, UPT ;  /* 0x000000060400788c */ /* 0x000fd2000bf05270 */
[----:B------:R-:W-:Y:S05]  /*c0d0*/  BRA.U UP0, `(.L_x_253) ;  /* 0x0000000900307547 */ /* 0x000fea000b800000 */
[----:B-1----:R-:W-:-:S05]  /*c0e0*/  IMAD.U32 R3, R3, 0x10000, RZ ;  /* 0x0001000003037824 */ /* 0x002fca00078e00ff */
[----:B------:R-:W-:Y:S01]  /*c0f0*/  STG.E desc[UR36][R16.64], R3 ;  /* 0x0000000310007986 */ /* 0x000fe2000c101924 */
[----:B------:R-:W-:Y:S05]  /*c100*/  EXIT ;  /* 0x000000000000794d */ /* 0x000fea0003800000 */
.L_x_257:
[----:B01----:R-:W-:-:S04]  /*c110*/  SHF.L.U32 R0, R3, 0x10, RZ ;  /* 0x0000001003007819 */ /* 0x003fc800000006ff */
[----:B------:R-:W-:-:S05]  /*c120*/  F2FP.F16.F32.PACK_AB R0, RZ, R0 ;  /* 0x00000000ff00723e */ /* 0x000fca00000000ff */
[----:B------:R-:W-:Y:S01]  /*c130*/  STG.E.U16 desc[UR36][R16.64], R0 ;  /* 0x0000000010007986 */ /* 0x000fe2000c101524 */
[----:B------:R-:W-:Y:S05]  /*c140*/  EXIT ;  /* 0x000000000000794d */ /* 0x000fea0003800000 */
.L_x_256:
        /* <DEDUP_REMOVED lines=8> */
[----:B------:R-:W-:Y:S01]  /*c1d0*/  STG.E.64 desc[UR36][R16.64], R2 ;  /* 0x0000000210007986 */ /* 0x000fe2000c101b24 */
[----:B------:R-:W-:Y:S05]  /*c1e0*/  EXIT ;  /* 0x000000000000794d */ /* 0x000fea0003800000 */
.L_x_259:
[----:B-1----:R-:W-:-:S04]  /*c1f0*/  SHF.L.U32 R3, R3, 0x10, RZ ;  /* 0x0000001003037819 */ /* 0x002fc800000006ff */
[----:B------:R-:W-:-:S04]  /*c200*/  F2FP.F16.F32.PACK_AB R3, RZ, R3 ;  /* 0x00000003ff03723e */ /* 0x000fc800000000ff */
[----:B------:R-:W-:-:S05]  /*c210*/  PRMT R3, R3, 0x5410, RZ ;  /* 0x0000541003037816 */ /* 0x000fca00000000ff */
[----:B------:R-:W-:Y:S01]  /*c220*/  STG.E desc[UR36][R16.64], R3 ;  /* 0x0000000310007986 */ /* 0x000fe2000c101924 */
[----:B------:R-:W-:Y:S05]  /*c230*/  EXIT ;  /* 0x000000000000794d */ /* 0x000fea0003800000 */
.L_x_258:
[----:B-1----:R-:W-:-:S04]  /*c240*/  IMAD.U32 R2, R3, 0x10000, RZ ;  /* 0x0001000003027824 */ /* 0x002fc800078e00ff */
[----:B------:R-:W-:-:S06]  /*c250*/  FMUL.FTZ R2, R2, 1 ;  /* 0x3f80000002027820 */ /* 0x000fcc0000410000 */
[----:B------:R-:W1:Y:S02]  /*c260*/  F2F.F64.F32 R2, R2 ;  /* 0x0000000200027310 */ /* 0x000e640000201800 */
[----:B-1----:R-:W-:Y:S01]  /*c270*/  STG.E.64 desc[UR36][R16.64], R2 ;  /* 0x0000000210007986 */ /* 0x002fe2000c101b24 */
[----:B------:R-:W-:Y:S05]  /*c280*/  EXIT ;  /* 0x000000000000794d */ /* 0x000fea0003800000 */
.L_x_249:
        /* <DEDUP_REMOVED lines=12> */
[----:B-1----:R-:W-:Y:S01]  /*c350*/  STG.E.U16 desc[UR36][R16.64], R3 ;  /* 0x0000000310007986 */ /* 0x002fe2000c101524 */
[----:B------:R-:W-:Y:S05]  /*c360*/  EXIT ;  /* 0x000000000000794d */ /* 0x000fea0003800000 */
.L_x_263:
[----:B-1----:R-:W-:Y:S01]  /*c370*/  SHF.L.U32 R3, R3, 0x10, RZ ;  /* 0x0000001003037819 */ /* 0x002fe200000006ff */
[----:B------:R-:W-:Y:S01]  /*c380*/  BSSY.RECONVERGENT B0, `(.L_x_264) ;  /* 0x0000013000007945 */ /* 0x000fe20003800200 */
[----:B------:R-:W-:Y:S02]  /*c390*/  IMAD.MOV.U32 R8, RZ, RZ, 0x80 ;  /* 0x00000080ff087424 */ /* 0x000fe400078e00ff */
[----:B------:R-:W-:-:S04]  /*c3a0*/  LOP3.LUT R2, R3, 0x7fffffff, RZ, 0xc0, !PT ;  /* 0x7fffffff03027812 */ /* 0x000fc800078ec0ff */
[----:B------:R-:W-:-:S13]  /*c3b0*/  ISETP.GT.U32.AND P0, PT, R2, 0x437fffff, PT ;  /* 0x437fffff0200780c */ /* 0x000fda0003f04070 */
[----:B------:R-:W-:Y:S05]  /*c3c0*/  @P0 BRA `(.L_x_265) ;  /* 0x0000000000380947 */ /* 0x000fea0003800000 */
[----:B------:R-:W-:-:S13]  /*c3d0*/  ISETP.GE.U32.AND P0, PT, R2, 0x3c000000, PT ;  /* 0x3c0000000200780c */ /* 0x000fda0003f06070 */
[----:B0-----:R-:W-:-:S04]  /*c3e0*/  @P0 SHF.R.U32.HI R0, RZ, 0x14, R3 ;  /* 0x00000014ff000819 */ /* 0x001fc80000011603 */
[----:B------:R-:W-:-:S04]  /*c3f0*/  @P0 LOP3.LUT R0, R0, 0x1, RZ, 0xc0, !PT ;  /* 0x0000000100000812 */ /* 0x000fc800078ec0ff */
[----:B------:R-:W-:-:S04]  /*c400*/  @P0 IADD3 R0, PT, PT, R3, 0x487ffff, R0 ;  /* 0x0487ffff03000810 */ /* 0x000fc80007ffe000 */
[----:B------:R-:W-:-:S04]  /*c410*/  @P0 SHF.R.U32.HI R0, RZ, 0x14, R0 ;  /* 0x00000014ff000819 */ /* 0x000fc80000011600 */
[----:B------:R-:W-:Y:S01]  /*c420*/  @P0 LOP3.LUT R0, R0, 0xff, RZ, 0xc0, !PT ;  /* 0x000000ff00000812 */ /* 0x000fe200078ec0ff */
[----:B------:R-:W-:Y:S06]  /*c430*/  @P0 BRA `(.L_x_266) ;  /* 0x0000000000100947 */ /* 0x000fec0003800000 */
[----:B------:R-:W-:Y:S01]  /*c440*/  FADD.FTZ R0, R2, 8192 ;  /* 0x4600000002007421 */ /* 0x000fe20000010000 */
[----:B------:R-:W-:-:S04]  /*c450*/  PRMT R8, RZ, 0x7610, R8 ;  /* 0x00007610ff087816 */ /* 0x000fc80000000008 */
[----:B------:R-:W-:-:S13]  /*c460*/  LOP3.LUT P0, R0, R0, 0xff, RZ, 0xc0, !PT ;  /* 0x000000ff00007812 */ /* 0x000fda000780c0ff */
[----:B------:R-:W-:Y:S05]  /*c470*/  @!P0 BRA `(.L_x_265) ;  /* 0x00000000000c8947 */ /* 0x000fea0003800000 */
.L_x_266:
[----:B------:R-:W-:-:S04]  /*c480*/  SHF.R.U32.HI R3, RZ, 0x18, R3 ;  /* 0x00000018ff037819 */ /* 0x000fc80000011603 */
[----:B------:R-:W-:-:S04]  /*c490*/  LOP3.LUT R0, R0, 0x80, R3, 0xf8, !PT ;  /* 0x0000008000007812 */ /* 0x000fc800078ef803 */
[----:B------:R-:W-:-:S07]  /*c4a0*/  PRMT R8, R0, 0x7610, R8 ;  /* 0x0000761000087816 */ /* 0x000fce0000000008 */
.L_x_265:
[----:B------:R-:W-:Y:S05]  /*c4b0*/  BSYNC.RECONVERGENT B0 ;  /* 0x0000000000007941 */ /* 0x000fea0003800200 */
.L_x_264:
[----:B------:R-:W-:Y:S01]  /*c4c0*/  STG.E.U8 desc[UR36][R16.64], R8 ;  /* 0x0000000810007986 */ /* 0x000fe2000c101124 */
[----:B------:R-:W-:Y:S05]  /*c4d0*/  EXIT ;  /* 0x000000000000794d */ /* 0x000fea0003800000 */
.L_x_262:
[----:B-1----:R-:W-:Y:S01]  /*c4e0*/  IMAD.U32 R3, R3, 0x10000, RZ ;  /* 0x0001000003037824 */ /* 0x002fe200078e00ff */
[----:B------:R-:W-:Y:S01]  /*c4f0*/  BSSY.RECONVERGENT B0, `(.L_x_267) ;  /* 0x0000013000007945 */ /* 0x000fe20003800200 */
[----:B------:R-:W-:-:S03]  /*c500*/  MOV R8, 0x80 ;  /* 0x0000008000087802 */ /* 0x000fc60000000f00 */
        /* <DEDUP_REMOVED lines=14> */
.L_x_269:
[----:B------:R-:W-:-:S04]  /*c5f0*/  SHF.R.U32.HI R3, RZ, 0x18, R3 ;  /* 0x00000018ff037819 */ /* 0x000fc80000011603 */
[----:B------:R-:W-:-:S04]  /*c600*/  LOP3.LUT R0, R0, 0x80, R3, 0xf8, !PT ;  /* 0x0000008000007812 */ /* 0x000fc800078ef803 */
[----:B------:R-:W-:-:S07]  /*c610*/  PRMT R8, R0, 0x7610, R8 ;  /* 0x0000761000087816 */ /* 0x000fce0000000008 */
.L_x_268:
[----:B------:R-:W-:Y:S05]  /*c620*/  BSYNC.RECONVERGENT B0 ;  /* 0x0000000000007941 */ /* 0x000fea0003800200 */
.L_x_267:
[----:B------:R-:W-:Y:S01]  /*c630*/  STG.E.U8 desc[UR36][R16.64], R8 ;  /* 0x0000000810007986 */ /* 0x000fe2000c101124 */
[----:B------:R-:W-:Y:S05]  /*c640*/  EXIT ;  /* 0x000000000000794d */ /* 0x000fea0003800000 */
.L_x_261:
[----:B------:R-:W-:-:S09]  /*c650*/  UISETP.NE.AND UP0, UPT, UR4, 0x1c, UPT ;  /* 0x0000001c0400788c */ /* 0x000fd2000bf05270 */
[----:B------:R-:W-:Y:S05]  /*c660*/  BRA.U !UP0, `(.L_x_270) ;  /* 0x0000000108607547 */ /* 0x000fea000b800000 */
[----:B------:R-:W-:-:S09]  /*c670*/  UISETP.NE.AND UP0, UPT, UR4, 0x1d, UPT ;  /* 0x0000001d0400788c */ /* 0x000fd2000bf05270 */
[----:B------:R-:W-:Y:S05]  /*c680*/  BRA.U !UP0, `(.L_x_271) ;  /* 0x0000000108487547 */ /* 0x000fea000b800000 */
[----:B------:R-:W-:-:S09]  /*c690*/  UISETP.NE.AND UP0, UPT, UR4, 0x2c, UPT ;  /* 0x0000002c0400788c */ /* 0x000fd2000bf05270 */
[----:B------:R-:W-:Y:S05]  /*c6a0*/  BRA.U UP0, `(.L_x_253) ;  /* 0x0000000100bc7547 */ /* 0x000fea000b800000 */
[----:B-1----:R-:W-:-:S05]  /*c6b0*/  IMAD.U32 R3, R3, 0x10000, RZ ;  /* 0x0001000003037824 */ /* 0x002fca00078e00ff */
[----:B------:R-:W-:-:S04]  /*c6c0*/  SHF.R.U32.HI R4, RZ, 0x17, R3 ;  /* 0x00000017ff047819 */ /* 0x000fc80000011603 */
[----:B------:R-:W-:-:S04]  /*c6d0*/  LOP3.LUT R2, R4, 0xff, RZ, 0xc0, !PT ;  /* 0x000000ff04027812 */ /* 0x000fc800078ec0ff */
[----:B------:R-:W-:-:S13]  /*c6e0*/  ISETP.NE.AND P1, PT, R2, 0xff, PT ;  /* 0x000000ff0200780c */ /* 0x000fda0003f25270 */
[--C-:B0-----:R-:W-:Y:S02]  /*c6f0*/  @P1 SHF.R.U32.HI R0, RZ, 0x16, R3.reuse ;  /* 0x00000016ff001819 */ /* 0x101fe40000011603 */
[----:B------:R-:W-:Y:S01]  /*c700*/  @P1 LOP3.LUT P0, RZ, R2, 0x3fffff, R3, 0xf8, !PT ;  /* 0x003fffff02ff1812 */ /* 0x000fe2000780f803 */
[----:B------:R-:W-:Y:S01]  /*c710*/  HFMA2 R3, -RZ, RZ, 0, 1.5199184417724609375e-05 ;  /* 0x000000ffff037431 */ /* 0x000fe200000001ff */
[----:B------:R-:W-:-:S04]  /*c720*/  @P1 LOP3.LUT R0, R0, 0x1, RZ, 0xc0, !PT ;  /* 0x0000000100001812 */ /* 0x000fc800078ec0ff */
[----:B------:R-:W-:Y:S01]  /*c730*/  @P1 ISETP.EQ.U32.AND P2, PT, R0, 0x1, P0 ;  /* 0x000000010000180c */ /* 0x000fe20000742070 */
[----:B------:R-:W-:Y:S01]  /*c740*/  @P1 VIADD R0, R4, 0x1 ;  /* 0x0000000104001836 */ /* 0x000fe20000000000 */
[----:B------:R-:W-:Y:S02]  /*c750*/  PLOP3.LUT P0, PT, PT, PT, PT, 0x80, 0x8 ;  /* 0x000000000008781c */ /* 0x000fe40003f0f070 */
[----:B------:R-:W-:-:S13]  /*c760*/  @P1 PLOP3.LUT P0, PT, P2, PT, PT, 0x80, 0x8 ;  /* 0x000000000008181c */ /* 0x000fda000170f070 */
[----:B------:R-:W-:-:S05]  /*c770*/  @!P0 IADD3 R0, PT, PT, R4, RZ, RZ ;  /* 0x000000ff04008210 */ /* 0x000fca0007ffe0ff */
[----:B------:R-:W-:-:S05]  /*c780*/  @P1 IMAD.MOV.U32 R3, RZ, RZ, R0 ;  /* 0x000000ffff031224 */ /* 0x000fca00078e0000 */
[----:B------:R-:W-:Y:S01]  /*c790*/  STG.E.U8 desc[UR36][R16.64], R3 ;  /* 0x0000000310007986 */ /* 0x000fe2000c101124 */
[----:B------:R-:W-:Y:S05]  /*c7a0*/  EXIT ;  /* 0x000000000000794d */ /* 0x000fea0003800000 */
.L_x_271:
[----:B-1----:R-:W-:-:S06]  /*c7b0*/  SHF.L.U32 R3, R3, 0x10, RZ ;  /* 0x0000001003037819 */ /* 0x002fcc00000006ff */
[----:B------:R-:W1:Y:S02]  /*c7c0*/  F2I.U64.TRUNC R2, R3 ;  /* 0x0000000300027311 */ /* 0x000e64000020d800 */
[----:B-1----:R-:W-:Y:S01]  /*c7d0*/  STG.E.64 desc[UR36][R16.64], R2 ;  /* 0x0000000210007986 */ /* 0x002fe2000c101b24 */
[----:B------:R-:W-:Y:S05]  /*c7e0*/  EXIT ;  /* 0x000000000000794d */ /* 0x000fea0003800000 */
.L_x_270:
[----:B-1----:R-:W-:-:S06]  /*c7f0*/  IMAD.U32 R3, R3, 0x10000, RZ ;  /* 0x0001000003037824 */ /* 0x002fcc00078e00ff */
[----:B------:R-:W1:Y:S02]  /*c800*/  F2I.FTZ.U32.TRUNC.NTZ R3, R3 ;  /* 0x0000000300037305 */ /* 0x000e64000021f000 */
[----:B-1----:R-:W-:Y:S01]  /*c810*/  STG.E desc[UR36][R16.64], R3 ;  /* 0x0000000310007986 */ /* 0x002fe2000c101924 */
[----:B------:R-:W-:Y:S05]  /*c820*/  EXIT ;  /* 0x000000000000794d */ /* 0x000fea0003800000 */
.L_x_260:
[----:B------:R-:W-:-:S09]  /*c830*/  UISETP.GT.AND UP0, UPT, UR4, 0xe, UPT ;  /* 0x0000000e0400788c */ /* 0x000fd2000bf04270 */
[----:B------:R-:W-:Y:S05]  /*c840*/  BRA.U UP0, `(.L_x_272) ;  /* 0x00000001003c7547 */ /* 0x000fea000b800000 */
[----:B------:R-:W-:-:S09]  /*c850*/  UISETP.NE.AND UP0, UPT, UR4, 0xa, UPT ;  /* 0x0000000a0400788c */ /* 0x000fd2000bf05270 */
[----:B------:R-:W-:Y:S05]  /*c860*/  BRA.U !UP0, `(.L_x_273) ;  /* 0x00000001081c7547 */ /* 0x000fea000b800000 */
[----:B------:R-:W-:-:S09]  /*c870*/  UISETP.NE.AND UP0, UPT, UR4, 0xb, UPT ;  /* 0x0000000b0400788c */ /* 0x000fd2000bf05270 */
[----:B------:R-:W-:Y:S05]  /*c880*/  BRA.U UP0, `(.L_x_253) ;  /* 0x0000000100447547 */ /* 0x000fea000b800000 */
[----:B-1----:R-:W-:-:S04]  /*c890*/  SHF.L.U32 R3, R3, 0x10, RZ ;  /* 0x0000001003037819 */ /* 0x002fc800000006ff */
[----:B------:R-:W-:-:S04]  /*c8a0*/  FSETP.NEU.FTZ.AND P0, PT, R3, RZ, PT ;  /* 0x000000ff0300720b */ /* 0x000fc80003f1d000 */
[----:B------:R-:W-:-:S05]  /*c8b0*/  SEL R3, RZ, 0x1, !P0 ;  /* 0x00000001ff037807 */ /* 0x000fca0004000000 */
[----:B------:R-:W-:Y:S01]  /*c8c0*/  STG.E.U8 desc[UR36][R16.64], R3 ;  /* 0x0000000310007986 */ /* 0x000fe2000c101124 */
[----:B------:R-:W-:Y:S05]  /*c8d0*/  EXIT ;  /* 0x000000000000794d */ /* 0x000fea0003800000 */
.L_x_273:
[----:B-1----:R-:W-:Y:S01]  /*c8e0*/  IMAD.U32 R3, R3, 0x10000, RZ ;  /* 0x0001000003037824 */ /* 0x002fe200078e00ff */
[----:B------:R-:W-:-:S03]  /*c8f0*/  CS2R R6, SRZ ;  /* 0x0000000000067805 */ /* 0x000fc6000001ff00 */
[----:B------:R-:W-:-:S04]  /*c900*/  FMUL.FTZ R3, R3, 1 ;  /* 0x3f80000003037820 */ /* 0x000fc80000410000 */
[----:B------:R-:W1:Y:S02]  /*c910*/  F2F.F64.F32 R4, R3 ;  /* 0x0000000300047310 */ /* 0x000e640000201800 */
[----:B-1----:R-:W-:Y:S01]  /*c920*/  STG.E.128 desc[UR36][R16.64], R4 ;  /* 0x0000000410007986 */ /* 0x002fe2000c101d24 */
[----:B------:R-:W-:Y:S05]  /*c930*/  EXIT ;  /* 0x000000000000794d */ /* 0x000fea0003800000 */
.L_x_272:
[----:B------:R-:W-:-:S09]  /*c940*/  UISETP.NE.AND UP0, UPT, UR4, 0xf, UPT ;  /* 0x0000000f0400788c */ /* 0x000fd2000bf05270 */
[----:B------:R-:W-:Y:S05]  /*c950*/  BRA.U !UP0, `(.L_x_274) ;  /* 0x0000000108e87547 */ /* 0x000fea000b800000 */
[----:B------:R-:W-:-:S09]  /*c960*/  UISETP.NE.AND UP0, UPT, UR4, 0x17, UPT ;  /* 0x000000170400788c */ /* 0x000fd2000bf05270 */
[----:B------:R-:W-:Y:S05]  /*c970*/  BRA.U !UP0, `(.L_x_275) ;  /* 0x0000000108907547 */ /* 0x000fea000b800000 */
[----:B------:R-:W-:-:S09]  /*c980*/  UISETP.NE.AND UP0, UPT, UR4, 0x18, UPT ;  /* 0x000000180400788c */ /* 0x000fd2000bf05270 */
[----:B------:R-:W-:Y:S05]  /*c990*/  BRA.U !UP0, `(.L_x_276) ;  /* 0x0000000108447547 */ /* 0x000fea000b800000 */
.L_x_253:
[----:B0-----:R-:W-:Y:S01]  /*c9a0*/  MOV R0, 0x0 ;  /* 0x0000000000007802 */ /* 0x001fe20000000f00 */
[----:B------:R-:W0:Y:S01]  /*c9b0*/  LDCU.64 UR4, c[0x4][0x128] ;  /* 0x01002500ff0477ac */ /* 0x000e220008000a00 */
[----:B------:R-:W-:Y:S02]  /*c9c0*/  HFMA2 R8, -RZ, RZ, 0, 6.020069122314453125e-06 ;  /* 0x00000065ff087431 */ /* 0x000fe400000001ff */
[----:B------:R-:W-:Y:S01]  /*c9d0*/  IMAD.MOV.U32 R12, RZ, RZ, 0x1 ;  /* 0x00000001ff0c7424 */ /* 0x000fe200078e00ff */
[----:B-1----:R1:W2:Y:S01]  /*c9e0*/  LDC.64 R2, c[0x4][R0] ;  /* 0x0100000000027b82 */ /* 0x0022a20000000a00 */
[----:B------:R-:W3:Y:S01]  /*c9f0*/  LDCU.64 UR6, c[0x4][0x130] ;  /* 0x01002600ff0677ac */ /* 0x000ee20008000a00 */
[----:B------:R-:W-:Y:S01]  /*ca00*/  MOV R13, RZ ;  /* 0x000000ff000d7202 */ /* 0x000fe20000000f00 */
[----:B------:R-:W4:Y:S01]  /*ca10*/  LDCU.64 UR8, c[0x4][0x40] ;  /* 0x01000800ff0877ac */ /* 0x000f220008000a00 */
[----:B0-----:R-:W-:Y:S01]  /*ca20*/  MOV R4, UR4 ;  /* 0x0000000400047c02 */ /* 0x001fe20008000f00 */
[----:B------:R-:W-:Y:S01]  /*ca30*/  IMAD.U32 R5, RZ, RZ, UR5 ;  /* 0x00000005ff057e24 */ /* 0x000fe2000f8e00ff */
[----:B---3--:R-:W-:Y:S01]  /*ca40*/  MOV R6, UR6 ;  /* 0x0000000600067c02 */ /* 0x008fe20008000f00 */
[----:B------:R-:W-:Y:S01]  /*ca50*/  IMAD.U32 R7, RZ, RZ, UR7 ;  /* 0x00000007ff077e24 */ /* 0x000fe2000f8e00ff */
[----:B----4-:R-:W-:Y:S01]  /*ca60*/  MOV R10, UR8 ;  /* 0x00000008000a7c02 */ /* 0x010fe20008000f00 */
[----:B-1----:R-:W-:-:S07]  /*ca70*/  IMAD.U32 R11, RZ, RZ, UR9 ;  /* 0x00000009ff0b7e24 */ /* 0x002fce000f8e00ff */
[----:B------:R-:W-:-:S07]  /*ca80*/  LEPC R20, `(.L_x_277) ;  /* 0x000000001014794e */ /* 0x000fce0000000000 */
[----:B--2---:R-:W-:Y:S05]  /*ca90*/  CALL.ABS.NOINC R2 ;  /* 0x0000000002007343 */ /* 0x004fea0003c00000 */
.L_x_277:
[----:B------:R-:W-:Y:S05]  /*caa0*/  EXIT ;  /* 0x000000000000794d */ /* 0x000fea0003800000 */
.L_x_276:
[----:B-1----:R-:W-:Y:S01]  /*cab0*/  IMAD.U32 R5, R3, 0x10000, RZ ;  /* 0x0001000003057824 */ /* 0x002fe200078e00ff */
[----:B------:R-:W-:Y:S01]  /*cac0*/  BSSY.RECONVERGENT B0, `(.L_x_278) ;  /* 0x000000c000007945 */ /* 0x000fe20003800200 */
[----:B0-----:R-:W-:-:S03]  /*cad0*/  HFMA2 R0, -RZ, RZ, 0, 7.569789886474609375e-06 ;  /* 0x0000007fff007431 */ /* 0x001fc600000001ff */
        /* <DEDUP_REMOVED lines=10> */
.L_x_279:
[----:B------:R-:W-:Y:S05]  /*cb80*/  BSYNC.RECONVERGENT B0 ;  /* 0x0000000000007941 */ /* 0x000fea0003800200 */
.L_x_278:
[----:B------:R-:W-:-:S05]  /*cb90*/  LOP3.LUT R3, R0, 0x80, R3, 0xf8, !PT ;  /* 0x0000008000037812 */ /* 0x000fca00078ef803 */
[----:B------:R-:W-:Y:S01]  /*cba0*/  STG.E.U8 desc[UR36][R16.64], R3 ;  /* 0x0000000310007986 */ /* 0x000fe2000c101124 */
[----:B------:R-:W-:Y:S05]  /*cbb0*/  EXIT ;  /* 0x000000000000794d */ /* 0x000fea0003800000 */
.L_x_275:
        /* <DEDUP_REMOVED lines=12> */
.L_x_281:
[----:B------:R-:W-:Y:S02]  /*cc80*/  ISETP.GT.U32.AND P0, PT, R2, 0x7f800000, PT ;  /* 0x7f8000000200780c */ /* 0x000fe40003f04070 */
[----:B0-----:R-:W-:-:S04]  /*cc90*/  MOV R0, 0x7f ;  /* 0x0000007f00007802 */ /* 0x001fc80000000f00 */
[----:B------:R-:W-:-:S07]  /*cca0*/  SEL R0, R0, 0x7c, P0 ;  /* 0x0000007c00007807 */ /* 0x000fce0000000000 */
.L_x_282:
[----:B------:R-:W-:Y:S05]  /*ccb0*/  BSYNC.RECONVERGENT B0 ;  /* 0x0000000000007941 */ /* 0x000fea0003800200 */
.L_x_280:
[----:B------:R-:W-:-:S04]  /*ccc0*/  SHF.R.U32.HI R3, RZ, 0x18, R3 ;  /* 0x00000018ff037819 */ /* 0x000fc80000011603 */
[----:B------:R-:W-:-:S05]  /*ccd0*/  LOP3.LUT R3, R0, 0x80, R3, 0xf8, !PT ;  /* 0x0000008000037812 */ /* 0x000fca00078ef803 */
[----:B------:R-:W-:Y:S01]  /*cce0*/  STG.E.U8 desc[UR36][R16.64], R3 ;  /* 0x0000000310007986 */ /* 0x000fe2000c101124 */
[----:B------:R-:W-:Y:S05]  /*ccf0*/  EXIT ;  /* 0x000000000000794d */ /* 0x000fea0003800000 */
.L_x_274:
[----:B-1----:R-:W-:Y:S01]  /*cd00*/  STG.E.U16 desc[UR36][R16.64], R3 ;  /* 0x0000000310007986 */ /* 0x002fe2000c101524 */
[----:B------:R-:W-:Y:S05]  /*cd10*/  EXIT ;  /* 0x000000000000794d */ /* 0x000fea0003800000 */
.L_x_283:
[----:B------:R-:W-:-:S00]  /*cd20*/  BRA `(.L_x_283) ;  /* 0xfffffffc00fc7947 */ /* 0x000fc0000383ffff */
[----:B------:R-:W-:-:S00]  /*cd30*/  NOP ;  /* 0x0000000000007918 */ /* 0x000fc00000000000 */
        /* <DEDUP_REMOVED lines=12> */
.L_x_2730:


//--------------------- .text._ZN2at6native27unrolled_elementwise_kernelIZZZNS0_16atan_kernel_cudaERNS_18TensorIteratorBaseEENKUlvE0_clEvENKUlvE2_clEvEUlN3c108BFloat16EE_St5arrayIPcLm2EELi4E23TrivialOffsetCalculatorILi1EjESD_NS0_6memory12LoadWithCastILi1EEENSE_13StoreWithCastILi1EEEEEviT_T0_T2_T3_T4_T5_ --------------------------
	.section	.text._ZN2at6native27unrolled_elementwise_kernelIZZZNS0_16atan_kernel_cudaERNS_18TensorIteratorBaseEENKUlvE0_clEvENKUlvE2_clEvEUlN3c108BFloat16EE_St5arrayIPcLm2EELi4E23TrivialOffsetCalculatorILi1EjESD_NS0_6memory12LoadWithCastILi1EEENSE_13StoreWithCastILi1EEEEEviT_T0_T2_T3_T4_T5_,"ax",@progbits
	.align	128
        .global         _ZN2at6native27unrolled_elementwise_kernelIZZZNS0_16atan_kernel_cudaERNS_18TensorIteratorBaseEENKUlvE0_clEvENKUlvE2_clEvEUlN3c108BFloat16EE_St5arrayIPcLm2EELi4E23TrivialOffsetCalculatorILi1EjESD_NS0_6memory12LoadWithCastILi1EEENSE_13StoreWithCastILi1EEEEEviT_T0_T2_T3_T4_T5_
        .type           _ZN2at6native27unrolled_elementwise_kernelIZZZNS0_16atan_kernel_cudaERNS_18TensorIteratorBaseEENKUlvE0_clEvENKUlvE2_clEvEUlN3c108BFloat16EE_St5arrayIPcLm2EELi4E23TrivialOffsetCalculatorILi1EjESD_NS0_6memory12LoadWithCastILi1EEENSE_13StoreWithCastILi1EEEEEviT_T0_T2_T3_T4_T5_,@function
        .size           _ZN2at6native27unrolled_elementwise_kernelIZZZNS0_16atan_kernel_cudaERNS_18TensorIteratorBaseEENKUlvE0_clEvENKUlvE2_clEvEUlN3c108BFloat16EE_St5arrayIPcLm2EELi4E23TrivialOffsetCalculatorILi1EjESD_NS0_6memory12LoadWithCastILi1EEENSE_13StoreWithCastILi1EEEEEviT_T0_T2_T3_T4_T5_,(.L_x_2731 - _ZN2at6native27unrolled_elementwise_kernelIZZZNS0_16atan_kernel_cudaERNS_18TensorIteratorBaseEENKUlvE0_clEvENKUlvE2_clEvEUlN3c108BFloat16EE_St5arrayIPcLm2EELi4E23TrivialOffsetCalculatorILi1EjESD_NS0_6memory12LoadWithCastILi1EEENSE_13StoreWithCastILi1EEEEEviT_T0_T2_T3_T4_T5_)
        .other          _ZN2at6native27unrolled_elementwise_kernelIZZZNS0_16atan_kernel_cudaERNS_18TensorIteratorBaseEENKUlvE0_clEvENKUlvE2_clEvEUlN3c108BFloat16EE_St5arrayIPcLm2EELi4E23TrivialOffsetCalculatorILi1EjESD_NS0_6memory12LoadWithCastILi1EEENSE_13StoreWithCastILi1EEEEEviT_T0_T2_T3_T4_T5_,@"STO_CUDA_ENTRY STV_DEFAULT"
_ZN2at6native27unrolled_elementwise_kernelIZZZNS0_16atan_kernel_cudaERNS_18TensorIteratorBaseEENKUlvE0_clEvENKUlvE2_clEvEUlN3c108BFloat16EE_St5arrayIPcLm2EELi4E23TrivialOffsetCalculatorILi1EjESD_NS0_6memory12LoadWithCastILi1EEENSE_13StoreWithCastILi1EEEEEviT_T0_T2_T3_T4_T5_:
.text._ZN2at6native27unrolled_elementwise_kernelIZZZNS0_16atan_kernel_cudaERNS_18TensorIteratorBaseEENKUlvE0_clEvENKUlvE2_clEvEUlN3c108BFloat16EE_St5arrayIPcLm2EELi4E23TrivialOffsetCalculatorILi1EjESD_NS0_6memory12LoadWithCastILi1EEENSE_13StoreWithCastILi1EEEEEviT_T0_T2_T3_T4_T5_:
[----:B------:R-:W0:Y:S01]  /*0000*/  LDC R1, c[0x0][0x37c] ;  /* 0x0000df00ff017b82 */ /* 0x000e220000000800 */
[----:B------:R-:W1:Y:S07]  /*0010*/  S2R R2, SR_CTAID.X ;  /* 0x0000000000027919 */ /* 0x000e6e0000002500 */
[----:B------:R-:W1:Y:S01]  /*0020*/  LDC R3, c[0x0][0x380] ;  /* 0x0000e000ff037b82 */ /* 0x000e620000000800 */
[----:B------:R-:W2:Y:S01]  /*0030*/  LDCU.64 UR36, c[0x0][0x358] ;  /* 0x00006b00ff2477ac */ /* 0x000ea20008000a00 */
[----:B------:R-:W-:Y:S01]  /*0040*/  BSSY.RECONVERGENT B6, `(.L_x_284) ;  /* 0x0000115000067945 */ /* 0x000fe20003800200 */
[----:B------:R-:W3:Y:S01]  /*0050*/  S2R R17, SR_TID.X ;  /* 0x0000000000117919 */ /* 0x000ee20000002100 */
[----:B------:R-:W-:Y:S01]  /*0060*/  PRMT R19, RZ, 0x7610, R19 ;  /* 0x00007610ff137816 */ /* 0x000fe20000000013 */
[----:B------:R-:W4:Y:S01]  /*0070*/  LDCU.U8 UR38, c[0x0][0x39c] ;  /* 0x00007380ff2677ac */ /* 0x000f220008000000 */
[----:B-1----:R-:W-:-:S02]  /*0080*/  IMAD R16, R2, -0x200, R3 ;  /* 0xfffffe0002107824 */ /* 0x002fc400078e0203 */
[----:B---3--:R-:W-:-:S03]  /*0090*/  IMAD.MOV.U32 R25, RZ, RZ, R17 ;  /* 0x000000ffff197224 */ /* 0x008fc600078e0011 */
[----:B------:R-:W-:-:S13]  /*00a0*/  ISETP.GE.AND P0, PT, R17, R16, PT ;  /* 0x000000101100720c */ /* 0x000fda0003f06270 */
[----:B0-2-4-:R-:W-:Y:S05]  /*00b0*/  @P0 BRA `(.L_x_285) ;  /* 0x0000001000340947 */ /* 0x015fea0003800000 */
[----:B------:R-:W0:Y:S01]  /*00c0*/  LDC.64 R4, c[0x0][0x390] ;  /* 0x0000e400ff047b82 */ /* 0x000e220000000a00 */
[----:B------:R-:W1:Y:S01]  /*00d0*/  LDCU UR5, c[0x0][0x3a0] ;  /* 0x00007400ff0577ac */ /* 0x000e620008000800 */
[----:B------:R-:W-:Y:S01]  /*00e0*/  IMAD R0, R2, 0x200, R25 ;  /* 0x0000020002007824 */ /* 0x000fe200078e0219 */
[----:B------:R-:W-:-:S04]  /*00f0*/  UPRMT UR4, UR38, 0x9910, URZ ;  /* 0x0000991026047896 */ /* 0x000fc800080000ff */
[----:B------:R-:W-:Y:S01]  /*0100*/  UISETP.GT.AND UP0, UPT, UR4, 0x9, UPT ;  /* 0x000000090400788c */ /* 0x000fe2000bf04270 */
[----:B-1----:R-:W-:-:S05]  /*0110*/  IMAD R3, R0, UR5, RZ ;  /* 0x0000000500037c24 */ /* 0x002fca000f8e02ff */
[----:B0-----:R-:W-:-:S05]  /*0120*/  IADD3 R4, P0, PT, R3, R4, RZ ;  /* 0x0000000403047210 */ /* 0x001fca0007f1e0ff */
[----:B------:R-:W-:Y:S01]  /*0130*/  IMAD.X R5, RZ, RZ, R5, P0 ;  /* 0x000000ffff057224 */ /* 0x000fe200000e0605 */
        /* <DEDUP_REMOVED lines=11> */
[----:B0-----:R-:W-:-:S04]  /*01f0*/  F2FP.BF16.F32.PACK_AB R0, RZ, R0 ;  /* 0x00000000ff00723e */ /* 0x001fc800000010ff */
[----:B------:R-:W-:Y:S01]  /*0200*/  PRMT R19, R0, 0x7610, R19 ;  /* 0x0000761000137816 */ /* 0x000fe20000000013 */
[----:B------:R-:W-:Y:S06]  /*0210*/  BRA `(.L_x_291) ;  /* 0x0000000c00d87947 */ /* 0x000fec0003800000 */
.L_x_289:
[----:B------:R-:W2:Y:S02]  /*0220*/  LDG.E.U8 R4, desc[UR36][R4.64] ;  /* 0x0000002404047981 */ /* 0x000ea4000c1e1100 */
[----:B--2---:R-:W-:-:S04]  /*0230*/  I2FP.F32.U32 R0, R4 ;  /* 0x0000000400007245 */ /* 0x004fc80000201000 */
[----:B------:R-:W-:-:S04]  /*0240*/  F2FP.BF16.F32.PACK_AB R0, RZ, R0 ;  /* 0x00000000ff00723e */ /* 0x000fc800000010ff */
[----:B------:R-:W-:Y:S01]  /*0250*/  PRMT R19, R0, 0x7610, R19 ;  /* 0x0000761000137816 */ /* 0x000fe20000000013 */
[----:B------:R-:W-:Y:S06]  /*0260*/  BRA `(.L_x_291) ;  /* 0x0000000c00c47947 */ /* 0x000fec0003800000 */
.L_x_288:
        /* <DEDUP_REMOVED lines=8> */
[----:B0-----:R-:W-:-:S04]  /*02f0*/  F2FP.BF16.F32.PACK_AB R0, RZ, R0 ;  /* 0x00000000ff00723e */ /* 0x001fc800000010ff */
[----:B------:R-:W-:Y:S01]  /*0300*/  PRMT R19, R0, 0x7610, R19 ;  /* 0x0000761000137816 */ /* 0x000fe20000000013 */
[----:B------:R-:W-:Y:S06]  /*0310*/  BRA `(.L_x_291) ;  /* 0x0000000c00987947 */ /* 0x000fec0003800000 */
.L_x_293:
[----:B------:R-:W2:Y:S02]  /*0320*/  LDG.E R4, desc[UR36][R4.64] ;  /* 0x0000002404047981 */ /* 0x000ea4000c1e1900 */
[----:B--2---:R-:W-:-:S04]  /*0330*/  I2FP.F32.S32 R0, R4 ;  /* 0x0000000400007245 */ /* 0x004fc80000201400 */
[----:B------:R-:W-:-:S04]  /*0340*/  F2FP.BF16.F32.PACK_AB R0, RZ, R0 ;  /* 0x00000000ff00723e */ /* 0x000fc800000010ff */
[----:B------:R-:W-:Y:S01]  /*0350*/  PRMT R19, R0, 0x7610, R19 ;  /* 0x0000761000137816 */ /* 0x000fe20000000013 */
[----:B------:R-:W-:Y:S06]  /*0360*/  BRA `(.L_x_291) ;  /* 0x0000000c00847947 */ /* 0x000fec0003800000 */
.L_x_292:
[----:B------:R-:W2:Y:S02]  /*0370*/  LDG.E.U16 R4, desc[UR36][R4.64] ;  /* 0x0000002404047981 */ /* 0x000ea4000c1e1500 */
[----:B--2---:R-:W0:Y:S02]  /*0380*/  I2F.S16 R0, R4 ;  /* 0x0000000400007306 */ /* 0x004e240000101400 */
[----:B0-----:R-:W-:-:S04]  /*0390*/  F2FP.BF16.F32.PACK_AB R0, RZ, R0 ;  /* 0x00000000ff00723e */ /* 0x001fc800000010ff */
[----:B------:R-:W-:Y:S01]  /*03a0*/  PRMT R19, R0, 0x7610, R19 ;  /* 0x0000761000137816 */ /* 0x000fe20000000013 */
[----:B------:R-:W-:Y:S06]  /*03b0*/  BRA `(.L_x_291) ;  /* 0x0000000c00707947 */ /* 0x000fec0003800000 */
.L_x_287:
        /* <DEDUP_REMOVED lines=9> */
.L_x_295:
[----:B------:R-:W2:Y:S02]  /*0450*/  LDG.E.U16 R0, desc[UR36][R4.64] ;  /* 0x0000002404007981 */ /* 0x000ea4000c1e1500 */
[----:B--2---:R-:W-:-:S05]  /*0460*/  HADD2.F32 R0, -RZ, R0.H0_H0 ;  /* 0x20000000ff007230 */ /* 0x004fca0000004100 */
[----:B------:R-:W-:-:S04]  /*0470*/  F2FP.BF16.F32.PACK_AB R0, RZ, R0 ;  /* 0x00000000ff00723e */ /* 0x000fc800000010ff */
[----:B------:R-:W-:Y:S01]  /*0480*/  PRMT R19, R0, 0x7610, R19 ;  /* 0x0000761000137816 */ /* 0x000fe20000000013 */
[----:B------:R-:W-:Y:S06]  /*0490*/  BRA `(.L_x_291) ;  /* 0x0000000c00387947 */ /* 0x000fec0003800000 */
.L_x_294:
        /* <DEDUP_REMOVED lines=9> */
.L_x_297:
[----:B------:R-:W2:Y:S02]  /*0530*/  LDG.E.U16 R4, desc[UR36][R4.64] ;  /* 0x0000002404047981 */ /* 0x000ea4000c1e1500 */
[----:B--2---:R-:W-:-:S05]  /*0540*/  HADD2.F32 R0, -RZ, R4.H0_H0 ;  /* 0x20000004ff007230 */ /* 0x004fca0000004100 */
[----:B------:R-:W-:-:S04]  /*0550*/  F2FP.BF16.F32.PACK_AB R0, RZ, R0 ;  /* 0x00000000ff00723e */ /* 0x000fc800000010ff */
[----:B------:R-:W-:Y:S01]  /*0560*/  PRMT R19, R0, 0x7610, R19 ;  /* 0x0000761000137816 */ /* 0x000fe20000000013 */
[----:B------:R-:W-:Y:S06]  /*0570*/  BRA `(.L_x_291) ;  /* 0x0000000c00007947 */ /* 0x000fec0003800000 */
.L_x_296:
[----:B------:R-:W2:Y:S01]  /*0580*/  LDG.E.64 R4, desc[UR36][R4.64] ;  /* 0x0000002404047981 */ /* 0x000ea2000c1e1b00 */
[----:B------:R-:W-:Y:S01]  /*0590*/  UMOV UR4, 0xf0000000 ;  /* 0xf000000000047882 */ /* 0x000fe20000000000 */
[----:B------:R-:W-:Y:S01]  /*05a0*/  UMOV UR5, 0x380fffff ;  /* 0x380fffff00057882 */ /* 0x000fe20000000000 */
[----:B--2---:R-:W0:Y:S01]  /*05b0*/  F2F.F32.F64 R0, R4 ;  /* 0x0000000400007310 */ /* 0x004e220000301000 */
[----:B------:R-:W-:-:S14]  /*05c0*/  DSETP.GEU.AND P0, PT, |R4|, UR4, PT ;  /* 0x0000000404007e2a */ /* 0x000fdc000bf0e200 */
[----:B0-----:R-:W-:-:S05]  /*05d0*/  @!P0 FMUL R0, R0, 1.175494350822287508e-38 ;  /* 0x0080000000008820 */ /* 0x001fca0000400000 */
[----:B------:R-:W-:-:S04]  /*05e0*/  F2FP.BF16.F32.PACK_AB R0, RZ, R0 ;  /* 0x00000000ff00723e */ /* 0x000fc800000010ff */
[----:B------:R-:W-:Y:S01]  /*05f0*/  PRMT R19, R0, 0x7610, R19 ;  /* 0x0000761000137816 */ /* 0x000fe20000000013 */
[----:B------:R-:W-:Y:S06]  /*0600*/  BRA `(.L_x_291) ;  /* 0x0000000800dc7947 */ /* 0x000fec0003800000 */
.L_x_286:
        /* <DEDUP_REMOVED lines=11> */
[----:B------:R-:W-:-:S04]  /*06c0*/  F2FP.BF16.F32.PACK_AB R0, RZ, R0 ;  /* 0x00000000ff00723e */ /* 0x000fc800000010ff */
[----:B------:R-:W-:Y:S01]  /*06d0*/  PRMT R19, R0, 0x7610, R19 ;  /* 0x0000761000137816 */ /* 0x000fe20000000013 */
[----:B------:R-:W-:Y:S06]  /*06e0*/  BRA `(.L_x_291) ;  /* 0x0000000800a47947 */ /* 0x000fec0003800000 */
.L_x_300:
        /* <DEDUP_REMOVED lines=9> */
.L_x_299:
        /* <DEDUP_REMOVED lines=12> */
[----:B0-----:R-:W-:-:S05]  /*0840*/  IMAD.MOV R6, RZ, RZ, -R6 ;  /* 0x000000ffff067224 */ /* 0x001fca00078e0a06 */
[----:B------:R-:W-:-:S05]  /*0850*/  VIADDMNMX.U32 R6, R6, R7, 0x4, !PT ;  /* 0x0000000406067446 */ /* 0x000fca0007800007 */
[----:B------:R-:W-:-:S04]  /*0860*/  VIADD R6, R6, 0xfffffffc ;  /* 0xfffffffc06067836 */ /* 0x000fc80000000000 */
[----:B------:R-:W-:Y:S01]  /*0870*/  IMAD.SHL.U32 R8, R6, 0x800000, RZ ;  /* 0x0080000006087824 */ /* 0x000fe200078e00ff */
[C---:B------:R-:W-:Y:S01]  /*0880*/  SHF.L.U32 R7, R3.reuse, R6, RZ ;  /* 0x0000000603077219 */ /* 0x040fe200000006ff */
        /* <DEDUP_REMOVED lines=10> */
.L_x_302:
[----:B------:R-:W2:Y:S02]  /*0930*/  LDG.E.U8 R4, desc[UR36][R4.64] ;  /* 0x0000002404047981 */ /* 0x000ea4000c1e1100 */
[C---:B--2---:R-:W-:Y:S02]  /*0940*/  IMAD.SHL.U32 R3, R4.reuse, 0x2000000, RZ ;  /* 0x0200000004037824 */ /* 0x044fe400078e00ff */
[----:B------:R-:W-:-:S03]  /*0950*/  IMAD.SHL.U32 R6, R4, 0x100, RZ ;  /* 0x0000010004067824 */ /* 0x000fc600078e00ff */
[----:B------:R-:W-:-:S13]  /*0960*/  ISETP.GT.U32.AND P0, PT, R3, 0x7ffffff, PT ;  /* 0x07ffffff0300780c */ /* 0x000fda0003f04070 */
[----:B------:R-:W-:Y:S02]  /*0970*/  @!P0 LOP3.LUT R0, R6, 0x7f00, RZ, 0xc0, !PT ;  /* 0x00007f0006008812 */ /* 0x000fe400078ec0ff */
[----:B------:R-:W-:Y:S02]  /*0980*/  @P0 LEA.HI R3, R3, 0x70000000, RZ, 0x1c ;  /* 0x7000000003030811 */ /* 0x000fe400078fe0ff */
[----:B------:R-:W-:Y:S02]  /*0990*/  @!P0 LOP3.LUT R0, R0, 0x3f000000, RZ, 0xfc, !PT ;  /* 0x3f00000000008812 */ /* 0x000fe400078efcff */
[----:B------:R-:W-:-:S03]  /*09a0*/  PRMT R6, R6, 0x9910, RZ ;  /* 0x0000991006067816 */ /* 0x000fc600000000ff */
[----:B------:R-:W-:Y:S01]  /*09b0*/  @!P0 FADD.FTZ R0, R0, -0.5 ;  /* 0xbf00000000008421 */ /* 0x000fe20000010000 */
[----:B------:R-:W-:Y:S01]  /*09c0*/  @P0 FMUL.FTZ R0, R3, 1.9259299443872358531e-34 ;  /* 0x0780000003000820 */ /* 0x000fe20000410000 */
[----:B------:R-:W-:-:S05]  /*09d0*/  IMAD.MOV.U32 R3, RZ, RZ, R6 ;  /* 0x000000ffff037224 */ /* 0x000fca00078e0006 */
[----:B------:R-:W-:-:S04]  /*09e0*/  LOP3.LUT R0, R0, 0x80000000, R3, 0xf8, !PT ;  /* 0x8000000000007812 */ /* 0x000fc800078ef803 */
[----:B------:R-:W-:-:S04]  /*09f0*/  F2FP.BF16.F32.PACK_AB R0, RZ, R0 ;  /* 0x00000000ff00723e */ /* 0x000fc800000010ff */
[----:B------:R-:W-:Y:S01]  /*0a00*/  PRMT R19, R0, 0x7610, R19 ;  /* 0x0000761000137816 */ /* 0x000fe20000000013 */
[----:B------:R-:W-:Y:S06]  /*0a10*/  BRA `(.L_x_291) ;  /* 0x0000000400d87947 */ /* 0x000fec0003800000 */
.L_x_301:
[----:B------:R0:W5:Y:S01]  /*0a20*/  LDG.E.U16 R19, desc[UR36][R4.64] ;  /* 0x0000002404137981 */ /* 0x000162000c1e1500 */
[----:B------:R-:W-:Y:S05]  /*0a30*/  BRA `(.L_x_291) ;  /* 0x0000000400d07947 */ /* 0x000fea0003800000 */
.L_x_298:
        /* <DEDUP_REMOVED lines=10> */
[----:B------:R-:W-:-:S04]  /*0ae0*/  F2FP.BF16.F32.PACK_AB R0, RZ, R0 ;  /* 0x00000000ff00723e */ /* 0x000fc800000010ff */
[----:B------:R-:W-:Y:S01]  /*0af0*/  PRMT R19, R0, 0x7610, R19 ;  /* 0x0000761000137816 */ /* 0x000fe20000000013 */
[----:B------:R-:W-:Y:S06]  /*0b00*/  BRA `(.L_x_291) ;  /* 0x00000004009c7947 */ /* 0x000fec0003800000 */
.L_x_305:
        /* <DEDUP_REMOVED lines=21> */
.L_x_309:
[----:B------:R-:W-:Y:S05]  /*0c60*/  BSYNC.RECONVERGENT B1 ;  /* 0x0000000000017941 */ /* 0x000fea0003800200 */
.L_x_308:
[----:B------:R-:W-:Y:S01]  /*0c70*/  IMAD.SHL.U32 R0, R0, 0x100000, RZ ;  /* 0x0010000000007824 */ /* 0x000fe200078e00ff */
[----:B------:R-:W-:-:S04]  /*0c80*/  LEA R3, R3, 0x3b800000, 0x17 ;  /* 0x3b80000003037811 */ /* 0x000fc800078eb8ff */
[----:B------:R-:W-:-:S07]  /*0c90*/  LOP3.LUT R0, R3, R0, R7, 0xfe, !PT ;  /* 0x0000000003007212 */ /* 0x000fce00078efe07 */
.L_x_307:
[----:B------:R-:W-:Y:S05]  /*0ca0*/  BSYNC.RECONVERGENT B0 ;  /* 0x0000000000007941 */ /* 0x000fea0003800200 */
.L_x_306:
[----:B------:R-:W-:-:S04]  /*0cb0*/  F2FP.BF16.F32.PACK_AB R0, RZ, R0 ;  /* 0x00000000ff00723e */ /* 0x000fc800000010ff */
[----:B------:R-:W-:Y:S01]  /*0cc0*/  PRMT R19, R0, 0x7610, R19 ;  /* 0x0000761000137816 */ /* 0x000fe20000000013 */
[----:B------:R-:W-:Y:S06]  /*0cd0*/  BRA `(.L_x_291) ;  /* 0x0000000400287947 */ /* 0x000fec0003800000 */
.L_x_304:
        /* <DEDUP_REMOVED lines=21> */
.L_x_313:
[----:B------:R-:W-:Y:S05]  /*0e30*/  BSYNC.RECONVERGENT B1 ;  /* 0x0000000000017941 */ /* 0x000fea0003800200 */
.L_x_312:
[----:B------:R-:W-:Y:S01]  /*0e40*/  IMAD.SHL.U32 R0, R0, 0x200000, RZ ;  /* 0x0020000000007824 */ /* 0x000fe200078e00ff */
[----:B------:R-:W-:-:S04]  /*0e50*/  LEA R3, R3, 0x37800000, 0x17 ;  /* 0x3780000003037811 */ /* 0x000fc800078eb8ff */
[----:B------:R-:W-:-:S07]  /*0e60*/  LOP3.LUT R0, R3, R0, R7, 0xfe, !PT ;  /* 0x0000000003007212 */ /* 0x000fce00078efe07 */
.L_x_311:
[----:B------:R-:W-:Y:S05]  /*0e70*/  BSYNC.RECONVERGENT B0 ;  /* 0x0000000000007941 */ /* 0x000fea0003800200 */
.L_x_310:
[----:B------:R-:W-:-:S04]  /*0e80*/  F2FP.BF16.F32.PACK_AB R0, RZ, R0 ;  /* 0x00000000ff00723e */ /* 0x000fc800000010ff */
[----:B------:R-:W-:Y:S01]  /*0e90*/  PRMT R19, R0, 0x7610, R19 ;  /* 0x0000761000137816 */ /* 0x000fe20000000013 */
[----:B------:R-:W-:Y:S06]  /*0ea0*/  BRA `(.L_x_291) ;  /* 0x0000000000b47947 */ /* 0x000fec0003800000 */
.L_x_303:
[----:B------:R-:W-:-:S09]  /*0eb0*/  UISETP.NE.AND UP0, UPT, UR4, 0x1c, UPT ;  /* 0x0000001c0400788c */ /* 0x000fd2000bf05270 */
[----:B------:R-:W-:Y:S05]  /*0ec0*/  BRA.U !UP0, `(.L_x_314) ;  /* 0x00000001089c7547 */ /* 0x000fea000b800000 */
[----:B------:R-:W-:-:S09]  /*0ed0*/  UISETP.NE.AND UP0, UPT, UR4, 0x1d, UPT ;  /* 0x0000001d0400788c */ /* 0x000fd2000bf05270 */
[----:B------:R-:W-:Y:S05]  /*0ee0*/  BRA.U !UP0, `(.L_x_315) ;  /* 0x0000000108807547 */ /* 0x000fea000b800000 */
[----:B------:R-:W-:-:S09]  /*0ef0*/  UISETP.NE.AND UP0, UPT, UR4, 0x2c, UPT ;  /* 0x0000002c0400788c */ /* 0x000fd2000bf05270 */
[----:B------:R-:W-:Y:S05]  /*0f00*/  BRA.U !UP0, `(.L_x_316) ;  /* 0x0000000108487547 */ /* 0x000fea000b800000 */
.L_x_290:
[----:B------:R-:W-:Y:S01]  /*0f10*/  MOV R14, 0x0 ;  /* 0x00000000000e7802 */ /* 0x000fe20000000f00 */
[----:B------:R-:W0:Y:S01]  /*0f20*/  LDCU.64 UR4, c[0x4][0x128] ;  /* 0x01002500ff0477ac */ /* 0x000e220008000a00 */
[----:B------:R-:W-:Y:S02]  /*0f30*/  IMAD.MOV.U32 R8, RZ, RZ, 0x4e ;  /* 0x0000004eff087424 */ /* 0x000fe400078e00ff */
[----:B------:R-:W-:Y:S01]  /*0f40*/  IMAD.MOV.U32 R12, RZ, RZ, 0x1 ;  /* 0x00000001ff0c7424 */ /* 0x000fe200078e00ff */
[----:B------:R-:W1:Y:S01]  /*0f50*/  LDCU.64 UR6, c[0x4][0x130] ;  /* 0x01002600ff0677ac */ /* 0x000e620008000a00 */
[----:B------:R-:W2:Y:S01]  /*0f60*/  LDC.64 R14, c[0x4][R14] ;  /* 0x010000000e0e7b82 */ /* 0x000ea20000000a00 */
[----:B------:R-:W-:Y:S01]  /*0f70*/  IMAD.MOV.U32 R13, RZ, RZ, RZ ;  /* 0x000000ffff0d7224 */ /* 0x000fe200078e00ff */
[----:B------:R-:W3:Y:S01]  /*0f80*/  LDCU.64 UR8, c[0x4][0x38] ;  /* 0x01000700ff0877ac */ /* 0x000ee20008000a00 */
[----:B0-----:R-:W-:Y:S02]  /*0f90*/  IMAD.U32 R4, RZ, RZ, UR4 ;  /* 0x00000004ff047e24 */ /* 0x001fe4000f8e00ff */
[----:B------:R-:W-:-:S02]  /*0fa0*/  IMAD.U32 R5, RZ, RZ, UR5 ;  /* 0x00000005ff057e24 */ /* 0x000fc4000f8e00ff */
[----:B-1----:R-:W-:Y:S02]  /*0fb0*/  IMAD.U32 R6, RZ, RZ, UR6 ;  /* 0x00000006ff067e24 */ /* 0x002fe4000f8e00ff */
[----:B------:R-:W-:Y:S02]  /*0fc0*/  IMAD.U32 R7, RZ, RZ, UR7 ;  /* 0x00000007ff077e24 */ /* 0x000fe4000f8e00ff */
[----:B---3--:R-:W-:Y:S02]  /*0fd0*/  IMAD.U32 R10, RZ, RZ, UR8 ;  /* 0x00000008ff0a7e24 */ /* 0x008fe4000f8e00ff */
[----:B------:R-:W-:-:S07]  /*0fe0*/  IMAD.U32 R11, RZ, RZ, UR9 ;  /* 0x00000009ff0b7e24 */ /* 0x000fce000f8e00ff */
[----:B------:R-:W-:-:S07]  /*0ff0*/  LEPC R20, `(.L_x_317) ;  /* 0x000000001014794e */ /* 0x000fce0000000000 */
[----:B--2---:R-:W-:Y:S05]  /*1000*/  CALL.ABS.NOINC R14 ;  /* 0x000000000e007343 */ /* 0x004fea0003c00000 */
.L_x_317:
[----:B------:R-:W-:Y:S01]  /*1010*/  PRMT R19, RZ, 0x7610, R19 ;  /* 0x00007610ff137816 */ /* 0x000fe20000000013 */
[----:B------:R-:W-:Y:S06]  /*1020*/  BRA `(.L_x_291) ;  /* 0x0000000000547947 */ /* 0x000fec0003800000 */
.L_x_316:
[----:B------:R-:W2:Y:S01]  /*1030*/  LDG.E.U8 R4, desc[UR36][R4.64] ;  /* 0x0000002404047981 */ /* 0x000ea2000c1e1100 */
[----:B------:R-:W-:Y:S01]  /*1040*/  BSSY.RECONVERGENT B0, `(.L_x_318) ;  /* 0x0000007000007945 */ /* 0x000fe20003800200 */
[----:B------:R-:W-:Y:S01]  /*1050*/  IMAD.MOV.U32 R0, RZ, RZ, 0x400000 ;  /* 0x00400000ff007424 */ /* 0x000fe200078e00ff */
[----:B--2---:R-:W-:-:S13]  /*1060*/  ISETP.NE.AND P0, PT, R4, RZ, PT ;  /* 0x000000ff0400720c */ /* 0x004fda0003f05270 */
[----:B------:R-:W-:Y:S05]  /*1070*/  @!P0 BRA `(.L_x_319) ;  /* 0x00000000000c8947 */ /* 0x000fea0003800000 */
[----:B------:R-:W-:-:S13]  /*1080*/  ISETP.NE.AND P0, PT, R4, 0xff, PT ;  /* 0x000000ff0400780c */ /* 0x000fda0003f05270 */
[----:B------:R-:W-:Y:S02]  /*1090*/  @!P0 IMAD.MOV.U32 R0, RZ, RZ, 0x7f800001 ;  /* 0x7f800001ff008424 */ /* 0x000fe400078e00ff */
[----:B------:R-:W-:-:S07]  /*10a0*/  @P0 IMAD.SHL.U32 R0, R4, 0x800000, RZ ;  /* 0x0080000004000824 */ /* 0x000fce00078e00ff */
.L_x_319:
[----:B------:R-:W-:Y:S05]  /*10b0*/  BSYNC.RECONVERGENT B0 ;  /* 0x0000000000007941 */ /* 0x000fea0003800200 */
.L_x_318:
[----:B------:R-:W-:-:S04]  /*10c0*/  F2FP.BF16.F32.PACK_AB R0, RZ, R0 ;  /* 0x00000000ff00723e */ /* 0x000fc800000010ff */
[----:B------:R-:W-:Y:S01]  /*10d0*/  PRMT R19, R0, 0x7610, R19 ;  /* 0x0000761000137816 */ /* 0x000fe20000000013 */
[----:B------:R-:W-:Y:S06]  /*10e0*/  BRA `(.L_x_291) ;  /* 0x0000000000247947 */ /* 0x000fec0003800000 */
.L_x_315:
[----:B------:R-:W2:Y:S02]  /*10f0*/  LDG.E.64 R4, desc[UR36][R4.64] ;  /* 0x0000002404047981 */ /* 0x000ea4000c1e1b00 */
[----:B--2---:R-:W0:Y:S02]  /*1100*/  I2F.U64 R0, R4 ;  /* 0x0000000400007312 */ /* 0x004e240000301000 */
[----:B0-----:R-:W-:-:S04]  /*1110*/  F2FP.BF16.F32.PACK_AB R0, RZ, R0 ;  /* 0x00000000ff00723e */ /* 0x001fc800000010ff */
[----:B------:R-:W-:Y:S01]  /*1120*/  PRMT R19, R0, 0x7610, R19 ;  /* 0x0000761000137816 */ /* 0x000fe20000000013 */
[----:B------:R-:W-:Y:S06]  /*1130*/  BRA `(.L_x_291) ;  /* 0x0000000000107947 */ /* 0x000fec0003800000 */
.L_x_314:
[----:B------:R-:W2:Y:S02]  /*1140*/  LDG.E R4, desc[UR36][R4.64] ;  /* 0x0000002404047981 */ /* 0x000ea4000c1e1900 */
[----:B--2---:R-:W-:-:S04]  /*1150*/  I2FP.F32.U32 R0, R4 ;  /* 0x0000000400007245 */ /* 0x004fc80000201000 */
[----:B------:R-:W-:-:S04]  /*1160*/  F2FP.BF16.F32.PACK_AB R0, RZ, R0 ;  /* 0x00000000ff00723e */ /* 0x000fc800000010ff */
[----:B------:R-:W-:-:S07]  /*1170*/  PRMT R19, R0, 0x7610, R19 ;  /* 0x0000761000137816 */ /* 0x000fce0000000013 */
.L_x_291:
[----:B------:R-:W-:-:S07]  /*1180*/  VIADD R17, R25, 0x80 ;  /* 0x0000008019117836 */ /* 0x000fce0000000000 */
.L_x_285:
[----:B------:R-:W-:Y:S05]  /*1190*/  BSYNC.RECONVERGENT B6 ;  /* 0x0000000000067941 */ /* 0x000fea0003800200 */
.L_x_284:
[----:B------:R-:W-:Y:S01]  /*11a0*/  ISETP.GE.AND P0, PT, R17, R16, PT ;  /* 0x000000101100720c */ /* 0x000fe20003f06270 */
[----:B------:R-:W-:Y:S01]  /*11b0*/  BSSY.RECONVERGENT B6, `(.L_x_320) ;  /* 0x0000110000067945 */ /* 0x000fe20003800200 */
[----:B------:R-:W-:-:S11]  /*11c0*/  PRMT R18, RZ, 0x7610, R18 ;  /* 0x00007610ff127816 */ /* 0x000fd60000000012 */
[----:B------:R-:W-:Y:S05]  /*11d0*/  @P0 BRA `(.L_x_321) ;  /* 0x0000001000340947 */ /* 0x000fea0003800000 */
[----:B0-----:R-:W0:Y:S01]  /*11e0*/  LDC.64 R4, c[0x0][0x390] ;  /* 0x0000e400ff047b82 */ /* 0x001e220000000a00 */
        /* <DEDUP_REMOVED lines=21> */
.L_x_325:
[----:B------:R-:W2:Y:S02]  /*1340*/  LDG.E.U8 R4, desc[UR36][R4.64] ;  /* 0x0000002404047981 */ /* 0x000ea4000c1e1100 */
[----:B--2---:R-:W-:-:S04]  /*1350*/  I2FP.F32.U32 R0, R4 ;  /* 0x0000000400007245 */ /* 0x004fc80000201000 */
[----:B------:R-:W-:-:S04]  /*1360*/  F2FP.BF16.F32.PACK_AB R0, RZ, R0 ;  /* 0x00000000ff00723e */ /* 0x000fc800000010ff */
[----:B------:R-:W-:Y:S01]  /*1370*/  PRMT R18, R0, 0x7610, R18 ;  /* 0x0000761000127816 */ /* 0x000fe20000000012 */
[----:B------:R-:W-:Y:S06]  /*1380*/  BRA `(.L_x_327) ;  /* 0x0000000c00c47947 */ /* 0x000fec0003800000 */
.L_x_324:
        /* <DEDUP_REMOVED lines=11> */
.L_x_329:
[----:B------:R-:W2:Y:S02]  /*1440*/  LDG.E R4, desc[UR36][R4.64] ;  /* 0x0000002404047981 */ /* 0x000ea4000c1e1900 */
[----:B--2---:R-:W-:-:S04]  /*1450*/  I2FP.F32.S32 R0, R4 ;  /* 0x0000000400007245 */ /* 0x004fc80000201400 */
[----:B------:R-:W-:-:S04]  /*1460*/  F2FP.BF16.F32.PACK_AB R0, RZ, R0 ;  /* 0x00000000ff00723e */ /* 0x000fc800000010ff */
[----:B------:R-:W-:Y:S01]  /*1470*/  PRMT R18, R0, 0x7610, R18 ;  /* 0x0000761000127816 */ /* 0x000fe20000000012 */
[----:B------:R-:W-:Y:S06]  /*1480*/  BRA `(.L_x_327) ;  /* 0x0000000c00847947 */ /* 0x000fec0003800000 */
.L_x_328:
[----:B------:R-:W2:Y:S02]  /*1490*/  LDG.E.U16 R4, desc[UR36][R4.64] ;  /* 0x0000002404047981 */ /* 0x000ea4000c1e1500 */
[----:B--2---:R-:W0:Y:S02]  /*14a0*/  I2F.S16 R0, R4 ;  /* 0x0000000400007306 */ /* 0x004e240000101400 */
[----:B0-----:R-:W-:-:S04]  /*14b0*/  F2FP.BF16.F32.PACK_AB R0, RZ, R0 ;  /* 0x00000000ff00723e */ /* 0x001fc800000010ff */
[----:B------:R-:W-:Y:S01]  /*14c0*/  PRMT R18, R0, 0x7610, R18 ;  /* 0x0000761000127816 */ /* 0x000fe20000000012 */
[----:B------:R-:W-:Y:S06]  /*14d0*/  BRA `(.L_x_327) ;  /* 0x0000000c00707947 */ /* 0x000fec0003800000 */
.L_x_323:
        /* <DEDUP_REMOVED lines=9> */
.L_x_331:
[----:B------:R-:W2:Y:S02]  /*1570*/  LDG.E.U16 R0, desc[UR36][R4.64] ;  /* 0x0000002404007981 */ /* 0x000ea4000c1e1500 */
[----:B--2---:R-:W-:-:S05]  /*1580*/  HADD2.F32 R0, -RZ, R0.H0_H0 ;  /* 0x20000000ff007230 */ /* 0x004fca0000004100 */
[----:B------:R-:W-:-:S04]  /*1590*/  F2FP.BF16.F32.PACK_AB R0, RZ, R0 ;  /* 0x00000000ff00723e */ /* 0x000fc800000010ff */
[----:B------:R-:W-:Y:S01]  /*15a0*/  PRMT R18, R0, 0x7610, R18 ;  /* 0x0000761000127816 */ /* 0x000fe20000000012 */
[----:B------:R-:W-:Y:S06]  /*15b0*/  BRA `(.L_x_327) ;  /* 0x0000000c00387947 */ /* 0x000fec0003800000 */
.L_x_330:
        /* <DEDUP_REMOVED lines=9> */
.L_x_333:
[----:B------:R-:W2:Y:S02]  /*1650*/  LDG.E.U16 R4, desc[UR36][R4.64] ;  /* 0x0000002404047981 */ /* 0x000ea4000c1e1500 */
[----:B--2---:R-:W-:-:S05]  /*1660*/  HADD2.F32 R0, -RZ, R4.H0_H0 ;  /* 0x20000004ff007230 */ /* 0x004fca0000004100 */
[----:B------:R-:W-:-:S04]  /*1670*/  F2FP.BF16.F32.PACK_AB R0, RZ, R0 ;  /* 0x00000000ff00723e */ /* 0x000fc800000010ff */
[----:B------:R-:W-:Y:S01]  /*1680*/  PRMT R18, R0, 0x7610, R18 ;  /* 0x0000761000127816 */ /* 0x000fe20000000012 */
[----:B------:R-:W-:Y:S06]  /*1690*/  BRA `(.L_x_327) ;  /* 0x0000000c00007947 */ /* 0x000fec0003800000 */
.L_x_332:
        /* <DEDUP_REMOVED lines=9> */
.L_x_322:
        /* <DEDUP_REMOVED lines=14> */
.L_x_336:
        /* <DEDUP_REMOVED lines=9> */
.L_x_335:
        /* <DEDUP_REMOVED lines=27> */
.L_x_338:
[----:B------:R-:W2:Y:S02]  /*1a50*/  LDG.E.U8 R4, desc[UR36][R4.64] ;  /* 0x0000002404047981 */ /* 0x000ea4000c1e1100 */
[C---:B--2---:R-:W-:Y:S02]  /*1a60*/  IMAD.SHL.U32 R0, R4.reuse, 0x2000000, RZ ;  /* 0x0200000004007824 */ /* 0x044fe400078e00ff */
[----:B------:R-:W-:-:S03]  /*1a70*/  IMAD.SHL.U32 R6, R4, 0x100, RZ ;  /* 0x0000010004067824 */ /* 0x000fc600078e00ff */
[----:B------:R-:W-:-:S13]  /*1a80*/  ISETP.GE.U32.AND P0, PT, R0, 0x8000000, PT ;  /* 0x080000000000780c */ /* 0x000fda0003f06070 */
[----:B------:R-:W-:Y:S02]  /*1a90*/  @!P0 LOP3.LUT R3, R6, 0x7f00, RZ, 0xc0, !PT ;  /* 0x00007f0006038812 */ /* 0x000fe400078ec0ff */
[----:B------:R-:W-:Y:S02]  /*1aa0*/  @P0 LEA.HI R0, R0, 0x70000000, RZ, 0x1c ;  /* 0x7000000000000811 */ /* 0x000fe400078fe0ff */
[----:B------:R-:W-:Y:S02]  /*1ab0*/  @!P0 LOP3.LUT R3, R3, 0x3f000000, RZ, 0xfc, !PT ;  /* 0x3f00000003038812 */ /* 0x000fe400078efcff */
[----:B------:R-:W-:Y:S01]  /*1ac0*/  PRMT R6, R6, 0x9910, RZ ;  /* 0x0000991006067816 */ /* 0x000fe200000000ff */
[----:B------:R-:W-:Y:S02]  /*1ad0*/  @P0 FMUL.FTZ R0, R0, 1.9259299443872358531e-34 ;  /* 0x0780000000000820 */ /* 0x000fe40000410000 */
[----:B------:R-:W-:Y:S02]  /*1ae0*/  @!P0 FADD.FTZ R0, R3, -0.5 ;  /* 0xbf00000003008421 */ /* 0x000fe40000010000 */
[----:B------:R-:W-:-:S05]  /*1af0*/  IMAD.MOV.U32 R3, RZ, RZ, R6 ;  /* 0x000000ffff037224 */ /* 0x000fca00078e0006 */
[----:B------:R-:W-:-:S04]  /*1b00*/  LOP3.LUT R0, R0, 0x80000000, R3, 0xf8, !PT ;  /* 0x8000000000007812 */ /* 0x000fc800078ef803 */
[----:B------:R-:W-:-:S04]  /*1b10*/  F2FP.BF16.F32.PACK_AB R0, RZ, R0 ;  /* 0x00000000ff00723e */ /* 0x000fc800000010ff */
[----:B------:R-:W-:Y:S01]  /*1b20*/  PRMT R18, R0, 0x7610, R18 ;  /* 0x0000761000127816 */ /* 0x000fe20000000012 */
[----:B------:R-:W-:Y:S06]  /*1b30*/  BRA `(.L_x_327) ;  /* 0x0000000400d87947 */ /* 0x000fec0003800000 */
.L_x_337:
[----:B------:R0:W5:Y:S01]  /*1b40*/  LDG.E.U16 R18, desc[UR36][R4.64] ;  /* 0x0000002404127981 */ /* 0x000162000c1e1500 */
[----:B------:R-:W-:Y:S05]  /*1b50*/  BRA `(.L_x_327) ;  /* 0x0000000400d07947 */ /* 0x000fea0003800000 */
.L_x_334:
        /* <DEDUP_REMOVED lines=13> */
.L_x_341:
        /* <DEDUP_REMOVED lines=21> */
.L_x_345:
[----:B------:R-:W-:Y:S05]  /*1d80*/  BSYNC.RECONVERGENT B1 ;  /* 0x0000000000017941 */ /* 0x000fea0003800200 */
.L_x_344:
[----:B------:R-:W-:Y:S01]  /*1d90*/  IMAD.SHL.U32 R0, R0, 0x100000, RZ ;  /* 0x0010000000007824 */ /* 0x000fe200078e00ff */
[----:B------:R-:W-:-:S04]  /*1da0*/  LEA R3, R3, 0x3b800000, 0x17 ;  /* 0x3b80000003037811 */ /* 0x000fc800078eb8ff */
[----:B------:R-:W-:-:S07]  /*1db0*/  LOP3.LUT R0, R3, R0, R7, 0xfe, !PT ;  /* 0x0000000003007212 */ /* 0x000fce00078efe07 */
.L_x_343:
[----:B------:R-:W-:Y:S05]  /*1dc0*/  BSYNC.RECONVERGENT B0 ;  /* 0x0000000000007941 */ /* 0x000fea0003800200 */
.L_x_342:
[----:B------:R-:W-:-:S04]  /*1dd0*/  F2FP.BF16.F32.PACK_AB R0, RZ, R0 ;  /* 0x00000000ff00723e */ /* 0x000fc800000010ff */
[----:B------:R-:W-:Y:S01]  /*1de0*/  PRMT R18, R0, 0x7610, R18 ;  /* 0x0000761000127816 */ /* 0x000fe20000000012 */
[----:B------:R-:W-:Y:S06]  /*1df0*/  BRA `(.L_x_327) ;  /* 0x0000000400287947 */ /* 0x000fec0003800000 */
.L_x_340:
        /* <DEDUP_REMOVED lines=21> */
.L_x_349:
[----:B------:R-:W-:Y:S05]  /*1f50*/  BSYNC.RECONVERGENT B1 ;  /* 0x0000000000017941 */ /* 0x000fea0003800200 */
.L_x_348:
[----:B------:R-:W-:Y:S01]  /*1f60*/  IMAD.SHL.U32 R0, R0, 0x200000, RZ ;  /* 0x0020000000007824 */ /* 0x000fe200078e00ff */
[----:B------:R-:W-:-:S04]  /*1f70*/  LEA R3, R3, 0x37800000, 0x17 ;  /* 0x3780000003037811 */ /* 0x000fc800078eb8ff */
[----:B------:R-:W-:-:S07]  /*1f80*/  LOP3.LUT R0, R3, R0, R7, 0xfe, !PT ;  /* 0x0000000003007212 */ /* 0x000fce00078efe07 */
.L_x_347:
[----:B------:R-:W-:Y:S05]  /*1f90*/  BSYNC.RECONVERGENT B0 ;  /* 0x0000000000007941 */ /* 0x000fea0003800200 */
.L_x_346:
[----:B------:R-:W-:-:S04]  /*1fa0*/  F2FP.BF16.F32.PACK_AB R0, RZ, R0 ;  /* 0x00000000ff00723e */ /* 0x000fc800000010ff */
[----:B------:R-:W-:Y:S01]  /*1fb0*/  PRMT R18, R0, 0x7610, R18 ;  /* 0x0000761000127816 */ /* 0x000fe20000000012 */
[----:B------:R-:W-:Y:S06]  /*1fc0*/  BRA `(.L_x_327) ;  /* 0x0000000000b47947 */ /* 0x000fec0003800000 */
.L_x_339:
        /* <DEDUP_REMOVED lines=14> */
.L_x_353:
[----:B------:R-:W-:Y:S05]  /*20b0*/  BSYNC.RECONVERGENT B0 ;  /* 0x0000000000007941 */ /* 0x000fea0003800200 */
.L_x_352:
[----:B------:R-:W-:-:S04]  /*20c0*/  F2FP.BF16.F32.PACK_AB R0, RZ, R0 ;  /* 0x00000000ff00723e */ /* 0x000fc800000010ff */
[----:B------:R-:W-:Y:S01]  /*20d0*/  PRMT R18, R0, 0x7610, R18 ;  /* 0x0000761000127816 */ /* 0x000fe20000000012 */
[----:B------:R-:W-:Y:S06]  /*20e0*/  BRA `(.L_x_327) ;  /* 0x00000000006c7947 */ /* 0x000fec0003800000 */
.L_x_326:
        /* <DEDUP_REMOVED lines=15> */
[----:B--2--5:R-:W-:Y:S05]  /*21e0*/  CALL.ABS.NOINC R14 ;  /* 0x000000000e007343 */ /* 0x024fea0003c00000 */
.L_x_354:
[----:B------:R-:W-:Y:S01]  /*21f0*/  PRMT R18, RZ, 0x7610, R18 ;  /* 0x00007610ff127816 */ /* 0x000fe20000000012 */
[----:B------:R-:W-:Y:S06]  /*2200*/  BRA `(.L_x_327) ;  /* 0x0000000000247947 */ /* 0x000fec0003800000 */
.L_x_351:
[----:B------:R-:W2:Y:S02]  /*2210*/  LDG.E.64 R4, desc[UR36][R4.64] ;  /* 0x0000002404047981 */ /* 0x000ea4000c1e1b00 */
[----:B--2---:R-:W0:Y:S02]  /*2220*/  I2F.U64 R0, R4 ;  /* 0x0000000400007312 */ /* 0x004e240000301000 */
[----:B0-----:R-:W-:-:S04]  /*2230*/  F2FP.BF16.F32.PACK_AB R0, RZ, R0 ;  /* 0x00000000ff00723e */ /* 0x001fc800000010ff */
[----:B------:R-:W-:Y:S01]  /*2240*/  PRMT R18, R0, 0x7610, R18 ;  /* 0x0000761000127816 */ /* 0x000fe20000000012 */
[----:B------:R-:W-:Y:S06]  /*2250*/  BRA `(.L_x_327) ;  /* 0x0000000000107947 */ /* 0x000fec0003800000 */
.L_x_350:
[----:B------:R-:W2:Y:S02]  /*2260*/  LDG.E R4, desc[UR36][R4.64] ;  /* 0x0000002404047981 */ /* 0x000ea4000c1e1900 */
[----:B--2---:R-:W-:-:S04]  /*2270*/  I2FP.F32.U32 R0, R4 ;  /* 0x0000000400007245 */ /* 0x004fc80000201000 */
[----:B------:R-:W-:-:S04]  /*2280*/  F2FP.BF16.F32.PACK_AB R0, RZ, R0 ;  /* 0x00000000ff00723e */ /* 0x000fc800000010ff */
[----:B------:R-:W-:-:S07]  /*2290*/  PRMT R18, R0, 0x7610, R18 ;  /* 0x0000761000127816 */ /* 0x000fce0000000012 */
.L_x_327:
[----:B------:R-:W-:-:S07]  /*22a0*/  VIADD R17, R17, 0x80 ;  /* 0x0000008011117836 */ /* 0x000fce0000000000 */
.L_x_321:
[----:B------:R-:W-:Y:S05]  /*22b0*/  BSYNC.RECONVERGENT B6 ;  /* 0x0000000000067941 */ /* 0x000fea0003800200 */
.L_x_320:
        /* <DEDUP_REMOVED lines=26> */
.L_x_360:
[----:B------:R-:W2:Y:S02]  /*2460*/  LDG.E.U8 R4, desc[UR36][R4.64] ;  /* 0x0000002404047981 */ /* 0x000ea4000c1e1100 */
[----:B--2---:R-:W-:-:S04]  /*2470*/  I2FP.F32.U32 R0, R4 ;  /* 0x0000000400007245 */ /* 0x004fc80000201000 */
[----:B------:R-:W-:-:S04]  /*2480*/  F2FP.BF16.F32.PACK_AB R0, RZ, R0 ;  /* 0x00000000ff00723e */ /* 0x000fc800000010ff */
[----:B------:R-:W-:Y:S01]  /*2490*/  PRMT R24, R0, 0x7610, R24 ;  /* 0x0000761000187816 */ /* 0x000fe20000000018 */
[----:B------:R-:W-:Y:S06]  /*24a0*/  BRA `(.L_x_362) ;  /* 0x0000000c00c47947 */ /* 0x000fec0003800000 */
.L_x_359:
        /* <DEDUP_REMOVED lines=11> */
.L_x_364:
[----:B------:R-:W2:Y:S02]  /*2560*/  LDG.E R4, desc[UR36][R4.64] ;  /* 0x0000002404047981 */ /* 0x000ea4000c1e1900 */
[----:B--2---:R-:W-:-:S04]  /*2570*/  I2FP.F32.S32 R0, R4 ;  /* 0x0000000400007245 */ /* 0x004fc80000201400 */
[----:B------:R-:W-:-:S04]  /*2580*/  F2FP.BF16.F32.PACK_AB R0, RZ, R0 ;  /* 0x00000000ff00723e */ /* 0x000fc800000010ff */
[----:B------:R-:W-:Y:S01]  /*2590*/  PRMT R24, R0, 0x7610, R24 ;  /* 0x0000761000187816 */ /* 0x000fe20000000018 */
[----:B------:R-:W-:Y:S06]  /*25a0*/  BRA `(.L_x_362) ;  /* 0x0000000c00847947 */ /* 0x000fec0003800000 */
.L_x_363:
[----:B------:R-:W2:Y:S02]  /*25b0*/  LDG.E.U16 R4, desc[UR36][R4.64] ;  /* 0x0000002404047981 */ /* 0x000ea4000c1e1500 */
[----:B--2---:R-:W0:Y:S02]  /*25c0*/  I2F.S16 R0, R4 ;  /* 0x0000000400007306 */ /* 0x004e240000101400 */
[----:B0-----:R-:W-:-:S04]  /*25d0*/  F2FP.BF16.F32.PACK_AB R0, RZ, R0 ;  /* 0x00000000ff00723e */ /* 0x001fc800000010ff */
[----:B------:R-:W-:Y:S01]  /*25e0*/  PRMT R24, R0, 0x7610, R24 ;  /* 0x0000761000187816 */ /* 0x000fe20000000018 */
[----:B------:R-:W-:Y:S06]  /*25f0*/  BRA `(.L_x_362) ;  /* 0x0000000c00707947 */ /* 0x000fec0003800000 */
.L_x_358:
        /* <DEDUP_REMOVED lines=9> */
.L_x_366:
[----:B------:R-:W2:Y:S02]  /*2690*/  LDG.E.U16 R0, desc[UR36][R4.64] ;  /* 0x0000002404007981 */ /* 0x000ea4000c1e1500 */
[----:B--2---:R-:W-:-:S05]  /*26a0*/  HADD2.F32 R0, -RZ, R0.H0_H0 ;  /* 0x20000000ff007230 */ /* 0x004fca0000004100 */
[----:B------:R-:W-:-:S04]  /*26b0*/  F2FP.BF16.F32.PACK_AB R0, RZ, R0 ;  /* 0x00000000ff00723e */ /* 0x000fc800000010ff */
[----:B------:R-:W-:Y:S01]  /*26c0*/  PRMT R24, R0, 0x7610, R24 ;  /* 0x0000761000187816 */ /* 0x000fe20000000018 */
[----:B------:R-:W-:Y:S06]  /*26d0*/  BRA `(.L_x_362) ;  /* 0x0000000c00387947 */ /* 0x000fec0003800000 */
.L_x_365:
        /* <DEDUP_REMOVED lines=9> */
.L_x_368:
[----:B------:R-:W2:Y:S02]  /*2770*/  LDG.E.U16 R4, desc[UR36][R4.64] ;  /* 0x0000002404047981 */ /* 0x000ea4000c1e1500 */
[----:B--2---:R-:W-:-:S05]  /*2780*/  HADD2.F32 R0, -RZ, R4.H0_H0 ;  /* 0x20000004ff007230 */ /* 0x004fca0000004100 */
[----:B------:R-:W-:-:S04]  /*2790*/  F2FP.BF16.F32.PACK_AB R0, RZ, R0 ;  /* 0x00000000ff00723e */ /* 0x000fc800000010ff */
[----:B------:R-:W-:Y:S01]  /*27a0*/  PRMT R24, R0, 0x7610, R24 ;  /* 0x0000761000187816 */ /* 0x000fe20000000018 */
[----:B------:R-:W-:Y:S06]  /*27b0*/  BRA `(.L_x_362) ;  /* 0x0000000c00007947 */ /* 0x000fec0003800000 */
.L_x_367:
        /* <DEDUP_REMOVED lines=9> */
.L_x_357:
        /* <DEDUP_REMOVED lines=14> */
.L_x_371:
        /* <DEDUP_REMOVED lines=9> */
.L_x_370:
        /* <DEDUP_REMOVED lines=27> */
.L_x_373:
        /* <DEDUP_REMOVED lines=15> */
.L_x_372:
[----:B------:R0:W5:Y:S01]  /*2c60*/  LDG.E.U16 R24, desc[UR36][R4.64] ;  /* 0x0000002404187981 */ /* 0x000162000c1e1500 */
[----:B------:R-:W-:Y:S05]  /*2c70*/  BRA `(.L_x_362) ;  /* 0x0000000400d07947 */ /* 0x000fea0003800000 */
.L_x_369:
        /* <DEDUP_REMOVED lines=13> */
.L_x_376:
        /* <DEDUP_REMOVED lines=21> */
.L_x_380:
[----:B------:R-:W-:Y:S05]  /*2ea0*/  BSYNC.RECONVERGENT B1 ;  /* 0x0000000000017941 */ /* 0x000fea0003800200 */
.L_x_379:
[----:B------:R-:W-:Y:S01]  /*2eb0*/  IMAD.SHL.U32 R0, R0, 0x100000, RZ ;  /* 0x0010000000007824 */ /* 0x000fe200078e00ff */
[----:B------:R-:W-:-:S04]  /*2ec0*/  LEA R3, R3, 0x3b800000, 0x17 ;  /* 0x3b80000003037811 */ /* 0x000fc800078eb8ff */
[----:B------:R-:W-:-:S07]  /*2ed0*/  LOP3.LUT R0, R3, R0, R7, 0xfe, !PT ;  /* 0x0000000003007212 */ /* 0x000fce00078efe07 */
.L_x_378:
[----:B------:R-:W-:Y:S05]  /*2ee0*/  BSYNC.RECONVERGENT B0 ;  /* 0x0000000000007941 */ /* 0x000fea0003800200 */
.L_x_377:
[----:B------:R-:W-:-:S04]  /*2ef0*/  F2FP.BF16.F32.PACK_AB R0, RZ, R0 ;  /* 0x00000000ff00723e */ /* 0x000fc800000010ff */
[----:B------:R-:W-:Y:S01]  /*2f00*/  PRMT R24, R0, 0x7610, R24 ;  /* 0x0000761000187816 */ /* 0x000fe20000000018 */
[----:B------:R-:W-:Y:S06]  /*2f10*/  BRA `(.L_x_362) ;  /* 0x0000000400287947 */ /* 0x000fec0003800000 */
.L_x_375:
        /* <DEDUP_REMOVED lines=21> */
.L_x_384:
[----:B------:R-:W-:Y:S05]  /*3070*/  BSYNC.RECONVERGENT B1 ;  /* 0x0000000000017941 */ /* 0x000fea0003800200 */
.L_x_383:
[----:B------:R-:W-:Y:S01]  /*3080*/  IMAD.SHL.U32 R0, R0, 0x200000, RZ ;  /* 0x0020000000007824 */ /* 0x000fe200078e00ff */
[----:B------:R-:W-:-:S04]  /*3090*/  LEA R3, R3, 0x37800000, 0x17 ;  /* 0x3780000003037811 */ /* 0x000fc800078eb8ff */
[----:B------:R-:W-:-:S07]  /*30a0*/  LOP3.LUT R0, R3, R0, R7, 0xfe, !PT ;  /* 0x0000000003007212 */ /* 0x000fce00078efe07 */
.L_x_382:
[----:B------:R-:W-:Y:S05]  /*30b0*/  BSYNC.RECONVERGENT B0 ;  /* 0x0000000000007941 */ /* 0x000fea0003800200 */
.L_x_381:
[----:B------:R-:W-:-:S04]  /*30c0*/  F2FP.BF16.F32.PACK_AB R0, RZ, R0 ;  /* 0x00000000ff00723e */ /* 0x000fc800000010ff */
[----:B------:R-:W-:Y:S01]  /*30d0*/  PRMT R24, R0, 0x7610, R24 ;  /* 0x0000761000187816 */ /* 0x000fe20000000018 */
[----:B------:R-:W-:Y:S06]  /*30e0*/  BRA `(.L_x_362) ;  /* 0x0000000000b47947 */ /* 0x000fec0003800000 */
.L_x_374:
        /* <DEDUP_REMOVED lines=14> */
.L_x_388:
[----:B------:R-:W-:Y:S05]  /*31d0*/  BSYNC.RECONVERGENT B0 ;  /* 0x0000000000007941 */ /* 0x000fea0003800200 */
.L_x_387:
[----:B------:R-:W-:-:S04]  /*31e0*/  F2FP.BF16.F32.PACK_AB R0, RZ, R0 ;  /* 0x00000000ff00723e */ /* 0x000fc800000010ff */
[----:B------:R-:W-:Y:S01]  /*31f0*/  PRMT R24, R0, 0x7610, R24 ;  /* 0x0000761000187816 */ /* 0x000fe20000000018 */
[----:B------:R-:W-:Y:S06]  /*3200*/  BRA `(.L_x_362) ;  /* 0x00000000006c7947 */ /* 0x000fec0003800000 */
.L_x_361:
        /* <DEDUP_REMOVED lines=16> */
.L_x_389:
[----:B------:R-:W-:Y:S01]  /*3310*/  PRMT R24, RZ, 0x7610, R24 ;  /* 0x00007610ff187816 */ /* 0x000fe20000000018 */
[----:B------:R-:W-:Y:S06]  /*3320*/  BRA `(.L_x_362) ;  /* 0x0000000000247947 */ /* 0x000fec0003800000 */
.L_x_386:
[----:B------:R-:W2:Y:S02]  /*3330*/  LDG.E.64 R4, desc[UR36][R4.64] ;  /* 0x0000002404047981 */ /* 0x000ea4000c1e1b00 */
[----:B--2---:R-:W0:Y:S02]  /*3340*/  I2F.U64 R0, R4 ;  /* 0x0000000400007312 */ /* 0x004e240000301000 */
[----:B0-----:R-:W-:-:S04]  /*3350*/  F2FP.BF16.F32.PACK_AB R0, RZ, R0 ;  /* 0x00000000ff00723e */ /* 0x001fc800000010ff */
[----:B------:R-:W-:Y:S01]  /*3360*/  PRMT R24, R0, 0x7610, R24 ;  /* 0x0000761000187816 */ /* 0x000fe20000000018 */
[----:B------:R-:W-:Y:S06]  /*3370*/  BRA `(.L_x_362) ;  /* 0x0000000000107947 */ /* 0x000fec0003800000 */
.L_x_385:
[----:B------:R-:W2:Y:S02]  /*3380*/  LDG.E R4, desc[UR36][R4.64] ;  /* 0x0000002404047981 */ /* 0x000ea4000c1e1900 */
[----:B--2---:R-:W-:-:S04]  /*3390*/  I2FP.F32.U32 R0, R4 ;  /* 0x0000000400007245 */ /* 0x004fc80000201000 */
[----:B------:R-:W-:-:S04]  /*33a0*/  F2FP.BF16.F32.PACK_AB R0, RZ, R0 ;  /* 0x00000000ff00723e */ /* 0x000fc800000010ff */
[----:B------:R-:W-:-:S07]  /*33b0*/  PRMT R24, R0, 0x7610, R24 ;  /* 0x0000761000187816 */ /* 0x000fce0000000018 */
.L_x_362:
[----:B------:R-:W-:-:S07]  /*33c0*/  VIADD R17, R17, 0x80 ;  /* 0x0000008011117836 */ /* 0x000fce0000000000 */
.L_x_356:
[----:B------:R-:W-:Y:S05]  /*33d0*/  BSYNC.RECONVERGENT B6 ;  /* 0x0000000000067941 */ /* 0x000fea0003800200 */
.L_x_355:
        /* <DEDUP_REMOVED lines=25> */
.L_x_395:
[----:B------:R-:W2:Y:S02]  /*3570*/  LDG.E.U8 R4, desc[UR36][R4.64] ;  /* 0x0000002404047981 */ /* 0x000ea4000c1e1100 */
[----:B--2---:R-:W-:-:S04]  /*3580*/  I2FP.F32.U32 R0, R4 ;  /* 0x0000000400007245 */ /* 0x004fc80000201000 */
[----:B------:R-:W-:Y:S01]  /*3590*/  F2FP.BF16.F32.PACK_AB R0, RZ, R0 ;  /* 0x00000000ff00723e */ /* 0x000fe200000010ff */
[----:B------:R-:W-:Y:S06]  /*35a0*/  BRA `(.L_x_391) ;  /* 0x0000000c00887947 */ /* 0x000fec0003800000 */
.L_x_394:
        /* <DEDUP_REMOVED lines=10> */
.L_x_398:
[----:B------:R-:W2:Y:S02]  /*3650*/  LDG.E R4, desc[UR36][R4.64] ;  /* 0x0000002404047981 */ /* 0x000ea4000c1e1900 */
[----:B--2---:R-:W-:-:S04]  /*3660*/  I2FP.F32.S32 R0, R4 ;  /* 0x0000000400007245 */ /* 0x004fc80000201400 */
[----:B------:R-:W-:Y:S01]  /*3670*/  F2FP.BF16.F32.PACK_AB R0, RZ, R0 ;  /* 0x00000000ff00723e */ /* 0x000fe200000010ff */
[----:B------:R-:W-:Y:S06]  /*3680*/  BRA `(.L_x_391) ;  /* 0x0000000c00507947 */ /* 0x000fec0003800000 */
.L_x_397:
[----:B------:R-:W2:Y:S02]  /*3690*/  LDG.E.U16 R4, desc[UR36][R4.64] ;  /* 0x0000002404047981 */ /* 0x000ea4000c1e1500 */
[----:B--2---:R-:W0:Y:S02]  /*36a0*/  I2F.S16 R0, R4 ;  /* 0x0000000400007306 */ /* 0x004e240000101400 */
[----:B0-----:R-:W-:Y:S01]  /*36b0*/  F2FP.BF16.F32.PACK_AB R0, RZ, R0 ;  /* 0x00000000ff00723e */ /* 0x001fe200000010ff */
[----:B------:R-:W-:Y:S06]  /*36c0*/  BRA `(.L_x_391) ;  /* 0x0000000c00407947 */ /* 0x000fec0003800000 */
.L_x_393:
        /* <DEDUP_REMOVED lines=9> */
.L_x_400:
[----:B------:R-:W2:Y:S02]  /*3760*/  LDG.E.U16 R0, desc[UR36][R4.64] ;  /* 0x0000002404007981 */ /* 0x000ea4000c1e1500 */
[----:B--2---:R-:W-:-:S05]  /*3770*/  HADD2.F32 R0, -RZ, R0.H0_H0 ;  /* 0x20000000ff007230 */ /* 0x004fca0000004100 */
[----:B------:R-:W-:Y:S01]  /*3780*/  F2FP.BF16.F32.PACK_AB R0, RZ, R0 ;  /* 0x00000000ff00723e */ /* 0x000fe200000010ff */
[----:B------:R-:W-:Y:S06]  /*3790*/  BRA `(.L_x_391) ;  /* 0x0000000c000c7947 */ /* 0x000fec0003800000 */
.L_x_399:
        /* <DEDUP_REMOVED lines=9> */
.L_x_402:
[----:B------:R-:W2:Y:S02]  /*3830*/  LDG.E.U16 R4, desc[UR36][R4.64] ;  /* 0x0000002404047981 */ /* 0x000ea4000c1e1500 */
[----:B--2---:R-:W-:-:S05]  /*3840*/  HADD2.F32 R0, -RZ, R4.H0_H0 ;  /* 0x20000004ff007230 */ /* 0x004fca0000004100 */
[----:B------:R-:W-:Y:S01]  /*3850*/  F2FP.BF16.F32.PACK_AB R0, RZ, R0 ;  /* 0x00000000ff00723e */ /* 0x000fe200000010ff */
[----:B------:R-:W-:Y:S06]  /*3860*/  BRA `(.L_x_391) ;  /* 0x0000000800d87947 */ /* 0x000fec0003800000 */
.L_x_401:
        /* <DEDUP_REMOVED lines=8> */
.L_x_392:
        /* <DEDUP_REMOVED lines=13> */
.L_x_405:
        /* <DEDUP_REMOVED lines=8> */
.L_x_404:
        /* <DEDUP_REMOVED lines=27> */
.L_x_407:
        /* <DEDUP_REMOVED lines=12> */
[----:B------:R-:W-:Y:S01]  /*3cb0*/  F2FP.BF16.F32.PACK_AB R0, RZ, R0 ;  /* 0x00000000ff00723e */ /* 0x000fe200000010ff */
[----:B------:R-:W-:Y:S06]  /*3cc0*/  BRA `(.L_x_391) ;  /* 0x0000000400c07947 */ /* 0x000fec0003800000 */
.L_x_406:
[----:B------:R1:W5:Y:S01]  /*3cd0*/  LDG.E.U16 R0, desc[UR36][R4.64] ;  /* 0x0000002404007981 */ /* 0x000362000c1e1500 */
[----:B------:R-:W-:Y:S05]  /*3ce0*/  BRA `(.L_x_391) ;  /* 0x0000000400b87947 */ /* 0x000fea0003800000 */
.L_x_403:
        /* <DEDUP_REMOVED lines=12> */
.L_x_410:
        /* <DEDUP_REMOVED lines=21> */
.L_x_414:
[----:B------:R-:W-:Y:S05]  /*3f00*/  BSYNC.RECONVERGENT B1 ;  /* 0x0000000000017941 */ /* 0x000fea0003800200 */
.L_x_413:
[----:B------:R-:W-:Y:S01]  /*3f10*/  IMAD.SHL.U32 R0, R0, 0x100000, RZ ;  /* 0x0010000000007824 */ /* 0x000fe200078e00ff */
[----:B------:R-:W-:-:S04]  /*3f20*/  LEA R3, R3, 0x3b800000, 0x17 ;  /* 0x3b80000003037811 */ /* 0x000fc800078eb8ff */
[----:B------:R-:W-:-:S07]  /*3f30*/  LOP3.LUT R0, R3, R0, R7, 0xfe, !PT ;  /* 0x0000000003007212 */ /* 0x000fce00078efe07 */
.L_x_412:
[----:B------:R-:W-:Y:S05]  /*3f40*/  BSYNC.RECONVERGENT B0 ;  /* 0x0000000000007941 */ /* 0x000fea0003800200 */
.L_x_411:
[----:B------:R-:W-:Y:S01]  /*3f50*/  F2FP.BF16.F32.PACK_AB R0, RZ, R0 ;  /* 0x00000000ff00723e */ /* 0x000fe200000010ff */
[----:B------:R-:W-:Y:S06]  /*3f60*/  BRA `(.L_x_391) ;  /* 0x0000000400187947 */ /* 0x000fec0003800000 */
.L_x_409:
        /* <DEDUP_REMOVED lines=21> */
.L_x_418:
[----:B------:R-:W-:Y:S05]  /*40c0*/  BSYNC.RECONVERGENT B1 ;  /* 0x0000000000017941 */ /* 0x000fea0003800200 */
.L_x_417:
[----:B------:R-:W-:Y:S01]  /*40d0*/  IMAD.SHL.U32 R0, R0, 0x200000, RZ ;  /* 0x0020000000007824 */ /* 0x000fe200078e00ff */
[----:B------:R-:W-:-:S04]  /*40e0*/  LEA R3, R3, 0x37800000, 0x17 ;  /* 0x3780000003037811 */ /* 0x000fc800078eb8ff */
[----:B------:R-:W-:-:S07]  /*40f0*/  LOP3.LUT R0, R3, R0, R7, 0xfe, !PT ;  /* 0x0000000003007212 */ /* 0x000fce00078efe07 */
.L_x_416:
[----:B------:R-:W-:Y:S05]  /*4100*/  BSYNC.RECONVERGENT B0 ;  /* 0x0000000000007941 */ /* 0x000fea0003800200 */
.L_x_415:
[----:B------:R-:W-:Y:S01]  /*4110*/  F2FP.BF16.F32.PACK_AB R0, RZ, R0 ;  /* 0x00000000ff00723e */ /* 0x000fe200000010ff */
[----:B------:R-:W-:Y:S06]  /*4120*/  BRA `(.L_x_391) ;  /* 0x0000000000a87947 */ /* 0x000fec0003800000 */
.L_x_408:
        /* <DEDUP_REMOVED lines=14> */
.L_x_422:
[----:B------:R-:W-:Y:S05]  /*4210*/  BSYNC.RECONVERGENT B0 ;  /* 0x0000000000007941 */ /* 0x000fea0003800200 */
.L_x_421:
[----:B------:R-:W-:Y:S01]  /*4220*/  F2FP.BF16.F32.PACK_AB R0, RZ, R0 ;  /* 0x00000000ff00723e */ /* 0x000fe200000010ff */
[----:B------:R-:W-:Y:S06]  /*4230*/  BRA `(.L_x_391) ;  /* 0x0000000000647947 */ /* 0x000fec0003800000 */
.L_x_396:
        /* <DEDUP_REMOVED lines=16> */
.L_x_423:
[----:B------:R-:W-:Y:S01]  /*4340*/  PRMT R0, RZ, 0x7610, R0 ;  /* 0x00007610ff007816 */ /* 0x000fe20000000000 */
[----:B------:R-:W-:Y:S06]  /*4350*/  BRA `(.L_x_391) ;  /* 0x00000000001c7947 */ /* 0x000fec0003800000 */
.L_x_420:
[----:B------:R-:W2:Y:S02]  /*4360*/  LDG.E.64 R4, desc[UR36][R4.64] ;  /* 0x0000002404047981 */ /* 0x000ea4000c1e1b00 */
[----:B--2---:R-:W0:Y:S02]  /*4370*/  I2F.U64 R0, R4 ;  /* 0x0000000400007312 */ /* 0x004e240000301000 */
[----:B0-----:R-:W-:Y:S01]  /*4380*/  F2FP.BF16.F32.PACK_AB R0, RZ, R0 ;  /* 0x00000000ff00723e */ /* 0x001fe200000010ff */
[----:B------:R-:W-:Y:S06]  /*4390*/  BRA `(.L_x_391) ;  /* 0x00000000000c7947 */ /* 0x000fec0003800000 */
.L_x_419:
[----:B------:R-:W2:Y:S02]  /*43a0*/  LDG.E R4, desc[UR36][R4.64] ;  /* 0x0000002404047981 */ /* 0x000ea4000c1e1900 */
[----:B--2---:R-:W-:-:S04]  /*43b0*/  I2FP.F32.U32 R0, R4 ;  /* 0x0000000400007245 */ /* 0x004fc80000201000 */
[----:B------:R-:W-:-:S07]  /*43c0*/  F2FP.BF16.F32.PACK_AB R0, RZ, R0 ;  /* 0x00000000ff00723e */ /* 0x000fce00000010ff */
.L_x_391:
[----:B------:R-:W-:Y:S05]  /*43d0*/  BSYNC.RECONVERGENT B6 ;  /* 0x0000000000067941 */ /* 0x000fea0003800200 */
.L_x_390:
[----:B------:R-:W2:Y:S01]  /*43e0*/  LDC.U8 R17, c[0x0][0x3a4] ;  /* 0x0000e900ff117b82 */ /* 0x000ea20000000000 */
[CC--:B------:R-:W-:Y:S01]  /*43f0*/  ISETP.GE.AND P2, PT, R25.reuse, R16.reuse, PT ;  /* 0x000000101900720c */ /* 0x0c0fe20003f46270 */
[C---:B------:R-:W-:Y:S01]  /*4400*/  VIADD R3, R25.reuse, 0x100 ;  /* 0x0000010019037836 */ /* 0x040fe20000000000 */
[----:B------:R-:W-:Y:S01]  /*4410*/  BSSY.RECONVERGENT B0, `(.L_x_424) ;  /* 0x000001c000007945 */ /* 0x000fe20003800200 */
[C---:B01----:R-:W-:Y:S02]  /*4420*/  VIADD R5, R25.reuse, 0x180 ;  /* 0x0000018019057836 */ /* 0x043fe40000000000 */
[----:B------:R-:W-:Y:S01]  /*4430*/  VIADD R23, R25, 0x80 ;  /* 0x0000008019177836 */ /* 0x000fe20000000000 */
[-C--:B------:R-:W-:Y:S02]  /*4440*/  ISETP.GE.AND P0, PT, R3, R16.reuse, PT ;  /* 0x000000100300720c */ /* 0x080fe40003f06270 */
[-C--:B------:R-:W-:Y:S02]  /*4450*/  ISETP.GE.AND P1, PT, R5, R16.reuse, PT ;  /* 0x000000100500720c */ /* 0x080fe40003f26270 */
[----:B------:R-:W-:-:S03]  /*4460*/  ISETP.GE.AND P3, PT, R23, R16, PT ;  /* 0x000000101700720c */ /* 0x000fc60003f66270 */
[----:B------:R-:W-:Y:S10]  /*4470*/  @P2 BRA `(.L_x_425) ;  /* 0x0000000000542947 */ /* 0x000ff40003800000 */
[----:B-----5:R-:W-:Y:S02]  /*4480*/  IMAD.U32 R19, R19, 0x10000, RZ ;  /* 0x0001000013137824 */ /* 0x020fe400078e00ff */
[----:B------:R-:W-:Y:S02]  /*4490*/  IMAD.MOV.U32 R5, RZ, RZ, 0x3b2090aa ;  /* 0x3b2090aaff057424 */ /* 0x000fe400078e00ff */
[C---:B------:R-:W-:Y:S01]  /*44a0*/  FADD.FTZ R3, |R19|.reuse, -RZ ;  /* 0x800000ff13037221 */ /* 0x040fe20000010200 */
[----:B------:R-:W-:-:S13]  /*44b0*/  FSETP.GT.FTZ.AND P4, PT, |R19|, 1, PT ;  /* 0x3f8000001300780b */ /* 0x000fda0003f94200 */
        /* <DEDUP_REMOVED lines=15> */
[----:B------:R-:W-:-:S06]  /*45b0*/  FSEL R3, R19, R4, !P4 ;  /* 0x0000000413037208 */ /* 0x000fcc0006000000 */
[----:B------:R-:W0:Y:S02]  /*45c0*/  F2F.BF16.F32 R3, R3 ;  /* 0x0000000300037304 */ /* 0x000e240000202000 */
.L_x_425:
[----:B------:R-:W-:Y:S05]  /*45d0*/  BSYNC.RECONVERGENT B0 ;  /* 0x0000000000007941 */ /* 0x000fea0003800200 */
.L_x_424:
[----:B------:R-:W-:Y:S04]  /*45e0*/  BSSY.RECONVERGENT B0, `(.L_x_426) ;  /* 0x0000017000007945 */ /* 0x000fe80003800200 */
[----:B------:R-:W-:Y:S05]  /*45f0*/  @P3 BRA `(.L_x_427) ;  /* 0x0000000000543947 */ /* 0x000fea0003800000 */
[----:B-----5:R-:W-:Y:S02]  /*4600*/  IMAD.U32 R18, R18, 0x10000, RZ ;  /* 0x0001000012127824 */ /* 0x020fe400078e00ff */
[----:B------:R-:W-:Y:S02]  /*4610*/  IMAD.MOV.U32 R6, RZ, RZ, 0x3b2090aa ;  /* 0x3b2090aaff067424 */ /* 0x000fe400078e00ff */
[C---:B------:R-:W-:Y:S01]  /*4620*/  FADD.FTZ R4, |R18|.reuse, -RZ ;  /* 0x800000ff12047221 */ /* 0x040fe20000010200 */
[----:B------:R-:W-:-:S13]  /*4630*/  FSETP.GT.FTZ.AND P3, PT, |R18|, 1, PT ;  /* 0x3f8000001200780b */ /* 0x000fda0003f74200 */
[----:B------:R-:W1:Y:S02]  /*4640*/  @P3 MUFU.RCP R4, R4 ;  /* 0x0000000400043308 */ /* 0x000e640000001000 */
[----:B-1----:R-:W-:-:S04]  /*4650*/  FMUL.FTZ R5, R4, R4 ;  /* 0x0000000404057220 */ /* 0x002fc80000410000 */
        /* <DEDUP_REMOVED lines=14> */
[----:B------:R1:W3:Y:S03]  /*4740*/  F2F.BF16.F32 R22, R18 ;  /* 0x0000001200167304 */ /* 0x0002e60000202000 */
.L_x_427:
[----:B------:R-:W-:Y:S05]  /*4750*/  BSYNC.RECONVERGENT B0 ;  /* 0x0000000000007941 */ /* 0x000fea0003800200 */
.L_x_426:
[----:B------:R-:W-:Y:S04]  /*4760*/  BSSY.RECONVERGENT B0, `(.L_x_428) ;  /* 0x0000017000007945 */ /* 0x000fe80003800200 */
[----:B------:R-:W-:Y:S05]  /*4770*/  @P0 BRA `(.L_x_429) ;  /* 0x0000000000540947 */ /* 0x000fea0003800000 */
[----:B-----5:R-:W-:Y:S02]  /*4780*/  IMAD.U32 R24, R24, 0x10000, RZ ;  /* 0x0001000018187824 */ /* 0x020fe400078e00ff */
[----:B------:R-:W-:Y:S02]  /*4790*/  IMAD.MOV.U32 R6, RZ, RZ, 0x3b2090aa ;  /* 0x3b2090aaff067424 */ /* 0x000fe400078e00ff */
[C---:B------:R-:W-:Y:S01]  /*47a0*/  FADD.FTZ R4, |R24|.reuse, -RZ ;  /* 0x800000ff18047221 */ /* 0x040fe20000010200 */
[----:B------:R-:W-:-:S13]  /*47b0*/  FSETP.GT.FTZ.AND P0, PT, |R24|, 1, PT ;  /* 0x3f8000001800780b */ /* 0x000fda0003f14200 */
[----:B------:R-:W4:Y:S02]  /*47c0*/  @P0 MUFU.RCP R4, R4 ;  /* 0x0000000400040308 */ /* 0x000f240000001000 */
[----:B----4-:R-:W-:-:S04]  /*47d0*/  FMUL.FTZ R5, R4, R4 ;  /* 0x0000000404057220 */ /* 0x010fc80000410000 */
        /* <DEDUP_REMOVED lines=13> */
[----:B-1----:R-:W-:-:S06]  /*48b0*/  FSEL R18, R24, R5, !P0 ;  /* 0x0000000518127208 */ /* 0x002fcc0004000000 */
[----:B------:R-:W4:Y:S02]  /*48c0*/  F2F.BF16.F32 R18, R18 ;  /* 0x0000001200127304 */ /* 0x000f240000202000 */
.L_x_429:
[----:B------:R-:W-:Y:S05]  /*48d0*/  BSYNC.RECONVERGENT B0 ;  /* 0x0000000000007941 */ /* 0x000fea0003800200 */
.L_x_428:
[----:B------:R-:W-:Y:S04]  /*48e0*/  BSSY.RECONVERGENT B0, `(.L_x_430) ;  /* 0x0000017000007945 */ /* 0x000fe80003800200 */
[----:B------:R-:W-:Y:S05]  /*48f0*/  @P1 BRA `(.L_x_431) ;  /* 0x0000000000541947 */ /* 0x000fea0003800000 */
        /* <DEDUP_REMOVED lines=20> */
[----:B------:R0:W0:Y:S03]  /*4a40*/  F2F.BF16.F32 R19, R0 ;  /* 0x0000000000137304 */ /* 0x0000260000202000 */
.L_x_431:
[----:B------:R-:W-:Y:S05]  /*4a50*/  BSYNC.RECONVERGENT B0 ;  /* 0x0000000000007941 */ /* 0x000fea0003800200 */
.L_x_430:
[----:B------:R-:W-:Y:S04]  /*4a60*/  BSSY.RECONVERGENT B6, `(.L_x_432) ;  /* 0x000010e000067945 */ /* 0x000fe80003800200 */
[----:B------:R-:W-:Y:S05]  /*4a70*/  @P2 BRA `(.L_x_433) ;  /* 0x0000001000302947 */ /* 0x000fea0003800000 */
[----:B------:R-:W1:Y:S01]  /*4a80*/  LDCU UR4, c[0x0][0x3a8] ;  /* 0x00007500ff0477ac */ /* 0x000e620008000800 */
[----:B------:R-:W3:Y:S01]  /*4a90*/  LDC.64 R8, c[0x0][0x388] ;  /* 0x0000e200ff087b82 */ /* 0x000ee20000000a00 */
[----:B0----5:R-:W-:Y:S01]  /*4aa0*/  IMAD R0, R2, 0x200, R25 ;  /* 0x0000020002007824 */ /* 0x021fe200078e0219 */
[----:B--2---:R-:W-:-:S03]  /*4ab0*/  PRMT R4, R17, 0x9910, RZ ;  /* 0x0000991011047816 */ /* 0x004fc600000000ff */
[----:B-1----:R-:W-:Y:S02]  /*4ac0*/  IMAD R5, R0, UR4, RZ ;  /* 0x0000000400057c24 */ /* 0x002fe4000f8e02ff */
[----:B------:R-:W-:-:S05]  /*4ad0*/  IMAD.MOV.U32 R0, RZ, RZ, R4 ;  /* 0x000000ffff007224 */ /* 0x000fca00078e0004 */
[----:B------:R-:W-:Y:S02]  /*4ae0*/  ISETP.GT.AND P0, PT, R0, 0x9, PT ;  /* 0x000000090000780c */ /* 0x000fe40003f04270 */
[----:B---3--:R-:W-:-:S05]  /*4af0*/  IADD3 R8, P1, PT, R5, R8, RZ ;  /* 0x0000000805087210 */ /* 0x008fca0007f3e0ff */
[----:B------:R-:W-:-:S06]  /*4b00*/  IMAD.X R9, RZ, RZ, R9, P1 ;  /* 0x000000ffff097224 */ /* 0x000fcc00008e0609 */
[----:B------:R-:W-:Y:S05]  /*4b10*/  @P0 BRA `(.L_x_434) ;  /* 0x0000000400340947 */ /* 0x000fea0003800000 */
[----:B------:R-:W-:-:S13]  /*4b20*/  ISETP.GT.AND P0, PT, R0, 0x4, PT ;  /* 0x000000040000780c */ /* 0x000fda0003f04270 */
[----:B------:R-:W-:Y:S05]  /*4b30*/  @P0 BRA `(.L_x_435) ;  /* 0x0000000000940947 */ /* 0x000fea0003800000 */
[----:B------:R-:W-:-:S13]  /*4b40*/  ISETP.GT.AND P0, PT, R0, 0x1, PT ;  /* 0x000000010000780c */ /* 0x000fda0003f04270 */
[----:B------:R-:W-:Y:S05]  /*4b50*/  @P0 BRA `(.L_x_436) ;  /* 0x0000000000380947 */ /* 0x000fea0003800000 */
[----:B------:R-:W-:-:S13]  /*4b60*/  ISETP.NE.AND P0, PT, R17, RZ, PT ;  /* 0x000000ff1100720c */ /* 0x000fda0003f05270 */
[----:B------:R-:W-:Y:S05]  /*4b70*/  @!P0 BRA `(.L_x_437) ;  /* 0x00000000001c8947 */ /* 0x000fea0003800000 */
[----:B------:R-:W-:-:S13]  /*4b80*/  ISETP.NE.AND P0, PT, R0, 0x1, PT ;  /* 0x000000010000780c */ /* 0x000fda0003f05270 */
[----:B------:R-:W-:Y:S05]  /*4b90*/  @P0 BRA `(.L_x_438) ;  /* 0x0000000c00380947 */ /* 0x000fea0003800000 */
[----:B------:R-:W-:Y:S02]  /*4ba0*/  IMAD.U32 R3, R3, 0x10000, RZ ;  /* 0x0001000003037824 */ /* 0x000fe400078e00ff */
[----:B------:R-:W-:-:S04]  /*4bb0*/  IMAD.MOV.U32 R25, RZ, RZ, R23 ;  /* 0x000000ffff197224 */ /* 0x000fc800078e0017 */
[----:B------:R-:W0:Y:S02]  /*4bc0*/  F2I.FTZ.TRUNC.NTZ R3, R3 ;  /* 0x0000000300037305 */ /* 0x000e24000021f100 */
[----:B0-----:R0:W-:Y:S01]  /*4bd0*/  STG.E.U8 desc[UR36][R8.64], R3 ;  /* 0x0000000308007986 */ /* 0x0011e2000c101124 */
[----:B------:R-:W-:Y:S05]  /*4be0*/  BRA `(.L_x_433) ;  /* 0x0000000c00d47947 */ /* 0x000fea0003800000 */
.L_x_437:
[----:B------:R-:W-:Y:S02]  /*4bf0*/  IMAD.U32 R5, R3, 0x10000, RZ ;  /* 0x0001000003057824 */ /* 0x000fe400078e00ff */
[----:B------:R-:W-:-:S04]  /*4c00*/  IMAD.MOV.U32 R25, RZ, RZ, R23 ;  /* 0x000000ffff197224 */ /* 0x000fc800078e0017 */
[----:B------:R-:W0:Y:S02]  /*4c10*/  F2I.S64.TRUNC R4, R5 ;  /* 0x0000000500047311 */ /* 0x000e24000020d900 */
[----:B0-----:R0:W-:Y:S01]  /*4c20*/  STG.E.U8 desc[UR36][R8.64], R4 ;  /* 0x0000000408007986 */ /* 0x0011e2000c101124 */
[----:B------:R-:W-:Y:S05]  /*4c30*/  BRA `(.L_x_433) ;  /* 0x0000000c00c07947 */ /* 0x000fea0003800000 */
.L_x_436:
[----:B------:R-:W-:-:S13]  /*4c40*/  ISETP.NE.AND P0, PT, R0, 0x2, PT ;  /* 0x000000020000780c */ /* 0x000fda0003f05270 */
[----:B------:R-:W-:Y:S05]  /*4c50*/  @!P0 BRA `(.L_x_439) ;  /* 0x0000000000388947 */ /* 0x000fea0003800000 */
[----:B------:R-:W-:-:S13]  /*4c60*/  ISETP.NE.AND P0, PT, R0, 0x3, PT ;  /* 0x000000030000780c */ /* 0x000fda0003f05270 */
[----:B------:R-:W-:Y:S05]  /*4c70*/  @!P0 BRA `(.L_x_440) ;  /* 0x00000000001c8947 */ /* 0x000fea0003800000 */
[----:B------:R-:W-:-:S13]  /*4c80*/  ISETP.NE.AND P0, PT, R0, 0x4, PT ;  /* 0x000000040000780c */ /* 0x000fda0003f05270 */
[----:B------:R-:W-:Y:S05]  /*4c90*/  @P0 BRA `(.L_x_438) ;  /* 0x0000000800f80947 */ /* 0x000fea0003800000 */
[----:B------:R-:W-:Y:S02]  /*4ca0*/  IMAD.U32 R4, R3, 0x10000, RZ ;  /* 0x0001000003047824 */ /* 0x000fe400078e00ff */
[----:B------:R-:W-:-:S04]  /*4cb0*/  IMAD.MOV.U32 R25, RZ, RZ, R23 ;  /* 0x000000ffff197224 */ /* 0x000fc800078e0017 */
[----:B------:R-:W0:Y:S02]  /*4cc0*/  F2I.S64.TRUNC R4, R4 ;  /* 0x0000000400047311 */ /* 0x000e24000020d900 */
[----:B0-----:R0:W-:Y:S01]  /*4cd0*/  STG.E.64 desc[UR36][R8.64], R4 ;  /* 0x0000000408007986 */ /* 0x0011e2000c101b24 */
[----:B------:R-:W-:Y:S05]  /*4ce0*/  BRA `(.L_x_433) ;  /* 0x0000000c00947947 */ /* 0x000fea0003800000 */
.L_x_440:
[----:B------:R-:W-:Y:S02]  /*4cf0*/  IMAD.U32 R3, R3, 0x10000, RZ ;  /* 0x0001000003037824 */ /* 0x000fe400078e00ff */
[----:B------:R-:W-:-:S04]  /*4d00*/  IMAD.MOV.U32 R25, RZ, RZ, R23 ;  /* 0x000000ffff197224 */ /* 0x000fc800078e0017 */
[----:B------:R-:W0:Y:S02]  /*4d10*/  F2I.FTZ.TRUNC.NTZ R3, R3 ;  /* 0x0000000300037305 */ /* 0x000e24000021f100 */
[----:B0-----:R0:W-:Y:S01]  /*4d20*/  STG.E desc[UR36][R8.64], R3 ;  /* 0x0000000308007986 */ /* 0x0011e2000c101924 */
[----:B------:R-:W-:Y:S05]  /*4d30*/  BRA `(.L_x_433) ;  /* 0x0000000c00807947 */ /* 0x000fea0003800000 */
.L_x_439:
[----:B------:R-:W-:Y:S02]  /*4d40*/  IMAD.U32 R3, R3, 0x10000, RZ ;  /* 0x0001000003037824 */ /* 0x000fe400078e00ff */
[----:B------:R-:W-:-:S04]  /*4d50*/  IMAD.MOV.U32 R25, RZ, RZ, R23 ;  /* 0x000000ffff197224 */ /* 0x000fc800078e0017 */
[----:B------:R-:W0:Y:S02]  /*4d60*/  F2I.FTZ.TRUNC.NTZ R3, R3 ;  /* 0x0000000300037305 */ /* 0x000e24000021f100 */
[----:B0-----:R0:W-:Y:S01]  /*4d70*/  STG.E.U16 desc[UR36][R8.64], R3 ;  /* 0x0000000308007986 */ /* 0x0011e2000c101524 */
[----:B------:R-:W-:Y:S05]  /*4d80*/  BRA `(.L_x_433) ;  /* 0x0000000c006c7947 */ /* 0x000fea0003800000 */
.L_x_435:
[----:B------:R-:W-:-:S13]  /*4d90*/  ISETP.GT.AND P0, PT, R0, 0x6, PT ;  /* 0x000000060000780c */ /* 0x000fda0003f04270 */
[----:B------:R-:W-:Y:S05]  /*4da0*/  @P0 BRA `(.L_x_441) ;  /* 0x0000000000340947 */ /* 0x000fea0003800000 */
[----:B------:R-:W-:-:S13]  /*4db0*/  ISETP.NE.AND P0, PT, R0, 0x5, PT ;  /* 0x000000050000780c */ /* 0x000fda0003f05270 */
[----:B------:R-:W-:Y:S05]  /*4dc0*/  @!P0 BRA `(.L_x_442) ;  /* 0x0000000000188947 */ /* 0x000fea0003800000 */
[----:B------:R-:W-:-:S13]  /*4dd0*/  ISETP.NE.AND P0, PT, R0, 0x6, PT ;  /* 0x000000060000780c */ /* 0x000fda0003f05270 */
[----:B------:R-:W-:Y:S05]  /*4de0*/  @P0 BRA `(.L_x_438) ;  /* 0x0000000800a40947 */ /* 0x000fea0003800000 */
[----:B------:R-:W-:Y:S02]  /*4df0*/  IMAD.U32 R3, R3, 0x10000, RZ ;  /* 0x0001000003037824 */ /* 0x000fe400078e00ff */
[----:B------:R-:W-:-:S03]  /*4e00*/  IMAD.MOV.U32 R25, RZ, RZ, R23 ;  /* 0x000000ffff197224 */ /* 0x000fc600078e0017 */
[----:B------:R0:W-:Y:S01]  /*4e10*/  STG.E desc[UR36][R8.64], R3 ;  /* 0x0000000308007986 */ /* 0x0001e2000c101924 */
[----:B------:R-:W-:Y:S05]  /*4e20*/  BRA `(.L_x_433) ;  /* 0x0000000c00447947 */ /* 0x000fea0003800000 */
.L_x_442:
[----:B------:R-:W-:Y:S02]  /*4e30*/  IMAD.U32 R0, R3, 0x10000, RZ ;  /* 0x0001000003007824 */ /* 0x000fe400078e00ff */
[----:B------:R-:W-:-:S03]  /*4e40*/  IMAD.MOV.U32 R25, RZ, RZ, R23 ;  /* 0x000000ffff197224 */ /* 0x000fc600078e0017 */
[----:B------:R-:W-:-:S05]  /*4e50*/  F2FP.F16.F32.PACK_AB R0, RZ, R0 ;  /* 0x00000000ff00723e */ /* 0x000fca00000000ff */
[----:B------:R0:W-:Y:S01]  /*4e60*/  STG.E.U16 desc[UR36][R8.64], R0 ;  /* 0x0000000008007986 */ /* 0x0001e2000c101524 */
[----:B------:R-:W-:Y:S05]  /*4e70*/  BRA `(.L_x_433) ;  /* 0x0000000c00307947 */ /* 0x000fea0003800000 */
.L_x_441:
[----:B------:R-:W-:-:S13]  /*4e80*/  ISETP.NE.AND P0, PT, R0, 0x7, PT ;  /* 0x000000070000780c */ /* 0x000fda0003f05270 */
[----:B------:R-:W-:Y:S05]  /*4e90*/  @!P0 BRA `(.L_x_443) ;  /* 0x00000000003c8947 */ /* 0x000fea0003800000 */
[----:B------:R-:W-:-:S13]  /*4ea0*/  ISETP.NE.AND P0, PT, R0, 0x8, PT ;  /* 0x000000080000780c */ /* 0x000fda0003f05270 */
[----:B------:R-:W-:Y:S05]  /*4eb0*/  @!P0 BRA `(.L_x_444) ;  /* 0x00000000001c8947 */ /* 0x000fea0003800000 */
[----:B------:R-:W-:-:S13]  /*4ec0*/  ISETP.NE.AND P0, PT, R0, 0x9, PT ;  /* 0x000000090000780c */ /* 0x000fda0003f05270 */
[----:B------:R-:W-:Y:S05]  /*4ed0*/  @P0 BRA `(.L_x_438) ;  /* 0x0000000800680947 */ /* 0x000fea0003800000 */
[----:B------:R-:W-:Y:S02]  /*4ee0*/  IMAD.U32 R4, R3, 0x10000, RZ ;  /* 0x0001000003047824 */ /* 0x000fe400078e00ff */
[----:B------:R-:W-:Y:S02]  /*4ef0*/  IMAD.MOV.U32 R5, RZ, RZ, RZ ;  /* 0x000000ffff057224 */ /* 0x000fe400078e00ff */
[----:B------:R-:W-:-:S03]  /*4f00*/  IMAD.MOV.U32 R25, RZ, RZ, R23 ;  /* 0x000000ffff197224 */ /* 0x000fc600078e0017 */
[----:B------:R0:W-:Y:S01]  /*4f10*/  STG.E.64 desc[UR36][R8.64], R4 ;  /* 0x0000000408007986 */ /* 0x0001e2000c101b24 */
[----:B------:R-:W-:Y:S05]  /*4f20*/  BRA `(.L_x_433) ;  /* 0x0000000c00047947 */ /* 0x000fea0003800000 */
.L_x_444:
[----:B------:R-:W-:Y:S02]  /*4f30*/  IMAD.U32 R3, R3, 0x10000, RZ ;  /* 0x0001000003037824 */ /* 0x000fe400078e00ff */
[----:B------:R-:W-:-:S03]  /*4f40*/  IMAD.MOV.U32 R25, RZ, RZ, R23 ;  /* 0x000000ffff197224 */ /* 0x000fc600078e0017 */
[----:B------:R-:W-:-:S04]  /*4f50*/  F2FP.F16.F32.PACK_AB R3, RZ, R3 ;  /* 0x00000003ff03723e */ /* 0x000fc800000000ff */
[----:B------:R-:W-:-:S05]  /*4f60*/  PRMT R3, R3, 0x5410, RZ ;  /* 0x0000541003037816 */ /* 0x000fca00000000ff */
[----:B------:R0:W-:Y:S01]  /*4f70*/  STG.E desc[UR36][R8.64], R3 ;  /* 0x0000000308007986 */ /* 0x0001e2000c101924 */
[----:B------:R-:W-:Y:S05]  /*4f80*/  BRA `(.L_x_433) ;  /* 0x0000000800ec7947 */ /* 0x000fea0003800000 */
.L_x_443:
[----:B------:R-:W-:Y:S02]  /*4f90*/  IMAD.U32 R4, R3, 0x10000, RZ ;  /* 0x0001000003047824 */ /* 0x000fe400078e00ff */
[----:B------:R-:W-:Y:S02]  /*4fa0*/  IMAD.MOV.U32 R25, RZ, RZ, R23 ;  /* 0x000000ffff197224 */ /* 0x000fe400078e0017 */
[----:B------:R-:W-:-:S06]  /*4fb0*/  FMUL.FTZ R4, R4, 1 ;  /* 0x3f80000004047820 */ /* 0x000fcc0000410000 */
[----:B------:R-:W0:Y:S02]  /*4fc0*/  F2F.F64.F32 R4, R4 ;  /* 0x0000000400047310 */ /* 0x000e240000201800 */
[----:B0-----:R0:W-:Y:S01]  /*4fd0*/  STG.E.64 desc[UR36][R8.64], R4 ;  /* 0x0000000408007986 */ /* 0x0011e2000c101b24 */
[----:B------:R-:W-:Y:S05]  /*4fe0*/  BRA `(.L_x_433) ;  /* 0x0000000800d47947 */ /* 0x000fea0003800000 */
.L_x_434:
[----:B------:R-:W-:-:S13]  /*4ff0*/  ISETP.GT.AND P0, PT, R0, 0x18, PT ;  /* 0x000000180000780c */ /* 0x000fda0003f04270 */
[----:B------:R-:W-:Y:S05]  /*5000*/  @P0 BRA `(.L_x_445) ;  /* 0x0000000400080947 */ /* 0x000fea0003800000 */
        /* <DEDUP_REMOVED lines=8> */
[----:B------:R-:W-:-:S04]  /*5090*/  FSETP.NEU.FTZ.AND P0, PT, R3, RZ, PT ;  /* 0x000000ff0300720b */ /* 0x000fc80003f1d000 */
[----:B------:R-:W-:-:S05]  /*50a0*/  SEL R3, RZ, 0x1, !P0 ;  /* 0x00000001ff037807 */ /* 0x000fca0004000000 */
[----:B------:R0:W-:Y:S01]  /*50b0*/  STG.E.U8 desc[UR36][R8.64], R3 ;  /* 0x0000000308007986 */ /* 0x0001e2000c101124 */
[----:B------:R-:W-:Y:S05]  /*50c0*/  BRA `(.L_x_433) ;  /* 0x00000008009c7947 */ /* 0x000fea0003800000 */
.L_x_447:
[----:B------:R-:W-:Y:S01]  /*50d0*/  IMAD.U32 R3, R3, 0x10000, RZ ;  /* 0x0001000003037824 */ /* 0x000fe200078e00ff */
[----:B------:R-:W-:Y:S01]  /*50e0*/  CS2R R6, SRZ ;  /* 0x0000000000067805 */ /* 0x000fe2000001ff00 */
[----:B------:R-:W-:Y:S02]  /*50f0*/  IMAD.MOV.U32 R25, RZ, RZ, R23 ;  /* 0x000000ffff197224 */ /* 0x000fe400078e0017 */
[----:B------:R-:W-:-:S04]  /*5100*/  FMUL.FTZ R3, R3, 1 ;  /* 0x3f80000003037820 */ /* 0x000fc80000410000 */
[----:B------:R-:W0:Y:S02]  /*5110*/  F2F.F64.F32 R4, R3 ;  /* 0x0000000300047310 */ /* 0x000e240000201800 */
[----:B0-----:R0:W-:Y:S01]  /*5120*/  STG.E.128 desc[UR36][R8.64], R4 ;  /* 0x0000000408007986 */ /* 0x0011e2000c101d24 */
[----:B------:R-:W-:Y:S05]  /*5130*/  BRA `(.L_x_433) ;  /* 0x0000000800807947 */ /* 0x000fea0003800000 */
.L_x_446:
[----:B------:R-:W-:-:S13]  /*5140*/  ISETP.NE.AND P0, PT, R0, 0xf, PT ;  /* 0x0000000f0000780c */ /* 0x000fda0003f05270 */
[----:B------:R-:W-:Y:S05]  /*5150*/  @!P0 BRA `(.L_x_448) ;  /* 0x0000000000a88947 */ /* 0x000fea0003800000 */
[----:B------:R-:W-:-:S13]  /*5160*/  ISETP.NE.AND P0, PT, R0, 0x17, PT ;  /* 0x000000170000780c */ /* 0x000fda0003f05270 */
[----:B------:R-:W-:Y:S05]  /*5170*/  @!P0 BRA `(.L_x_449) ;  /* 0x0000000000508947 */ /* 0x000fea0003800000 */
[----:B------:R-:W-:-:S13]  /*5180*/  ISETP.NE.AND P0, PT, R0, 0x18, PT ;  /* 0x000000180000780c */ /* 0x000fda0003f05270 */
[----:B------:R-:W-:Y:S05]  /*5190*/  @P0 BRA `(.L_x_438) ;  /* 0x0000000400b80947 */ /* 0x000fea0003800000 */
[----:B------:R-:W-:Y:S01]  /*51a0*/  IMAD.U32 R6, R3, 0x10000, RZ ;  /* 0x0001000003067824 */ /* 0x000fe200078e00ff */
[----:B------:R-:W-:Y:S01]  /*51b0*/  BSSY.RECONVERGENT B0, `(.L_x_450) ;  /* 0x000000c000007945 */ /* 0x000fe20003800200 */
[----:B------:R-:W-:-:S03]  /*51c0*/  IMAD.MOV.U32 R0, RZ, RZ, 0x7f ;  /* 0x0000007fff007424 */ /* 0x000fc600078e00ff */
        /* <DEDUP_REMOVED lines=10> */
.L_x_451:
[----:B------:R-:W-:Y:S05]  /*5270*/  BSYNC.RECONVERGENT B0 ;  /* 0x0000000000007941 */ /* 0x000fea0003800200 */
.L_x_450:
[----:B------:R-:W-:Y:S01]  /*5280*/  LOP3.LUT R5, R0, 0x80, R5, 0xf8, !PT ;  /* 0x0000008000057812 */ /* 0x000fe200078ef805 */
[----:B------:R-:W-:-:S04]  /*5290*/  IMAD.MOV.U32 R25, RZ, RZ, R23 ;  /* 0x000000ffff197224 */ /* 0x000fc800078e0017 */
[----:B------:R0:W-:Y:S01]  /*52a0*/  STG.E.U8 desc[UR36][R8.64], R5 ;  /* 0x0000000508007986 */ /* 0x0001e2000c101124 */
[----:B------:R-:W-:Y:S05]  /*52b0*/  BRA `(.L_x_433) ;  /* 0x0000000800207947 */ /* 0x000fea0003800000 */
.L_x_449:
[----:B------:R-:W-:Y:S01]  /*52c0*/  IMAD.U32 R6, R3, 0x10000, RZ ;  /* 0x0001000003067824 */ /* 0x000fe200078e00ff */
[----:B------:R-:W-:Y:S04]  /*52d0*/  BSSY.RECONVERGENT B0, `(.L_x_452) ;  /* 0x000000e000007945 */ /* 0x000fe80003800200 */
[----:B------:R-:W-:Y:S02]  /*52e0*/  LOP3.LUT R4, R6, 0x7fffffff, RZ, 0xc0, !PT ;  /* 0x7fffffff06047812 */ /* 0x000fe400078ec0ff */
[----:B------:R-:W-:Y:S02]  /*52f0*/  SHF.R.U32.HI R5, RZ, 0x18, R6 ;  /* 0x00000018ff057819 */ /* 0x000fe40000011606 */
[----:B------:R-:W-:-:S13]  /*5300*/  ISETP.GE.U32.AND P1, PT, R4, 0x47800000, PT ;  /* 0x478000000400780c */ /* 0x000fda0003f26070 */
[----:B------:R-:W-:Y:S01]  /*5310*/  @P1 IMAD.MOV.U32 R0, RZ, RZ, 0x7f ;  /* 0x0000007fff001424 */ /* 0x000fe200078e00ff */
[----:B------:R-:W-:-:S04]  /*5320*/  @P1 ISETP.GT.U32.AND P0, PT, R4, 0x7f800000, PT ;  /* 0x7f8000000400180c */ /* 0x000fc80003f04070 */
[----:B------:R-:W-:Y:S01]  /*5330*/  @P1 SEL R0, R0, 0x7c, P0 ;  /* 0x0000007c00001807 */ /* 0x000fe20000000000 */
[----:B------:R-:W-:Y:S08]  /*5340*/  @P1 BRA `(.L_x_453) ;  /* 0x0000000000181947 */ /* 0x000ff00003800000 */
[----:B------:R-:W-:-:S13]  /*5350*/  ISETP.GT.U32.AND P0, PT, R4, 0x387fffff, PT ;  /* 0x387fffff0400780c */ /* 0x000fda0003f04070 */
[----:B------:R-:W-:-:S04]  /*5360*/  @P0 SHF.R.U32.HI R0, RZ, 0x15, R6 ;  /* 0x00000015ff000819 */ /* 0x000fc80000011606 */
[----:B------:R-:W-:Y:S01]  /*5370*/  @P0 LOP3.LUT R3, R0, 0x1, RZ, 0xc0, !PT ;  /* 0x0000000100030812 */ /* 0x000fe200078ec0ff */
[----:B------:R-:W-:-:S03]  /*5380*/  @!P0 FADD.FTZ R0, R4, 128 ;  /* 0x4300000004008421 */ /* 0x000fc60000010000 */
[----:B------:R-:W-:-:S04]  /*5390*/  @P0 IADD3 R3, PT, PT, R6, 0x80fffff, R3 ;  /* 0x080fffff06030810 */ /* 0x000fc80007ffe003 */
[----:B------:R-:W-:-:S07]  /*53a0*/  @P0 SHF.R.U32.HI R0, RZ, 0x15, R3 ;  /* 0x00000015ff000819 */ /* 0x000fce0000011603 */
.L_x_453:
[----:B------:R-:W-:Y:S05]  /*53b0*/  BSYNC.RECONVERGENT B0 ;  /* 0x0000000000007941 */ /* 0x000fea0003800200 */
.L_x_452:
[----:B------:R-:W-:Y:S01]  /*53c0*/  LOP3.LUT R5, R0, 0x80, R5, 0xf8, !PT ;  /* 0x0000008000057812 */ /* 0x000fe200078ef805 */
[----:B------:R-:W-:-:S04]  /*53d0*/  IMAD.MOV.U32 R25, RZ, RZ, R23 ;  /* 0x000000ffff197224 */ /* 0x000fc800078e0017 */
[----:B------:R0:W-:Y:S01]  /*53e0*/  STG.E.U8 desc[UR36][R8.64], R5 ;  /* 0x0000000508007986 */ /* 0x0001e2000c101124 */
[----:B------:R-:W-:Y:S05]  /*53f0*/  BRA `(.L_x_433) ;  /* 0x0000000400d07947 */ /* 0x000fea0003800000 */
.L_x_448:
[----:B------:R0:W-:Y:S01]  /*5400*/  STG.E.U16 desc[UR36][R8.64], R3 ;  /* 0x0000000308007986 */ /* 0x0001e2000c101524 */
[----:B------:R-:W-:Y:S01]  /*5410*/  IMAD.MOV.U32 R25, RZ, RZ, R23 ;  /* 0x000000ffff197224 */ /* 0x000fe200078e0017 */
[----:B------:R-:W-:Y:S06]  /*5420*/  BRA `(.L_x_433) ;  /* 0x0000000400c47947 */ /* 0x000fec0003800000 */
.L_x_445:
[----:B------:R-:W-:-:S13]  /*5430*/  ISETP.GT.AND P0, PT, R0, 0x1b, PT ;  /* 0x0000001b0000780c */ /* 0x000fda0003f04270 */
[----:B------:R-:W-:Y:S05]  /*5440*/  @P0 BRA `(.L_x_454) ;  /* 0x0000000000f40947 */ /* 0x000fea0003800000 */
        /* <DEDUP_REMOVED lines=8> */
[----:B------:R-:W0:Y:S02]  /*54d0*/  F2I.FTZ.U32.TRUNC.NTZ R3, R3 ;  /* 0x0000000300037305 */ /* 0x000e24000021f000 */
[----:B0-----:R0:W-:Y:S01]  /*54e0*/  STG.E.U16 desc[UR36][R8.64], R3 ;  /* 0x0000000308007986 */ /* 0x0011e2000c101524 */
[----:B------:R-:W-:Y:S05]  /*54f0*/  BRA `(.L_x_433) ;  /* 0x0000000400907947 */ /* 0x000fea0003800000 */
.L_x_456:
[----:B------:R-:W-:Y:S01]  /*5500*/  IMAD.U32 R3, R3, 0x10000, RZ ;  /* 0x0001000003037824 */ /* 0x000fe200078e00ff */
[----:B------:R-:W-:Y:S01]  /*5510*/  BSSY.RECONVERGENT B0, `(.L_x_457) ;  /* 0x0000014000007945 */ /* 0x000fe20003800200 */
[----:B------:R-:W-:-:S03]  /*5520*/  IMAD.MOV.U32 R4, RZ, RZ, 0x80 ;  /* 0x00000080ff047424 */ /* 0x000fc600078e00ff */
[----:B------:R-:W-:-:S04]  /*5530*/  LOP3.LUT R0, R3, 0x7fffffff, RZ, 0xc0, !PT ;  /* 0x7fffffff03007812 */ /* 0x000fc800078ec0ff */
[----:B------:R-:W-:-:S13]  /*5540*/  ISETP.GT.U32.AND P0, PT, R0, 0x437fffff, PT ;  /* 0x437fffff0000780c */ /* 0x000fda0003f04070 */
[----:B------:R-:W-:Y:S05]  /*5550*/  @P0 BRA `(.L_x_458) ;  /* 0x00000000003c0947 */ /* 0x000fea0003800000 */
[----:B------:R-:W-:-:S13]  /*5560*/  ISETP.GT.U32.AND P0, PT, R0, 0x3bffffff, PT ;  /* 0x3bffffff0000780c */ /* 0x000fda0003f04070 */
[----:B------:R-:W-:Y:S05]  /*5570*/  @P0 BRA `(.L_x_459) ;  /* 0x0000000000140947 */ /* 0x000fea0003800000 */
[----:B------:R-:W-:Y:S01]  /*5580*/  FADD.FTZ R0, R0, 8192 ;  /* 0x4600000000007421 */ /* 0x000fe20000010000 */
[----:B------:R-:W-:-:S04]  /*5590*/  PRMT R4, RZ, 0x7610, R4 ;  /* 0x00007610ff047816 */ /* 0x000fc80000000004 */
[----:B------:R-:W-:-:S13]  /*55a0*/  LOP3.LUT P0, R0, R0, 0xff, RZ, 0xc0, !PT ;  /* 0x000000ff00007812 */ /* 0x000fda000780c0ff */
[----:B------:R-:W-:Y:S05]  /*55b0*/  @!P0 BRA `(.L_x_458) ;  /* 0x0000000000248947 */ /* 0x000fea0003800000 */
[----:B------:R-:W-:Y:S05]  /*55c0*/  BRA `(.L_x_460) ;  /* 0x0000000000147947 */ /* 0x000fea0003800000 */
.L_x_459:
[----:B------:R-:W-:-:S04]  /*55d0*/  SHF.R.U32.HI R0, RZ, 0x14, R3 ;  /* 0x00000014ff007819 */ /* 0x000fc80000011603 */
[----:B------:R-:W-:-:S04]  /*55e0*/  LOP3.LUT R0, R0, 0x1, RZ, 0xc0, !PT ;  /* 0x0000000100007812 */ /* 0x000fc800078ec0ff */
[----:B------:R-:W-:-:S04]  /*55f0*/  IADD3 R0, PT, PT, R3, 0x487ffff, R0 ;  /* 0x0487ffff03007810 */ /* 0x000fc80007ffe000 */
[----:B------:R-:W-:-:S04]  /*5600*/  SHF.R.U32.HI R0, RZ, 0x14, R0 ;  /* 0x00000014ff007819 */ /* 0x000fc80000011600 */
[----:B------:R-:W-:-:S07]  /*5610*/  LOP3.LUT R0, R0, 0xff, RZ, 0xc0, !PT ;  /* 0x000000ff00007812 */ /* 0x000fce00078ec0ff */
.L_x_460:
[----:B------:R-:W-:-:S04]  /*5620*/  SHF.R.U32.HI R3, RZ, 0x18, R3 ;  /* 0x00000018ff037819 */ /* 0x000fc80000011603 */
[----:B------:R-:W-:-:S04]  /*5630*/  LOP3.LUT R0, R0, 0x80, R3, 0xf8, !PT ;  /* 0x0000008000007812 */ /* 0x000fc800078ef803 */
[----:B------:R-:W-:-:S07]  /*5640*/  PRMT R4, R0, 0x7610, R4 ;  /* 0x0000761000047816 */ /* 0x000fce0000000004 */
.L_x_458:
[----:B------:R-:W-:Y:S05]  /*5650*/  BSYNC.RECONVERGENT B0 ;  /* 0x0000000000007941 */ /* 0x000fea0003800200 */
.L_x_457:
[----:B------:R0:W-:Y:S01]  /*5660*/  STG.E.U8 desc[UR36][R8.64], R4 ;  /* 0x0000000408007986 */ /* 0x0001e2000c101124 */
[----:B------:R-:W-:Y:S01]  /*5670*/  IMAD.MOV.U32 R25, RZ, RZ, R23 ;  /* 0x000000ffff197224 */ /* 0x000fe200078e0017 */
[----:B------:R-:W-:Y:S06]  /*5680*/  BRA `(.L_x_433) ;  /* 0x00000004002c7947 */ /* 0x000fec0003800000 */
.L_x_455:
        /* <DEDUP_REMOVED lines=13> */
.L_x_463:
[----:B------:R-:W-:-:S04]  /*5760*/  SHF.R.U32.HI R0, RZ, 0x15, R3 ;  /* 0x00000015ff007819 */ /* 0x000fc80000011603 */
[----:B------:R-:W-:-:S04]  /*5770*/  LOP3.LUT R0, R0, 0x1, RZ, 0xc0, !PT ;  /* 0x0000000100007812 */ /* 0x000fc800078ec0ff */
[----:B------:R-:W-:-:S04]  /*5780*/  IADD3 R0, PT, PT, R3, 0x88fffff, R0 ;  /* 0x088fffff03007810 */ /* 0x000fc80007ffe000 */
[----:B------:R-:W-:-:S04]  /*5790*/  SHF.R.U32.HI R0, RZ, 0x15, R0 ;  /* 0x00000015ff007819 */ /* 0x000fc80000011600 */
[----:B------:R-:W-:-:S07]  /*57a0*/  LOP3.LUT R0, R0, 0xff, RZ, 0xc0, !PT ;  /* 0x000000ff00007812 */ /* 0x000fce00078ec0ff */
.L_x_464:
[----:B------:R-:W-:-:S04]  /*57b0*/  SHF.R.U32.HI R3, RZ, 0x18, R3 ;  /* 0x00000018ff037819 */ /* 0x000fc80000011603 */
[----:B------:R-:W-:-:S04]  /*57c0*/  LOP3.LUT R0, R0, 0x80, R3, 0xf8, !PT ;  /* 0x0000008000007812 */ /* 0x000fc800078ef803 */
[----:B------:R-:W-:-:S07]  /*57d0*/  PRMT R4, R0, 0x7610, R4 ;  /* 0x0000761000047816 */ /* 0x000fce0000000004 */
.L_x_462:
[----:B------:R-:W-:Y:S05]  /*57e0*/  BSYNC.RECONVERGENT B0 ;  /* 0x0000000000007941 */ /* 0x000fea0003800200 */
.L_x_461:
[----:B------:R0:W-:Y:S01]  /*57f0*/  STG.E.U8 desc[UR36][R8.64], R4 ;  /* 0x0000000408007986 */ /* 0x0001e2000c101124 */
[----:B------:R-:W-:Y:S01]  /*5800*/  IMAD.MOV.U32 R25, RZ, RZ, R23 ;  /* 0x000000ffff197224 */ /* 0x000fe200078e0017 */
[----:B------:R-:W-:Y:S06]  /*5810*/  BRA `(.L_x_433) ;  /* 0x0000000000c87947 */ /* 0x000fec0003800000 */
.L_x_454:
[----:B------:R-:W-:-:S13]  /*5820*/  ISETP.NE.AND P0, PT, R0, 0x1c, PT ;  /* 0x0000001c0000780c */ /* 0x000fda0003f05270 */
[----:B------:R-:W-:Y:S05]  /*5830*/  @!P0 BRA `(.L_x_465) ;  /* 0x0000000000b08947 */ /* 0x000fea0003800000 */
[----:B------:R-:W-:-:S13]  /*5840*/  ISETP.NE.AND P0, PT, R0, 0x1d, PT ;  /* 0x0000001d0000780c */ /* 0x000fda0003f05270 */
[----:B------:R-:W-:Y:S05]  /*5850*/  @!P0 BRA `(.L_x_466) ;  /* 0x0000000000948947 */ /* 0x000fea0003800000 */
[----:B------:R-:W-:-:S13]  /*5860*/  ISETP.NE.AND P0, PT, R0, 0x2c, PT ;  /* 0x0000002c0000780c */ /* 0x000fda0003f05270 */
[----:B------:R-:W-:Y:S05]  /*5870*/  @!P0 BRA `(.L_x_467) ;  /* 0x0000000000488947 */ /* 0x000fea0003800000 */
.L_x_438:
        /* <DEDUP_REMOVED lines=15> */
[----:B--2-4-:R-:W-:Y:S05]  /*5970*/  CALL.ABS.NOINC R14 ;  /* 0x000000000e007343 */ /* 0x014fea0003c00000 */
.L_x_468:
[----:B------:R-:W-:Y:S01]  /*5980*/  IMAD.MOV.U32 R25, RZ, RZ, R23 ;  /* 0x000000ffff197224 */ /* 0x000fe200078e0017 */
[----:B------:R-:W-:Y:S06]  /*5990*/  BRA `(.L_x_433) ;  /* 0x0000000000687947 */ /* 0x000fec0003800000 */
.L_x_467:
[----:B------:R-:W-:Y:S02]  /*59a0*/  IMAD.U32 R4, R3, 0x10000, RZ ;  /* 0x0001000003047824 */ /* 0x000fe400078e00ff */
[----:B------:R-:W-:-:S03]  /*59b0*/  IMAD.MOV.U32 R25, RZ, RZ, R23 ;  /* 0x000000ffff197224 */ /* 0x000fc600078e0017 */
[----:B------:R-:W-:-:S04]  /*59c0*/  SHF.R.U32.HI R5, RZ, 0x17, R4 ;  /* 0x00000017ff057819 */ /* 0x000fc80000011604 */
[----:B------:R-:W-:-:S04]  /*59d0*/  LOP3.LUT R3, R5, 0xff, RZ, 0xc0, !PT ;  /* 0x000000ff05037812 */ /* 0x000fc800078ec0ff */
[----:B------:R-:W-:-:S13]  /*59e0*/  ISETP.NE.AND P2, PT, R3, 0xff, PT ;  /* 0x000000ff0300780c */ /* 0x000fda0003f45270 */
[--C-:B------:R-:W-:Y:S02]  /*59f0*/  @P2 SHF.R.U32.HI R0, RZ, 0x16, R4.reuse ;  /* 0x00000016ff002819 */ /* 0x100fe40000011604 */
[----:B------:R-:W-:Y:S01]  /*5a00*/  @P2 LOP3.LUT P0, RZ, R3, 0x3fffff, R4, 0xf8, !PT ;  /* 0x003fffff03ff2812 */ /* 0x000fe2000780f804 */
[----:B------:R-:W-:Y:S01]  /*5a10*/  IMAD.MOV.U32 R3, RZ, RZ, 0xff ;  /* 0x000000ffff037424 */ /* 0x000fe200078e00ff */
[----:B------:R-:W-:-:S04]  /*5a20*/  @P2 LOP3.LUT R0, R0, 0x1, RZ, 0xc0, !PT ;  /* 0x0000000100002812 */ /* 0x000fc800078ec0ff */
[----:B------:R-:W-:Y:S01]  /*5a30*/  @P2 ISETP.EQ.U32.AND P1, PT, R0, 0x1, P0 ;  /* 0x000000010000280c */ /* 0x000fe20000722070 */
[----:B------:R-:W-:Y:S01]  /*5a40*/  @P2 VIADD R0, R5, 0x1 ;  /* 0x0000000105002836 */ /* 0x000fe20000000000 */
[----:B------:R-:W-:Y:S02]  /*5a50*/  PLOP3.LUT P0, PT, PT, PT, PT, 0x80, 0x8 ;  /* 0x000000000008781c */ /* 0x000fe40003f0f070 */
[----:B------:R-:W-:-:S13]  /*5a60*/  @P2 PLOP3.LUT P0, PT, P1, PT, PT, 0x80, 0x8 ;  /* 0x000000000008281c */ /* 0x000fda0000f0f070 */
[----:B------:R-:W-:-:S04]  /*5a70*/  @!P0 IMAD.MOV R0, RZ, RZ, R5 ;  /* 0x000000ffff008224 */ /* 0x000fc800078e0205 */
[----:B------:R-:W-:-:S05]  /*5a80*/  @P2 IMAD.MOV.U32 R3, RZ, RZ, R0 ;  /* 0x000000ffff032224 */ /* 0x000fca00078e0000 */
[----:B------:R0:W-:Y:S01]  /*5a90*/  STG.E.U8 desc[UR36][R8.64], R3 ;  /* 0x0000000308007986 */ /* 0x0001e2000c101124 */
[----:B------:R-:W-:Y:S05]  /*5aa0*/  BRA `(.L_x_433) ;  /* 0x0000000000247947 */ /* 0x000fea0003800000 */
.L_x_466:
[----:B------:R-:W-:Y:S02]  /*5ab0*/  IMAD.U32 R4, R3, 0x10000, RZ ;  /* 0x0001000003047824 */ /* 0x000fe400078e00ff */
[----:B------:R-:W-:-:S04]  /*5ac0*/  IMAD.MOV.U32 R25, RZ, RZ, R23 ;  /* 0x000000ffff197224 */ /* 0x000fc800078e0017 */
[----:B------:R-:W0:Y:S02]  /*5ad0*/  F2I.U64.TRUNC R4, R4 ;  /* 0x0000000400047311 */ /* 0x000e24000020d800 */
[----:B0-----:R0:W-:Y:S01]  /*5ae0*/  STG.E.64 desc[UR36][R8.64], R4 ;  /* 0x0000000408007986 */ /* 0x0011e2000c101b24 */
[----:B------:R-:W-:Y:S05]  /*5af0*/  BRA `(.L_x_433) ;  /* 0x0000000000107947 */ /* 0x000fea0003800000 */
.L_x_465:
[----:B------:R-:W-:Y:S02]  /*5b00*/  IMAD.U32 R3, R3, 0x10000, RZ ;  /* 0x0001000003037824 */ /* 0x000fe400078e00ff */
[----:B------:R-:W-:-:S04]  /*5b10*/  IMAD.MOV.U32 R25, RZ, RZ, R23 ;  /* 0x000000ffff197224 */ /* 0x000fc800078e0017 */
[----:B------:R-:W0:Y:S02]  /*5b20*/  F2I.FTZ.U32.TRUNC.NTZ R3, R3 ;  /* 0x0000000300037305 */ /* 0x000e24000021f000 */
[----:B0-----:R0:W-:Y:S02]  /*5b30*/  STG.E desc[UR36][R8.64], R3 ;  /* 0x0000000308007986 */ /* 0x0011e4000c101924 */
.L_x_433:
[----:B------:R-:W-:Y:S05]  /*5b40*/  BSYNC.RECONVERGENT B6 ;  /* 0x0000000000067941 */ /* 0x000fea0003800200 */
.L_x_432:
[----:B------:R-:W-:Y:S01]  /*5b50*/  ISETP.GE.AND P0, PT, R25, R16, PT ;  /* 0x000000101900720c */ /* 0x000fe20003f06270 */
[----:B------:R-:W-:-:S12]  /*5b60*/  BSSY.RECONVERGENT B6, `(.L_x_469) ;  /* 0x00001f0000067945 */ /* 0x000fd80003800200 */
[----:B------:R-:W-:Y:S05]  /*5b70*/  @P0 BRA `(.L_x_470) ;  /* 0x0000001c00b80947 */ /* 0x000fea0003800000 */
[----:B------:R-:W1:Y:S01]  /*5b80*/  LDCU UR4, c[0x0][0x3a8] ;  /* 0x00007500ff0477ac */ /* 0x000e620008000800 */
[----:B0-----:R-:W0:Y:S01]  /*5b90*/  LDC.64 R8, c[0x0][0x388] ;  /* 0x0000e200ff087b82 */ /* 0x001e220000000a00 */
[----:B-----5:R-:W-:Y:S01]  /*5ba0*/  IMAD R0, R2, 0x200, R25 ;  /* 0x0000020002007824 */ /* 0x020fe200078e0219 */
[----:B--2---:R-:W-:-:S03]  /*5bb0*/  PRMT R4, R17, 0x9910, RZ ;  /* 0x0000991011047816 */ /* 0x004fc600000000ff */
[----:B-1----:R-:W-:Y:S02]  /*5bc0*/  IMAD R3, R0, UR4, RZ ;  /* 0x0000000400037c24 */ /* 0x002fe4000f8e02ff */
[----:B------:R-:W-:-:S05]  /*5bd0*/  IMAD.MOV.U32 R0, RZ, RZ, R4 ;  /* 0x000000ffff007224 */ /* 0x000fca00078e0004 */
[----:B------:R-:W-:Y:S02]  /*5be0*/  ISETP.GT.AND P1, PT, R0, 0x9, PT ;  /* 0x000000090000780c */ /* 0x000fe40003f24270 */
[----:B0-----:R-:W-:-:S05]  /*5bf0*/  IADD3 R8, P0, PT, R3, R8, RZ ;  /* 0x0000000803087210 */ /* 0x001fca0007f1e0ff */
        /* <DEDUP_REMOVED lines=10> */
[----:B---3--:R-:W-:-:S04]  /*5ca0*/  IMAD.U32 R22, R22, 0x10000, RZ ;  /* 0x0001000016167824 */ /* 0x008fc800078e00ff */
[----:B------:R-:W0:Y:S02]  /*5cb0*/  F2I.FTZ.TRUNC.NTZ R3, R22 ;  /* 0x0000001600037305 */ /* 0x000e24000021f100 */
[----:B0-----:R0:W-:Y:S01]  /*5cc0*/  STG.E.U8 desc[UR36][R8.64], R3 ;  /* 0x0000000308007986 */ /* 0x0011e2000c101124 */
[----:B------:R-:W-:Y:S05]  /*5cd0*/  BRA `(.L_x_476) ;  /* 0x0000000c007c7947 */ /* 0x000fea0003800000 */
.L_x_474:
[----:B---3--:R-:W-:-:S06]  /*5ce0*/  IMAD.U32 R5, R22, 0x10000, RZ ;  /* 0x0001000016057824 */ /* 0x008fcc00078e00ff */
[----:B------:R-:W0:Y:S02]  /*5cf0*/  F2I.S64.TRUNC R4, R5 ;  /* 0x0000000500047311 */ /* 0x000e24000020d900 */
[----:B0-----:R3:W-:Y:S01]  /*5d00*/  STG.E.U8 desc[UR36][R8.64], R4 ;  /* 0x0000000408007986 */ /* 0x0017e2000c101124 */
[----:B------:R-:W-:Y:S05]  /*5d10*/  BRA `(.L_x_476) ;  /* 0x0000000c006c7947 */ /* 0x000fea0003800000 */
.L_x_473:
[----:B------:R-:W-:-:S13]  /*5d20*/  ISETP.NE.AND P0, PT, R0, 0x2, PT ;  /* 0x000000020000780c */ /* 0x000fda0003f05270 */
[----:B------:R-:W-:Y:S05]  /*5d30*/  @!P0 BRA `(.L_x_477) ;  /* 0x0000000000308947 */ /* 0x000fea0003800000 */
[----:B------:R-:W-:-:S13]  /*5d40*/  ISETP.NE.AND P0, PT, R0, 0x3, PT ;  /* 0x000000030000780c */ /* 0x000fda0003f05270 */
[----:B------:R-:W-:Y:S05]  /*5d50*/  @!P0 BRA `(.L_x_478) ;  /* 0x0000000000188947 */ /* 0x000fea0003800000 */
[----:B------:R-:W-:-:S13]  /*5d60*/  ISETP.NE.AND P0, PT, R0, 0x4, PT ;  /* 0x000000040000780c */ /* 0x000fda0003f05270 */
[----:B------:R-:W-:Y:S05]  /*5d70*/  @P0 BRA `(.L_x_475) ;  /* 0x0000000800780947 */ /* 0x000fea0003800000 */
[----:B---3--:R-:W-:-:S06]  /*5d80*/  IMAD.U32 R4, R22, 0x10000, RZ ;  /* 0x0001000016047824 */ /* 0x008fcc00078e00ff */
[----:B------:R-:W0:Y:S02]  /*5d90*/  F2I.S64.TRUNC R4, R4 ;  /* 0x0000000400047311 */ /* 0x000e24000020d900 */
[----:B0-----:R1:W-:Y:S01]  /*5da0*/  STG.E.64 desc[UR36][R8.64], R4 ;  /* 0x0000000408007986 */ /* 0x0013e2000c101b24 */
[----:B------:R-:W-:Y:S05]  /*5db0*/  BRA `(.L_x_476) ;  /* 0x0000000c00447947 */ /* 0x000fea0003800000 */
.L_x_478:
[----:B---3--:R-:W-:-:S04]  /*5dc0*/  IMAD.U32 R22, R22, 0x10000, RZ ;  /* 0x0001000016167824 */ /* 0x008fc800078e00ff */
[----:B------:R-:W0:Y:S02]  /*5dd0*/  F2I.FTZ.TRUNC.NTZ R3, R22 ;  /* 0x0000001600037305 */ /* 0x000e24000021f100 */
[----:B0-----:R2:W-:Y:S01]  /*5de0*/  STG.E desc[UR36][R8.64], R3 ;  /* 0x0000000308007986 */ /* 0x0015e2000c101924 */
[----:B------:R-:W-:Y:S05]  /*5df0*/  BRA `(.L_x_476) ;  /* 0x0000000c00347947 */ /* 0x000fea0003800000 */
.L_x_477:
[----:B---3--:R-:W-:-:S04]  /*5e00*/  IMAD.U32 R22, R22, 0x10000, RZ ;  /* 0x0001000016167824 */ /* 0x008fc800078e00ff */
[----:B------:R-:W0:Y:S02]  /*5e10*/  F2I.FTZ.TRUNC.NTZ R3, R22 ;  /* 0x0000001600037305 */ /* 0x000e24000021f100 */
[----:B0-----:R0:W-:Y:S01]  /*5e20*/  STG.E.U16 desc[UR36][R8.64], R3 ;  /* 0x0000000308007986 */ /* 0x0011e2000c101524 */
[----:B------:R-:W-:Y:S05]  /*5e30*/  BRA `(.L_x_476) ;  /* 0x0000000c00247947 */ /* 0x000fea0003800000 */
.L_x_472:
[----:B------:R-:W-:-:S13]  /*5e40*/  ISETP.GT.AND P0, PT, R0, 0x6, PT ;  /* 0x000000060000780c */ /* 0x000fda0003f04270 */
[----:B------:R-:W-:Y:S05]  /*5e50*/  @P0 BRA `(.L_x_479) ;  /* 0x00000000002c0947 */ /* 0x000fea0003800000 */
[----:B------:R-:W-:-:S13]  /*5e60*/  ISETP.NE.AND P0, PT, R0, 0x5, PT ;  /* 0x000000050000780c */ /* 0x000fda0003f05270 */
[----:B------:R-:W-:Y:S05]  /*5e70*/  @!P0 BRA `(.L_x_480) ;  /* 0x0000000000148947 */ /* 0x000fea0003800000 */
[----:B------:R-:W-:-:S13]  /*5e80*/  ISETP.NE.AND P0, PT, R0, 0x6, PT ;  /* 0x000000060000780c */ /* 0x000fda0003f05270 */
[----:B------:R-:W-:Y:S05]  /*5e90*/  @P0 BRA `(.L_x_475) ;  /* 0x0000000800300947 */ /* 0x000fea0003800000 */
[----:B---3--:R-:W-:-:S05]  /*5ea0*/  IMAD.U32 R3, R22, 0x10000, RZ ;  /* 0x0001000016037824 */ /* 0x008fca00078e00ff */
[----:B------:R0:W-:Y:S01]  /*5eb0*/  STG.E desc[UR36][R8.64], R3 ;  /* 0x0000000308007986 */ /* 0x0001e2000c101924 */
[----:B------:R-:W-:Y:S05]  /*5ec0*/  BRA `(.L_x_476) ;  /* 0x0000000c00007947 */ /* 0x000fea0003800000 */
.L_x_480:
[----:B---3--:R-:W-:-:S05]  /*5ed0*/  IMAD.U32 R0, R22, 0x10000, RZ ;  /* 0x0001000016007824 */ /* 0x008fca00078e00ff */
[----:B------:R-:W-:-:S05]  /*5ee0*/  F2FP.F16.F32.PACK_AB R0, RZ, R0 ;  /* 0x00000000ff00723e */ /* 0x000fca00000000ff */
[----:B------:R0:W-:Y:S01]  /*5ef0*/  STG.E.U16 desc[UR36][R8.64], R0 ;  /* 0x0000000008007986 */ /* 0x0001e2000c101524 */
[----:B------:R-:W-:Y:S05]  /*5f00*/  BRA `(.L_x_476) ;  /* 0x0000000800f07947 */ /* 0x000fea0003800000 */
.L_x_479:
[----:B------:R-:W-:-:S13]  /*5f10*/  ISETP.NE.AND P0, PT, R0, 0x7, PT ;  /* 0x000000070000780c */ /* 0x000fda0003f05270 */
[----:B------:R-:W-:Y:S05]  /*5f20*/  @!P0 BRA `(.L_x_481) ;  /* 0x0000000000348947 */ /* 0x000fea0003800000 */
[----:B------:R-:W-:-:S13]  /*5f30*/  ISETP.NE.AND P0, PT, R0, 0x8, PT ;  /* 0x000000080000780c */ /* 0x000fda0003f05270 */
[----:B------:R-:W-:Y:S05]  /*5f40*/  @!P0 BRA `(.L_x_482) ;  /* 0x0000000000188947 */ /* 0x000fea0003800000 */
[----:B------:R-:W-:-:S13]  /*5f50*/  ISETP.NE.AND P0, PT, R0, 0x9, PT ;  /* 0x000000090000780c */ /* 0x000fda0003f05270 */
[----:B------:R-:W-:Y:S05]  /*5f60*/  @P0 BRA `(.L_x_475) ;  /* 0x0000000400fc0947 */ /* 0x000fea0003800000 */
[----:B---3--:R-:W-:Y:S02]  /*5f70*/  IMAD.U32 R22, R22, 0x10000, RZ ;  /* 0x0001000016167824 */ /* 0x008fe400078e00ff */
[----:B------:R-:W-:-:S05]  /*5f80*/  IMAD.MOV.U32 R23, RZ, RZ, RZ ;  /* 0x000000ffff177224 */ /* 0x000fca00078e00ff */
[----:B------:R0:W-:Y:S01]  /*5f90*/  STG.E.64 desc[UR36][R8.64], R22 ;  /* 0x0000001608007986 */ /* 0x0001e2000c101b24 */
[----:B------:R-:W-:Y:S05]  /*5fa0*/  BRA `(.L_x_476) ;  /* 0x0000000800c87947 */ /* 0x000fea0003800000 */
.L_x_482:
[----:B---3--:R-:W-:-:S05]  /*5fb0*/  IMAD.U32 R22, R22, 0x10000, RZ ;  /* 0x0001000016167824 */ /* 0x008fca00078e00ff */
[----:B------:R-:W-:-:S04]  /*5fc0*/  F2FP.F16.F32.PACK_AB R3, RZ, R22 ;  /* 0x00000016ff03723e */ /* 0x000fc800000000ff */
[----:B------:R-:W-:-:S05]  /*5fd0*/  PRMT R3, R3, 0x5410, RZ ;  /* 0x0000541003037816 */ /* 0x000fca00000000ff */
[----:B------:R0:W-:Y:S01]  /*5fe0*/  STG.E desc[UR36][R8.64], R3 ;  /* 0x0000000308007986 */ /* 0x0001e2000c101924 */
[----:B------:R-:W-:Y:S05]  /*5ff0*/  BRA `(.L_x_476) ;  /* 0x0000000800b47947 */ /* 0x000fea0003800000 */
.L_x_481:
[----:B---3--:R-:W-:-:S04]  /*6000*/  IMAD.U32 R4, R22, 0x10000, RZ ;  /* 0x0001000016047824 */ /* 0x008fc800078e00ff */
[----:B------:R-:W-:-:S06]  /*6010*/  FMUL.FTZ R4, R4, 1 ;  /* 0x3f80000004047820 */ /* 0x000fcc0000410000 */
[----:B------:R-:W0:Y:S02]  /*6020*/  F2F.F64.F32 R4, R4 ;  /* 0x0000000400047310 */ /* 0x000e240000201800 */
[----:B0-----:R0:W-:Y:S01]  /*6030*/  STG.E.64 desc[UR36][R8.64], R4 ;  /* 0x0000000408007986 */ /* 0x0011e2000c101b24 */
[----:B------:R-:W-:Y:S05]  /*6040*/  BRA `(.L_x_476) ;  /* 0x0000000800a07947 */ /* 0x000fea0003800000 */
.L_x_471:
[----:B------:R-:W-:-:S13]  /*6050*/  ISETP.GT.AND P0, PT, R0, 0x18, PT ;  /* 0x000000180000780c */ /* 0x000fda0003f04270 */
[----:B------:R-:W-:Y:S05]  /*6060*/  @!P0 BRA `(.L_x_483) ;  /* 0x0000000400608947 */ /* 0x000fea0003800000 */
        /* <DEDUP_REMOVED lines=8> */
[----:B---3--:R-:W-:-:S06]  /*60f0*/  IMAD.U32 R3, R22, 0x10000, RZ ;  /* 0x0001000016037824 */ /* 0x008fcc00078e00ff */
[----:B------:R-:W0:Y:S02]  /*6100*/  F2I.FTZ.U32.TRUNC.NTZ R3, R3 ;  /* 0x0000000300037305 */ /* 0x000e24000021f000 */
[----:B0-----:R0:W-:Y:S01]  /*6110*/  STG.E.U16 desc[UR36][R8.64], R3 ;  /* 0x0000000308007986 */ /* 0x0011e2000c101524 */
[----:B------:R-:W-:Y:S05]  /*6120*/  BRA `(.L_x_476) ;  /* 0x0000000800687947 */ /* 0x000fea0003800000 */
.L_x_486:
[----:B---3--:R-:W-:Y:S01]  /*6130*/  IMAD.U32 R5, R22, 0x10000, RZ ;  /* 0x0001000016057824 */ /* 0x008fe200078e00ff */
[----:B------:R-:W-:Y:S01]  /*6140*/  BSSY.RECONVERGENT B0, `(.L_x_487) ;  /* 0x0000013000007945 */ /* 0x000fe20003800200 */
[----:B------:R-:W-:-:S03]  /*6150*/  IMAD.MOV.U32 R4, RZ, RZ, 0x80 ;  /* 0x00000080ff047424 */ /* 0x000fc600078e00ff */
        /* <DEDUP_REMOVED lines=14> */
.L_x_489:
[----:B------:R-:W-:-:S04]  /*6240*/  SHF.R.U32.HI R3, RZ, 0x18, R5 ;  /* 0x00000018ff037819 */ /* 0x000fc80000011605 */
[----:B------:R-:W-:-:S04]  /*6250*/  LOP3.LUT R0, R0, 0x80, R3, 0xf8, !PT ;  /* 0x0000008000007812 */ /* 0x000fc800078ef803 */
[----:B------:R-:W-:-:S07]  /*6260*/  PRMT R4, R0, 0x7610, R4 ;  /* 0x0000761000047816 */ /* 0x000fce0000000004 */
.L_x_488:
[----:B------:R-:W-:Y:S05]  /*6270*/  BSYNC.RECONVERGENT B0 ;  /* 0x0000000000007941 */ /* 0x000fea0003800200 */
.L_x_487:
[----:B------:R0:W-:Y:S01]  /*6280*/  STG.E.U8 desc[UR36][R8.64], R4 ;  /* 0x0000000408007986 */ /* 0x0001e2000c101124 */
[----:B------:R-:W-:Y:S05]  /*6290*/  BRA `(.L_x_476) ;  /* 0x00000008000c7947 */ /* 0x000fea0003800000 */
.L_x_485:
        /* <DEDUP_REMOVED lines=17> */
.L_x_492:
[----:B------:R-:W-:-:S04]  /*63b0*/  SHF.R.U32.HI R3, RZ, 0x18, R5 ;  /* 0x00000018ff037819 */ /* 0x000fc80000011605 */
[----:B------:R-:W-:-:S04]  /*63c0*/  LOP3.LUT R0, R0, 0x80, R3, 0xf8, !PT ;  /* 0x0000008000007812 */ /* 0x000fc800078ef803 */
[----:B------:R-:W-:-:S07]  /*63d0*/  PRMT R4, R0, 0x7610, R4 ;  /* 0x0000761000047816 */ /* 0x000fce0000000004 */
.L_x_491:
[----:B------:R-:W-:Y:S05]  /*63e0*/  BSYNC.RECONVERGENT B0 ;  /* 0x0000000000007941 */ /* 0x000fea0003800200 */
.L_x_490:
[----:B------:R0:W-:Y:S01]  /*63f0*/  STG.E.U8 desc[UR36][R8.64], R4 ;  /* 0x0000000408007986 */ /* 0x0001e2000c101124 */
[----:B------:R-:W-:Y:S05]  /*6400*/  BRA `(.L_x_476) ;  /* 0x0000000400b07947 */ /* 0x000fea0003800000 */
.L_x_484:
[----:B------:R-:W-:-:S13]  /*6410*/  ISETP.NE.AND P0, PT, R0, 0x1c, PT ;  /* 0x0000001c0000780c */ /* 0x000fda0003f05270 */
[----:B------:R-:W-:Y:S05]  /*6420*/  @!P0 BRA `(.L_x_493) ;  /* 0x0000000000608947 */ /* 0x000fea0003800000 */
[----:B------:R-:W-:-:S13]  /*6430*/  ISETP.NE.AND P0, PT, R0, 0x1d, PT ;  /* 0x0000001d0000780c */ /* 0x000fda0003f05270 */
[----:B------:R-:W-:Y:S05]  /*6440*/  @!P0 BRA `(.L_x_494) ;  /* 0x0000000000488947 */ /* 0x000fea0003800000 */
[----:B------:R-:W-:-:S13]  /*6450*/  ISETP.NE.AND P0, PT, R0, 0x2c, PT ;  /* 0x0000002c0000780c */ /* 0x000fda0003f05270 */
[----:B------:R-:W-:Y:S05]  /*6460*/  @P0 BRA `(.L_x_475) ;  /* 0x0000000000bc0947 */ /* 0x000fea0003800000 */
[----:B---3--:R-:W-:-:S05]  /*6470*/  IMAD.U32 R22, R22, 0x10000, RZ ;  /* 0x0001000016167824 */ /* 0x008fca00078e00ff */
        /* <DEDUP_REMOVED lines=15> */
.L_x_494:
[----:B---3--:R-:W-:-:S06]  /*6570*/  IMAD.U32 R4, R22, 0x10000, RZ ;  /* 0x0001000016047824 */ /* 0x008fcc00078e00ff */
[----:B------:R-:W0:Y:S02]  /*6580*/  F2I.U64.TRUNC R4, R4 ;  /* 0x0000000400047311 */ /* 0x000e24000020d800 */
[----:B0-----:R0:W-:Y:S01]  /*6590*/  STG.E.64 desc[UR36][R8.64], R4 ;  /* 0x0000000408007986 */ /* 0x0011e2000c101b24 */
[----:B------:R-:W-:Y:S05]  /*65a0*/  BRA `(.L_x_476) ;  /* 0x0000000400487947 */ /* 0x000fea0003800000 */
.L_x_493:
[----:B---3--:R-:W-:-:S04]  /*65b0*/  IMAD.U32 R22, R22, 0x10000, RZ ;  /* 0x0001000016167824 */ /* 0x008fc800078e00ff */
[----:B------:R-:W0:Y:S02]  /*65c0*/  F2I.FTZ.U32.TRUNC.NTZ R3, R22 ;  /* 0x0000001600037305 */ /* 0x000e24000021f000 */
[----:B0-----:R0:W-:Y:S01]  /*65d0*/  STG.E desc[UR36][R8.64], R3 ;  /* 0x0000000308007986 */ /* 0x0011e2000c101924 */
[----:B------:R-:W-:Y:S05]  /*65e0*/  BRA `(.L_x_476) ;  /* 0x0000000400387947 */ /* 0x000fea0003800000 */
.L_x_483:
[----:B------:R-:W-:-:S13]  /*65f0*/  ISETP.GT.AND P0, PT, R0, 0xe, PT ;  /* 0x0000000e0000780c */ /* 0x000fda0003f04270 */
[----:B------:R-:W-:Y:S05]  /*6600*/  @P0 BRA `(.L_x_495) ;  /* 0x00000000003c0947 */ /* 0x000fea0003800000 */
[----:B------:R-:W-:-:S13]  /*6610*/  ISETP.NE.AND P0, PT, R0, 0xa, PT ;  /* 0x0000000a0000780c */ /* 0x000fda0003f05270 */
[----:B------:R-:W-:Y:S05]  /*6620*/  @!P0 BRA `(.L_x_496) ;  /* 0x00000000001c8947 */ /* 0x000fea0003800000 */
[----:B------:R-:W-:-:S13]  /*6630*/  ISETP.NE.AND P0, PT, R0, 0xb, PT ;  /* 0x0000000b0000780c */ /* 0x000fda0003f05270 */
[----:B------:R-:W-:Y:S05]  /*6640*/  @P0 BRA `(.L_x_475) ;  /* 0x0000000000440947 */ /* 0x000fea0003800000 */
[----:B---3--:R-:W-:-:S05]  /*6650*/  IMAD.U32 R22, R22, 0x10000, RZ ;  /* 0x0001000016167824 */ /* 0x008fca00078e00ff */
[----:B------:R-:W-:-:S04]  /*6660*/  FSETP.NEU.FTZ.AND P0, PT, R22, RZ, PT ;  /* 0x000000ff1600720b */ /* 0x000fc80003f1d000 */
[----:B------:R-:W-:-:S05]  /*6670*/  SEL R3, RZ, 0x1, !P0 ;  /* 0x00000001ff037807 */ /* 0x000fca0004000000 */
[----:B------:R0:W-:Y:S01]  /*6680*/  STG.E.U8 desc[UR36][R8.64], R3 ;  /* 0x0000000308007986 */ /* 0x0001e2000c101124 */
[----:B------:R-:W-:Y:S05]  /*6690*/  BRA `(.L_x_476) ;  /* 0x00000004000c7947 */ /* 0x000fea0003800000 */
.L_x_496:
[----:B---3--:R-:W-:Y:S01]  /*66a0*/  IMAD.U32 R22, R22, 0x10000, RZ ;  /* 0x0001000016167824 */ /* 0x008fe200078e00ff */
[----:B------:R-:W-:-:S03]  /*66b0*/  CS2R R6, SRZ ;  /* 0x0000000000067805 */ /* 0x000fc6000001ff00 */
[----:B------:R-:W-:-:S06]  /*66c0*/  FMUL.FTZ R4, R22, 1 ;  /* 0x3f80000016047820 */ /* 0x000fcc0000410000 */
[----:B------:R-:W0:Y:S02]  /*66d0*/  F2F.F64.F32 R4, R4 ;  /* 0x0000000400047310 */ /* 0x000e240000201800 */
[----:B0-----:R0:W-:Y:S01]  /*66e0*/  STG.E.128 desc[UR36][R8.64], R4 ;  /* 0x0000000408007986 */ /* 0x0011e2000c101d24 */
[----:B------:R-:W-:Y:S05]  /*66f0*/  BRA `(.L_x_476) ;  /* 0x0000000000f47947 */ /* 0x000fea0003800000 */
.L_x_495:
[----:B------:R-:W-:-:S13]  /*6700*/  ISETP.NE.AND P0, PT, R0, 0xf, PT ;  /* 0x0000000f0000780c */ /* 0x000fda0003f05270 */
[----:B------:R-:W-:Y:S05]  /*6710*/  @!P0 BRA `(.L_x_497) ;  /* 0x0000000000e88947 */ /* 0x000fea0003800000 */
[----:B------:R-:W-:-:S13]  /*6720*/  ISETP.NE.AND P0, PT, R0, 0x17, PT ;  /* 0x000000170000780c */ /* 0x000fda0003f05270 */
[----:B------:R-:W-:Y:S05]  /*6730*/  @!P0 BRA `(.L_x_498) ;  /* 0x0000000000908947 */ /* 0x000fea0003800000 */
[----:B------:R-:W-:-:S13]  /*6740*/  ISETP.NE.AND P0, PT, R0, 0x18, PT ;  /* 0x000000180000780c */ /* 0x000fda0003f05270 */
[----:B------:R-:W-:Y:S05]  /*6750*/  @!P0 BRA `(.L_x_499) ;  /* 0x0000000000448947 */ /* 0x000fea0003800000 */
.L_x_475:
[----:B------:R-:W-:Y:S01]  /*6760*/  MOV R14, 0x0 ;  /* 0x00000000000e7802 */ /* 0x000fe20000000f00 */
[----:B------:R-:W0:Y:S01]  /*6770*/  LDCU.64 UR4, c[0x4][0x128] ;  /* 0x01002500ff0477ac */ /* 0x000e220008000a00 */
[----:B------:R-:W-:Y:S02]  /*6780*/  IMAD.MOV.U32 R8, RZ, RZ, 0x65 ;  /* 0x00000065ff087424 */ /* 0x000fe400078e00ff */
[----:B------:R-:W-:Y:S01]  /*6790*/  IMAD.MOV.U32 R12, RZ, RZ, 0x1 ;  /* 0x00000001ff0c7424 */ /* 0x000fe200078e00ff */
[----:B------:R-:W1:Y:S01]  /*67a0*/  LDCU.64 UR6, c[0x4][0x130] ;  /* 0x01002600ff0677ac */ /* 0x000e620008000a00 */
[----:B------:R-:W2:Y:S01]  /*67b0*/  LDC.64 R14, c[0x4][R14] ;  /* 0x010000000e0e7b82 */ /* 0x000ea20000000a00 */
[----:B------:R-:W-:Y:S01]  /*67c0*/  IMAD.MOV.U32 R13, RZ, RZ, RZ ;  /* 0x000000ffff0d7224 */ /* 0x000fe200078e00ff */
[----:B------:R-:W5:Y:S01]  /*67d0*/  LDCU.64 UR8, c[0x4][0x40] ;  /* 0x01000800ff0877ac */ /* 0x000f620008000a00 */
[----:B0-----:R-:W-:Y:S02]  /*67e0*/  IMAD.U32 R4, RZ, RZ, UR4 ;  /* 0x00000004ff047e24 */ /* 0x001fe4000f8e00ff */
[----:B------:R-:W-:-:S02]  /*67f0*/  IMAD.U32 R5, RZ, RZ, UR5 ;  /* 0x00000005ff057e24 */ /* 0x000fc4000f8e00ff */
[----:B-1----:R-:W-:Y:S02]  /*6800*/  IMAD.U32 R6, RZ, RZ, UR6 ;  /* 0x00000006ff067e24 */ /* 0x002fe4000f8e00ff */
[----:B------:R-:W-:Y:S02]  /*6810*/  IMAD.U32 R7, RZ, RZ, UR7 ;  /* 0x00000007ff077e24 */ /* 0x000fe4000f8e00ff */
[----:B-----5:R-:W-:Y:S02]  /*6820*/  IMAD.U32 R10, RZ, RZ, UR8 ;  /* 0x00000008ff0a7e24 */ /* 0x020fe4000f8e00ff */
[----:B------:R-:W-:-:S07]  /*6830*/  IMAD.U32 R11, RZ, RZ, UR9 ;  /* 0x00000009ff0b7e24 */ /* 0x000fce000f8e00ff */
[----:B------:R-:W-:-:S07]  /*6840*/  LEPC R20, `(.L_x_500) ;  /* 0x000000001014794e */ /* 0x000fce0000000000 */
[----:B--234-:R-:W-:Y:S05]  /*6850*/  CALL.ABS.NOINC R14 ;  /* 0x000000000e007343 */ /* 0x01cfea0003c00000 */
.L_x_500:
[----:B------:R-:W-:Y:S05]  /*6860*/  BRA `(.L_x_476) ;  /* 0x0000000000987947 */ /* 0x000fea0003800000 */
.L_x_499:
[----:B---3--:R-:W-:Y:S01]  /*6870*/  IMAD.U32 R5, R22, 0x10000, RZ ;  /* 0x0001000016057824 */ /* 0x008fe200078e00ff */
[----:B------:R-:W-:Y:S01]  /*6880*/  BSSY.RECONVERGENT B0, `(.L_x_501) ;  /* 0x000000c000007945 */ /* 0x000fe20003800200 */
[----:B------:R-:W-:-:S03]  /*6890*/  IMAD.MOV.U32 R0, RZ, RZ, 0x7f ;  /* 0x0000007fff007424 */ /* 0x000fc600078e00ff */
        /* <DEDUP_REMOVED lines=10> */
.L_x_502:
[----:B------:R-:W-:Y:S05]  /*6940*/  BSYNC.RECONVERGENT B0 ;  /* 0x0000000000007941 */ /* 0x000fea0003800200 */
.L_x_501:
[----:B------:R-:W-:-:S05]  /*6950*/  LOP3.LUT R3, R0, 0x80, R3, 0xf8, !PT ;  /* 0x0000008000037812 */ /* 0x000fca00078ef803 */
[----:B------:R0:W-:Y:S01]  /*6960*/  STG.E.U8 desc[UR36][R8.64], R3 ;  /* 0x0000000308007986 */ /* 0x0001e2000c101124 */
[----:B------:R-:W-:Y:S05]  /*6970*/  BRA `(.L_x_476) ;  /* 0x0000000000547947 */ /* 0x000fea0003800000 */
.L_x_498:
[----:B---3--:R-:W-:Y:S01]  /*6980*/  IMAD.U32 R3, R22, 0x10000, RZ ;  /* 0x0001000016037824 */ /* 0x008fe200078e00ff */
[----:B------:R-:W-:Y:S04]  /*6990*/  BSSY.RECONVERGENT B0, `(.L_x_503) ;  /* 0x000000e000007945 */ /* 0x000fe80003800200 */
[----:B------:R-:W-:-:S04]  /*69a0*/  LOP3.LUT R4, R3, 0x7fffffff, RZ, 0xc0, !PT ;  /* 0x7fffffff03047812 */ /* 0x000fc800078ec0ff */
[----:B------:R-:W-:-:S13]  /*69b0*/  ISETP.GT.U32.AND P0, PT, R4, 0x477fffff, PT ;  /* 0x477fffff0400780c */ /* 0x000fda0003f04070 */
[----:B------:R-:W-:Y:S05]  /*69c0*/  @P0 BRA `(.L_x_504) ;  /* 0x00000000001c0947 */ /* 0x000fea0003800000 */
[----:B------:R-:W-:-:S13]  /*69d0*/  ISETP.GE.U32.AND P0, PT, R4, 0x38800000, PT ;  /* 0x388000000400780c */ /* 0x000fda0003f06070 */
[----:B------:R-:W-:-:S04]  /*69e0*/  @P0 SHF.R.U32.HI R0, RZ, 0x15, R3 ;  /* 0x00000015ff000819 */ /* 0x000fc80000011603 */
[----:B------:R-:W-:-:S04]  /*69f0*/  @P0 LOP3.LUT R0, R0, 0x1, RZ, 0xc0, !PT ;  /* 0x0000000100000812 */ /* 0x000fc800078ec0ff */
[----:B------:R-:W-:-:S04]  /*6a00*/  @P0 IADD3 R0, PT, PT, R3, 0x80fffff, R0 ;  /* 0x080fffff03000810 */ /* 0x000fc80007ffe000 */
[----:B------:R-:W-:Y:S01]  /*6a10*/  @P0 SHF.R.U32.HI R0, RZ, 0x15, R0 ;  /* 0x00000015ff000819 */ /* 0x000fe20000011600 */
[----:B------:R-:W-:Y:S01]  /*6a20*/  @!P0 FADD.FTZ R0, R4, 128 ;  /* 0x4300000004008421 */ /* 0x000fe20000010000 */
[----:B------:R-:W-:Y:S06]  /*6a30*/  BRA `(.L_x_505) ;  /* 0x00000000000c7947 */ /* 0x000fec0003800000 */
.L_x_504:
[----:B------:R-:W-:Y:S01]  /*6a40*/  IMAD.MOV.U32 R0, RZ, RZ, 0x7f ;  /* 0x0000007fff007424 */ /* 0x000fe200078e00ff */
[----:B------:R-:W-:-:S04]  /*6a50*/  ISETP.GT.U32.AND P0, PT, R4, 0x7f800000, PT ;  /* 0x7f8000000400780c */ /* 0x000fc80003f04070 */
[----:B------:R-:W-:-:S09]  /*6a60*/  SEL R0, R0, 0x7c, P0 ;  /* 0x0000007c00007807 */ /* 0x000fd20000000000 */
.L_x_505:
[----:B------:R-:W-:Y:S05]  /*6a70*/  BSYNC.RECONVERGENT B0 ;  /* 0x0000000000007941 */ /* 0x000fea0003800200 */
.L_x_503:
[----:B------:R-:W-:-:S04]  /*6a80*/  SHF.R.U32.HI R3, RZ, 0x18, R3 ;  /* 0x00000018ff037819 */ /* 0x000fc80000011603 */
[----:B------:R-:W-:-:S05]  /*6a90*/  LOP3.LUT R3, R0, 0x80, R3, 0xf8, !PT ;  /* 0x0000008000037812 */ /* 0x000fca00078ef803 */
[----:B------:R0:W-:Y:S01]  /*6aa0*/  STG.E.U8 desc[UR36][R8.64], R3 ;  /* 0x0000000308007986 */ /* 0x0001e2000c101124 */
[----:B------:R-:W-:Y:S05]  /*6ab0*/  BRA `(.L_x_476) ;  /* 0x0000000000047947 */ /* 0x000fea0003800000 */
.L_x_497:
[----:B---3--:R0:W-:Y:S02]  /*6ac0*/  STG.E.U16 desc[UR36][R8.64], R22 ;  /* 0x0000001608007986 */ /* 0x0081e4000c101524 */
.L_x_476:
[----:B------:R-:W-:-:S05]  /*6ad0*/  VIADD R25, R25, 0x80 ;  /* 0x0000008019197836 */ /* 0x000fca0000000000 */
[----:B------:R-:W-:-:S13]  /*6ae0*/  ISETP.GE.AND P0, PT, R25, R16, PT ;  /* 0x000000101900720c */ /* 0x000fda0003f06270 */
[----:B------:R-:W-:Y:S05]  /*6af0*/  @P0 BRA `(.L_x_470) ;  /* 0x0000000c00d80947 */ /* 0x000fea0003800000 */
[----:B------:R-:W5:Y:S01]  /*6b00*/  LDCU UR4, c[0x0][0x3a8] ;  /* 0x00007500ff0477ac */ /* 0x000f620008000800 */
[----:B0123--:R-:W0:Y:S01]  /*6b10*/  LDC.64 R8, c[0x0][0x388] ;  /* 0x0000e200ff087b82 */ /* 0x00fe220000000a00 */
[----:B------:R-:W-:Y:S01]  /*6b20*/  IMAD R0, R2, 0x200, R25 ;  /* 0x0000020002007824 */ /* 0x000fe200078e0219 */
[----:B------:R-:W-:-:S03]  /*6b30*/  PRMT R4, R17, 0x9910, RZ ;  /* 0x0000991011047816 */ /* 0x000fc600000000ff */
[----:B-----5:R-:W-:Y:S02]  /*6b40*/  IMAD R3, R0, UR4, RZ ;  /* 0x0000000400037c24 */ /* 0x020fe4000f8e02ff */
        /* <DEDUP_REMOVED lines=13> */
[----:B----4-:R-:W-:-:S04]  /*6c20*/  IMAD.U32 R18, R18, 0x10000, RZ ;  /* 0x0001000012127824 */ /* 0x010fc800078e00ff */
[----:B------:R-:W0:Y:S02]  /*6c30*/  F2I.FTZ.TRUNC.NTZ R3, R18 ;  /* 0x0000001200037305 */ /* 0x000e24000021f100 */
[----:B0-----:R0:W-:Y:S01]  /*6c40*/  STG.E.U8 desc[UR36][R8.64], R3 ;  /* 0x0000000308007986 */ /* 0x0011e2000c101124 */
[----:B------:R-:W-:Y:S05]  /*6c50*/  BRA `(.L_x_511) ;  /* 0x0000000c007c7947 */ /* 0x000fea0003800000 */
.L_x_509:
[----:B----4-:R-:W-:-:S06]  /*6c60*/  IMAD.U32 R5, R18, 0x10000, RZ ;  /* 0x0001000012057824 */ /* 0x010fcc00078e00ff */
[----:B------:R-:W0:Y:S02]  /*6c70*/  F2I.S64.TRUNC R4, R5 ;  /* 0x0000000500047311 */ /* 0x000e24000020d900 */
[----:B0-----:R0:W-:Y:S01]  /*6c80*/  STG.E.U8 desc[UR36][R8.64], R4 ;  /* 0x0000000408007986 */ /* 0x0011e2000c101124 */
[----:B------:R-:W-:Y:S05]  /*6c90*/  BRA `(.L_x_511) ;  /* 0x0000000c006c7947 */ /* 0x000fea0003800000 */
.L_x_508:
[----:B------:R-:W-:-:S13]  /*6ca0*/  ISETP.NE.AND P0, PT, R0, 0x2, PT ;  /* 0x000000020000780c */ /* 0x000fda0003f05270 */
[----:B------:R-:W-:Y:S05]  /*6cb0*/  @!P0 BRA `(.L_x_512) ;  /* 0x0000000000308947 */ /* 0x000fea0003800000 */
[----:B------:R-:W-:-:S13]  /*6cc0*/  ISETP.NE.AND P0, PT, R0, 0x3, PT ;  /* 0x000000030000780c */ /* 0x000fda0003f05270 */
[----:B------:R-:W-:Y:S05]  /*6cd0*/  @!P0 BRA `(.L_x_513) ;  /* 0x0000000000188947 */ /* 0x000fea0003800000 */
[----:B------:R-:W-:-:S13]  /*6ce0*/  ISETP.NE.AND P0, PT, R0, 0x4, PT ;  /* 0x000000040000780c */ /* 0x000fda0003f05270 */
[----:B------:R-:W-:Y:S05]  /*6cf0*/  @P0 BRA `(.L_x_510) ;  /* 0x0000000800780947 */ /* 0x000fea0003800000 */
[----:B----4-:R-:W-:-:S06]  /*6d00*/  IMAD.U32 R4, R18, 0x10000, RZ ;  /* 0x0001000012047824 */ /* 0x010fcc00078e00ff */
[----:B------:R-:W0:Y:S02]  /*6d10*/  F2I.S64.TRUNC R4, R4 ;  /* 0x0000000400047311 */ /* 0x000e24000020d900 */
[----:B0-----:R0:W-:Y:S01]  /*6d20*/  STG.E.64 desc[UR36][R8.64], R4 ;  /* 0x0000000408007986 */ /* 0x0011e2000c101b24 */
[----:B------:R-:W-:Y:S05]  /*6d30*/  BRA `(.L_x_511) ;  /* 0x0000000c00447947 */ /* 0x000fea0003800000 */
.L_x_513:
[----:B----4-:R-:W-:-:S04]  /*6d40*/  IMAD.U32 R18, R18, 0x10000, RZ ;  /* 0x0001000012127824 */ /* 0x010fc800078e00ff */
[----:B------:R-:W0:Y:S02]  /*6d50*/  F2I.FTZ.TRUNC.NTZ R3, R18 ;  /* 0x0000001200037305 */ /* 0x000e24000021f100 */
[----:B0-----:R0:W-:Y:S01]  /*6d60*/  STG.E desc[UR36][R8.64], R3 ;  /* 0x0000000308007986 */ /* 0x0011e2000c101924 */
[----:B------:R-:W-:Y:S05]  /*6d70*/  BRA `(.L_x_511) ;  /* 0x0000000c00347947 */ /* 0x000fea0003800000 */
.L_x_512:
[----:B----4-:R-:W-:-:S04]  /*6d80*/  IMAD.U32 R18, R18, 0x10000, RZ ;  /* 0x0001000012127824 */ /* 0x010fc800078e00ff */
[----:B------:R-:W0:Y:S02]  /*6d90*/  F2I.FTZ.TRUNC.NTZ R3, R18 ;  /* 0x0000001200037305 */ /* 0x000e24000021f100 */
[----:B0-----:R0:W-:Y:S01]  /*6da0*/  STG.E.U16 desc[UR36][R8.64], R3 ;  /* 0x0000000308007986 */ /* 0x0011e2000c101524 */
[----:B------:R-:W-:Y:S05]  /*6db0*/  BRA `(.L_x_511) ;  /* 0x0000000c00247947 */ /* 0x000fea0003800000 */
.L_x_507:
[----:B------:R-:W-:-:S13]  /*6dc0*/  ISETP.GT.AND P0, PT, R0, 0x6, PT ;  /* 0x000000060000780c */ /* 0x000fda0003f04270 */
[----:B------:R-:W-:Y:S05]  /*6dd0*/  @P0 BRA `(.L_x_514) ;  /* 0x00000000002c0947 */ /* 0x000fea0003800000 */
[----:B------:R-:W-:-:S13]  /*6de0*/  ISETP.NE.AND P0, PT, R0, 0x5, PT ;  /* 0x000000050000780c */ /* 0x000fda0003f05270 */
[----:B------:R-:W-:Y:S05]  /*6df0*/  @!P0 BRA `(.L_x_515) ;  /* 0x0000000000148947 */ /* 0x000fea0003800000 */
[----:B------:R-:W-:-:S13]  /*6e00*/  ISETP.NE.AND P0, PT, R0, 0x6, PT ;  /* 0x000000060000780c */ /* 0x000fda0003f05270 */
[----:B------:R-:W-:Y:S05]  /*6e10*/  @P0 BRA `(.L_x_510) ;  /* 0x0000000800300947 */ /* 0x000fea0003800000 */
[----:B----4-:R-:W-:-:S05]  /*6e20*/  IMAD.U32 R3, R18, 0x10000, RZ ;  /* 0x0001000012037824 */ /* 0x010fca00078e00ff */
[----:B------:R0:W-:Y:S01]  /*6e30*/  STG.E desc[UR36][R8.64], R3 ;  /* 0x0000000308007986 */ /* 0x0001e2000c101924 */
[----:B------:R-:W-:Y:S05]  /*6e40*/  BRA `(.L_x_511) ;  /* 0x0000000c00007947 */ /* 0x000fea0003800000 */
.L_x_515:
[----:B----4-:R-:W-:-:S05]  /*6e50*/  IMAD.U32 R0, R18, 0x10000, RZ ;  /* 0x0001000012007824 */ /* 0x010fca00078e00ff */
[----:B------:R-:W-:-:S05]  /*6e60*/  F2FP.F16.F32.PACK_AB R0, RZ, R0 ;  /* 0x00000000ff00723e */ /* 0x000fca00000000ff */
[----:B------:R0:W-:Y:S01]  /*6e70*/  STG.E.U16 desc[UR36][R8.64], R0 ;  /* 0x0000000008007986 */ /* 0x0001e2000c101524 */
[----:B------:R-:W-:Y:S05]  /*6e80*/  BRA `(.L_x_511) ;  /* 0x0000000800f07947 */ /* 0x000fea0003800000 */
.L_x_514:
[----:B------:R-:W-:-:S13]  /*6e90*/  ISETP.NE.AND P0, PT, R0, 0x7, PT ;  /* 0x000000070000780c */ /* 0x000fda0003f05270 */
[----:B------:R-:W-:Y:S05]  /*6ea0*/  @!P0 BRA `(.L_x_516) ;  /* 0x0000000000348947 */ /* 0x000fea0003800000 */
[----:B------:R-:W-:-:S13]  /*6eb0*/  ISETP.NE.AND P0, PT, R0, 0x8, PT ;  /* 0x000000080000780c */ /* 0x000fda0003f05270 */
[----:B------:R-:W-:Y:S05]  /*6ec0*/  @!P0 BRA `(.L_x_517) ;  /* 0x0000000000188947 */ /* 0x000fea0003800000 */
[----:B------:R-:W-:-:S13]  /*6ed0*/  ISETP.NE.AND P0, PT, R0, 0x9, PT ;  /* 0x000000090000780c */ /* 0x000fda0003f05270 */
[----:B------:R-:W-:Y:S05]  /*6ee0*/  @P0 BRA `(.L_x_510) ;  /* 0x0000000400fc0947 */ /* 0x000fea0003800000 */
[----:B----4-:R-:W-:Y:S02]  /*6ef0*/  IMAD.U32 R4, R18, 0x10000, RZ ;  /* 0x0001000012047824 */ /* 0x010fe400078e00ff */
[----:B------:R-:W-:-:S05]  /*6f00*/  IMAD.MOV.U32 R5, RZ, RZ, RZ ;  /* 0x000000ffff057224 */ /* 0x000fca00078e00ff */
[----:B------:R0:W-:Y:S01]  /*6f10*/  STG.E.64 desc[UR36][R8.64], R4 ;  /* 0x0000000408007986 */ /* 0x0001e2000c101b24 */
[----:B------:R-:W-:Y:S05]  /*6f20*/  BRA `(.L_x_511) ;  /* 0x0000000800c87947 */ /* 0x000fea0003800000 */
.L_x_517:
[----:B----4-:R-:W-:-:S05]  /*6f30*/  IMAD.U32 R18, R18, 0x10000, RZ ;  /* 0x0001000012127824 */ /* 0x010fca00078e00ff */
[----:B------:R-:W-:-:S04]  /*6f40*/  F2FP.F16.F32.PACK_AB R3, RZ, R18 ;  /* 0x00000012ff03723e */ /* 0x000fc800000000ff */
[----:B------:R-:W-:-:S05]  /*6f50*/  PRMT R3, R3, 0x5410, RZ ;  /* 0x0000541003037816 */ /* 0x000fca00000000ff */
[----:B------:R0:W-:Y:S01]  /*6f60*/  STG.E desc[UR36][R8.64], R3 ;  /* 0x0000000308007986 */ /* 0x0001e2000c101924 */
[----:B------:R-:W-:Y:S05]  /*6f70*/  BRA `(.L_x_511) ;  /* 0x0000000800b47947 */ /* 0x000fea0003800000 */
.L_x_516:
[----:B----4-:R-:W-:-:S04]  /*6f80*/  IMAD.U32 R4, R18, 0x10000, RZ ;  /* 0x0001000012047824 */ /* 0x010fc800078e00ff */
[----:B------:R-:W-:-:S06]  /*6f90*/  FMUL.FTZ R4, R4, 1 ;  /* 0x3f80000004047820 */ /* 0x000fcc0000410000 */
[----:B------:R-:W0:Y:S02]  /*6fa0*/  F2F.F64.F32 R4, R4 ;  /* 0x0000000400047310 */ /* 0x000e240000201800 */
[----:B0-----:R0:W-:Y:S01]  /*6fb0*/  STG.E.64 desc[UR36][R8.64], R4 ;  /* 0x0000000408007986 */ /* 0x0011e2000c101b24 */
[----:B------:R-:W-:Y:S05]  /*6fc0*/  BRA `(.L_x_511) ;  /* 0x0000000800a07947 */ /* 0x000fea0003800000 */
.L_x_506:
        /* <DEDUP_REMOVED lines=10> */
[----:B----4-:R-:W-:-:S06]  /*7070*/  IMAD.U32 R3, R18, 0x10000, RZ ;  /* 0x0001000012037824 */ /* 0x010fcc00078e00ff */
[----:B------:R-:W0:Y:S02]  /*7080*/  F2I.FTZ.U32.TRUNC.NTZ R3, R3 ;  /* 0x0000000300037305 */ /* 0x000e24000021f000 */
[----:B0-----:R0:W-:Y:S01]  /*7090*/  STG.E.U16 desc[UR36][R8.64], R3 ;  /* 0x0000000308007986 */ /* 0x0011e2000c101524 */
[----:B------:R-:W-:Y:S05]  /*70a0*/  BRA `(.L_x_511) ;  /* 0x0000000800687947 */ /* 0x000fea0003800000 */
.L_x_521:
[----:B----4-:R-:W-:Y:S01]  /*70b0*/  IMAD.U32 R5, R18, 0x10000, RZ ;  /* 0x0001000012057824 */ /* 0x010fe200078e00ff */
        /* <DEDUP_REMOVED lines=16> */
.L_x_524:
[----:B------:R-:W-:-:S04]  /*71c0*/  SHF.R.U32.HI R3, RZ, 0x18, R5 ;  /* 0x00000018ff037819 */ /* 0x000fc80000011605 */
[----:B------:R-:W-:-:S04]  /*71d0*/  LOP3.LUT R0, R0, 0x80, R3, 0xf8, !PT ;  /* 0x0000008000007812 */ /* 0x000fc800078ef803 */
[----:B------:R-:W-:-:S07]  /*71e0*/  PRMT R4, R0, 0x7610, R4 ;  /* 0x0000761000047816 */ /* 0x000fce0000000004 */
.L_x_523:
[----:B------:R-:W-:Y:S05]  /*71f0*/  BSYNC.RECONVERGENT B0 ;  /* 0x0000000000007941 */ /* 0x000fea0003800200 */
.L_x_522:
[----:B------:R0:W-:Y:S01]  /*7200*/  STG.E.U8 desc[UR36][R8.64], R4 ;  /* 0x0000000408007986 */ /* 0x0001e2000c101124 */
[----:B------:R-:W-:Y:S05]  /*7210*/  BRA `(.L_x_511) ;  /* 0x00000008000c7947 */ /* 0x000fea0003800000 */
.L_x_520:
        /* <DEDUP_REMOVED lines=17> */
.L_x_527:
[----:B------:R-:W-:-:S04]  /*7330*/  SHF.R.U32.HI R3, RZ, 0x18, R5 ;  /* 0x00000018ff037819 */ /* 0x000fc80000011605 */
[----:B------:R-:W-:-:S04]  /*7340*/  LOP3.LUT R0, R0, 0x80, R3, 0xf8, !PT ;  /* 0x0000008000007812 */ /* 0x000fc800078ef803 */
[----:B------:R-:W-:-:S07]  /*7350*/  PRMT R4, R0, 0x7610, R4 ;  /* 0x0000761000047816 */ /* 0x000fce0000000004 */
.L_x_526:
[----:B------:R-:W-:Y:S05]  /*7360*/  BSYNC.RECONVERGENT B0 ;  /* 0x0000000000007941 */ /* 0x000fea0003800200 */
.L_x_525:
[----:B------:R0:W-:Y:S01]  /*7370*/  STG.E.U8 desc[UR36][R8.64], R4 ;  /* 0x0000000408007986 */ /* 0x0001e2000c101124 */
[----:B------:R-:W-:Y:S05]  /*7380*/  BRA `(.L_x_511) ;  /* 0x0000000400b07947 */ /* 0x000fea0003800000 */
.L_x_519:
[----:B------:R-:W-:-:S13]  /*7390*/  ISETP.NE.AND P0, PT, R0, 0x1c, PT ;  /* 0x0000001c0000780c */ /* 0x000fda0003f05270 */
[----:B------:R-:W-:Y:S05]  /*73a0*/  @!P0 BRA `(.L_x_528) ;  /* 0x0000000000608947 */ /* 0x000fea0003800000 */
[----:B------:R-:W-:-:S13]  /*73b0*/  ISETP.NE.AND P0, PT, R0, 0x1d, PT ;  /* 0x0000001d0000780c */ /* 0x000fda0003f05270 */
[----:B------:R-:W-:Y:S05]  /*73c0*/  @!P0 BRA `(.L_x_529) ;  /* 0x0000000000488947 */ /* 0x000fea0003800000 */
[----:B------:R-:W-:-:S13]  /*73d0*/  ISETP.NE.AND P0, PT, R0, 0x2c, PT ;  /* 0x0000002c0000780c */ /* 0x000fda0003f05270 */
[----:B------:R-:W-:Y:S05]  /*73e0*/  @P0 BRA `(.L_x_510) ;  /* 0x0000000000bc0947 */ /* 0x000fea0003800000 */
[----:B----4-:R-:W-:-:S05]  /*73f0*/  IMAD.U32 R18, R18, 0x10000, RZ ;  /* 0x0001000012127824 */ /* 0x010fca00078e00ff */
        /* <DEDUP_REMOVED lines=15> */
.L_x_529:
[----:B----4-:R-:W-:-:S06]  /*74f0*/  IMAD.U32 R4, R18, 0x10000, RZ ;  /* 0x0001000012047824 */ /* 0x010fcc00078e00ff */
[----:B------:R-:W0:Y:S02]  /*7500*/  F2I.U64.TRUNC R4, R4 ;  /* 0x0000000400047311 */ /* 0x000e24000020d800 */
[----:B0-----:R0:W-:Y:S01]  /*7510*/  STG.E.64 desc[UR36][R8.64], R4 ;  /* 0x0000000408007986 */ /* 0x0011e2000c101b24 */
[----:B------:R-:W-:Y:S05]  /*7520*/  BRA `(.L_x_511) ;  /* 0x0000000400487947 */ /* 0x000fea0003800000 */
.L_x_528:
[----:B----4-:R-:W-:-:S04]  /*7530*/  IMAD.U32 R18, R18, 0x10000, RZ ;  /* 0x0001000012127824 */ /* 0x010fc800078e00ff */
[----:B------:R-:W0:Y:S02]  /*7540*/  F2I.FTZ.U32.TRUNC.NTZ R3, R18 ;  /* 0x0000001200037305 */ /* 0x000e24000021f000 */
[----:B0-----:R0:W-:Y:S01]  /*7550*/  STG.E desc[UR36][R8.64], R3 ;  /* 0x0000000308007986 */ /* 0x0011e2000c101924 */
[----:B------:R-:W-:Y:S05]  /*7560*/  BRA `(.L_x_511) ;  /* 0x0000000400387947 */ /* 0x000fea0003800000 */
.L_x_518:
[----:B------:R-:W-:-:S13]  /*7570*/  ISETP.GT.AND P0, PT, R0, 0xe, PT ;  /* 0x0000000e0000780c */ /* 0x000fda0003f04270 */
[----:B------:R-:W-:Y:S05]  /*7580*/  @P0 BRA `(.L_x_530) ;  /* 0x00000000003c0947 */ /* 0x000fea0003800000 */
[----:B------:R-:W-:-:S13]  /*7590*/  ISETP.NE.AND P0, PT, R0, 0xa, PT ;  /* 0x0000000a0000780c */ /* 0x000fda0003f05270 */
[----:B------:R-:W-:Y:S05]  /*75a0*/  @!P0 BRA `(.L_x_531) ;  /* 0x00000000001c8947 */ /* 0x000fea0003800000 */
[----:B------:R-:W-:-:S13]  /*75b0*/  ISETP.NE.AND P0, PT, R0, 0xb, PT ;  /* 0x0000000b0000780c */ /* 0x000fda0003f05270 */
[----:B------:R-:W-:Y:S05]  /*75c0*/  @P0 BRA `(.L_x_510) ;  /* 0x0000000000440947 */ /* 0x000fea0003800000 */
[----:B----4-:R-:W-:-:S05]  /*75d0*/  IMAD.U32 R18, R18, 0x10000, RZ ;  /* 0x0001000012127824 */ /* 0x010fca00078e00ff */
[----:B------:R-:W-:-:S04]  /*75e0*/  FSETP.NEU.FTZ.AND P0, PT, R18, RZ, PT ;  /* 0x000000ff1200720b */ /* 0x000fc80003f1d000 */
[----:B------:R-:W-:-:S05]  /*75f0*/  SEL R3, RZ, 0x1, !P0 ;  /* 0x00000001ff037807 */ /* 0x000fca0004000000 */
[----:B------:R3:W-:Y:S01]  /*7600*/  STG.E.U8 desc[UR36][R8.64], R3 ;  /* 0x0000000308007986 */ /* 0x0007e2000c101124 */
[----:B------:R-:W-:Y:S05]  /*7610*/  BRA `(.L_x_511) ;  /* 0x00000004000c7947 */ /* 0x000fea0003800000 */
.L_x_531:
[----:B----4-:R-:W-:Y:S01]  /*7620*/  IMAD.U32 R18, R18, 0x10000, RZ ;  /* 0x0001000012127824 */ /* 0x010fe200078e00ff */
[----:B------:R-:W-:-:S03]  /*7630*/  CS2R R6, SRZ ;  /* 0x0000000000067805 */ /* 0x000fc6000001ff00 */
[----:B------:R-:W-:-:S06]  /*7640*/  FMUL.FTZ R4, R18, 1 ;  /* 0x3f80000012047820 */ /* 0x000fcc0000410000 */
[----:B------:R-:W0:Y:S02]  /*7650*/  F2F.F64.F32 R4, R4 ;  /* 0x0000000400047310 */ /* 0x000e240000201800 */
[----:B0-----:R4:W-:Y:S01]  /*7660*/  STG.E.128 desc[UR36][R8.64], R4 ;  /* 0x0000000408007986 */ /* 0x0019e2000c101d24 */
[----:B------:R-:W-:Y:S05]  /*7670*/  BRA `(.L_x_511) ;  /* 0x0000000000f47947 */ /* 0x000fea0003800000 */
.L_x_530:
[----:B------:R-:W-:-:S13]  /*7680*/  ISETP.NE.AND P0, PT, R0, 0xf, PT ;  /* 0x0000000f0000780c */ /* 0x000fda0003f05270 */
[----:B------:R-:W-:Y:S05]  /*7690*/  @!P0 BRA `(.L_x_532) ;  /* 0x0000000000e88947 */ /* 0x000fea0003800000 */
[----:B------:R-:W-:-:S13]  /*76a0*/  ISETP.NE.AND P0, PT, R0, 0x17, PT ;  /* 0x000000170000780c */ /* 0x000fda0003f05270 */
[----:B------:R-:W-:Y:S05]  /*76b0*/  @!P0 BRA `(.L_x_533) ;  /* 0x0000000000908947 */ /* 0x000fea0003800000 */
[----:B------:R-:W-:-:S13]  /*76c0*/  ISETP.NE.AND P0, PT, R0, 0x18, PT ;  /* 0x000000180000780c */ /* 0x000fda0003f05270 */
[----:B------:R-:W-:Y:S05]  /*76d0*/  @!P0 BRA `(.L_x_534) ;  /* 0x0000000000448947 */ /* 0x000fea0003800000 */
.L_x_510:
        /* <DEDUP_REMOVED lines=16> */
.L_x_535:
[----:B------:R-:W-:Y:S05]  /*77e0*/  BRA `(.L_x_511) ;  /* 0x0000000000987947 */ /* 0x000fea0003800000 */
.L_x_534:
[----:B----4-:R-:W-:Y:S01]  /*77f0*/  IMAD.U32 R5, R18, 0x10000, RZ ;  /* 0x0001000012057824 */ /* 0x010fe200078e00ff */
        /* <DEDUP_REMOVED lines=12> */
.L_x_537:
[----:B------:R-:W-:Y:S05]  /*78c0*/  BSYNC.RECONVERGENT B0 ;  /* 0x0000000000007941 */ /* 0x000fea0003800200 */
.L_x_536:
[----:B------:R-:W-:-:S05]  /*78d0*/  LOP3.LUT R3, R0, 0x80, R3, 0xf8, !PT ;  /* 0x0000008000037812 */ /* 0x000fca00078ef803 */
[----:B------:R1:W-:Y:S01]  /*78e0*/  STG.E.U8 desc[UR36][R8.64], R3 ;  /* 0x0000000308007986 */ /* 0x0003e2000c101124 */
[----:B------:R-:W-:Y:S05]  /*78f0*/  BRA `(.L_x_511) ;  /* 0x0000000000547947 */ /* 0x000fea0003800000 */
.L_x_533:
[----:B----4-:R-:W-:Y:S01]  /*7900*/  IMAD.U32 R3, R18, 0x10000, RZ ;  /* 0x0001000012037824 */ /* 0x010fe200078e00ff */
        /* <DEDUP_REMOVED lines=11> */
.L_x_539:
[----:B------:R-:W-:Y:S01]  /*79c0*/  IMAD.MOV.U32 R0, RZ, RZ, 0x7f ;  /* 0x0000007fff007424 */ /* 0x000fe200078e00ff */
[----:B------:R-:W-:-:S04]  /*79d0*/  ISETP.GT.U32.AND P0, PT, R4, 0x7f800000, PT ;  /* 0x7f8000000400780c */ /* 0x000fc80003f04070 */
[----:B------:R-:W-:-:S09]  /*79e0*/  SEL R0, R0, 0x7c, P0 ;  /* 0x0000007c00007807 */ /* 0x000fd20000000000 */
.L_x_540:
[----:B------:R-:W-:Y:S05]  /*79f0*/  BSYNC.RECONVERGENT B0 ;  /* 0x0000000000007941 */ /* 0x000fea0003800200 */
.L_x_538:
[----:B------:R-:W-:-:S04]  /*7a00*/  SHF.R.U32.HI R3, RZ, 0x18, R3 ;  /* 0x00000018ff037819 */ /* 0x000fc80000011603 */
[----:B------:R-:W-:-:S05]  /*7a10*/  LOP3.LUT R3, R0, 0x80, R3, 0xf8, !PT ;  /* 0x0000008000037812 */ /* 0x000fca00078ef803 */
[----:B------:R2:W-:Y:S01]  /*7a20*/  STG.E.U8 desc[UR36][R8.64], R3 ;  /* 0x0000000308007986 */ /* 0x0005e2000c101124 */
[----:B------:R-:W-:Y:S05]  /*7a30*/  BRA `(.L_x_511) ;  /* 0x0000000000047947 */ /* 0x000fea0003800000 */
.L_x_532:
[----:B----4-:R0:W-:Y:S02]  /*7a40*/  STG.E.U16 desc[UR36][R8.64], R18 ;  /* 0x0000001208007986 */ /* 0x0101e4000c101524 */
.L_x_511:
[----:B------:R-:W-:-:S07]  /*7a50*/  VIADD R25, R25, 0x80 ;  /* 0x0000008019197836 */ /* 0x000fce0000000000 */
.L_x_470:
[----:B------:R-:W-:Y:S05]  /*7a60*/  BSYNC.RECONVERGENT B6 ;  /* 0x0000000000067941 */ /* 0x000fea0003800200 */
.L_x_469:
[----:B------:R-:W-:-:S13]  /*7a70*/  ISETP.GE.AND P0, PT, R25, R16, PT ;  /* 0x000000101900720c */ /* 0x000fda0003f06270 */
[----:B------:R-:W-:Y:S05]  /*7a80*/  @P0 EXIT ;  /* 0x000000000000094d */ /* 0x000fea0003800000 */
[----:B01-34-:R-:W0:Y:S01]  /*7a90*/  LDC.64 R4, c[0x0][0x388] ;  /* 0x0000e200ff047b82 */ /* 0x01be220000000a00 */
[----:B------:R-:W1:Y:S01]  /*7aa0*/  LDCU UR4, c[0x0][0x3a8] ;  /* 0x00007500ff0477ac */ /* 0x000e620008000800 */
[----:B--2--5:R-:W-:Y:S01]  /*7ab0*/  PRMT R0, R17, 0x9910, RZ ;  /* 0x0000991011007816 */ /* 0x024fe200000000ff */
[----:B------:R-:W-:-:S03]  /*7ac0*/  IMAD R2, R2, 0x200, R25 ;  /* 0x0000020002027824 */ /* 0x000fc600078e0219 */
[----:B------:R-:W-:Y:S01]  /*7ad0*/  ISETP.GT.AND P1, PT, R0, 0x9, PT ;  /* 0x000000090000780c */ /* 0x000fe20003f24270 */
[----:B-1----:R-:W-:-:S05]  /*7ae0*/  IMAD R3, R2, UR4, RZ ;  /* 0x0000000402037c24 */ /* 0x002fca000f8e02ff */
[----:B0-----:R-:W-:-:S05]  /*7af0*/  IADD3 R2, P0, PT, R3, R4, RZ ;  /* 0x0000000403027210 */ /* 0x001fca0007f1e0ff */
[----:B------:R-:W-:Y:S02]  /*7b00*/  IMAD.X R3, RZ, RZ, R5, P0 ;  /* 0x000000ffff037224 */ /* 0x000fe400000e0605 */
[----:B------:R-:W-:Y:S06]  /*7b10*/  @P1 BRA `(.L_x_541) ;  /* 0x00000004000c1947 */ /* 0x000fec0003800000 */
        /* <DEDUP_REMOVED lines=8> */
[----:B------:R-:W-:-:S06]  /*7ba0*/  IMAD.U32 R19, R19, 0x10000, RZ ;  /* 0x0001000013137824 */ /* 0x000fcc00078e00ff */
[----:B------:R-:W0:Y:S02]  /*7bb0*/  F2I.FTZ.TRUNC.NTZ R19, R19 ;  /* 0x0000001300137305 */ /* 0x000e24000021f100 */
[----:B0-----:R-:W-:Y:S01]  /*7bc0*/  STG.E.U8 desc[UR36][R2.64], R19 ;  /* 0x0000001302007986 */ /* 0x001fe2000c101124 */
[----:B------:R-:W-:Y:S05]  /*7bd0*/  EXIT ;  /* 0x000000000000794d */ /* 0x000fea0003800000 */
.L_x_544:
[----:B------:R-:W-:-:S06]  /*7be0*/  IMAD.U32 R5, R19, 0x10000, RZ ;  /* 0x0001000013057824 */ /* 0x000fcc00078e00ff */
[----:B------:R-:W0:Y:S02]  /*7bf0*/  F2I.S64.TRUNC R4, R5 ;  /* 0x0000000500047311 */ /* 0x000e24000020d900 */
[----:B0-----:R-:W-:Y:S01]  /*7c00*/  STG.E.U8 desc[UR36][R2.64], R4 ;  /* 0x0000000402007986 */ /* 0x001fe2000c101124 */
[----:B------:R-:W-:Y:S05]  /*7c10*/  EXIT ;  /* 0x000000000000794d */ /* 0x000fea0003800000 */
.L_x_543:
[----:B------:R-:W-:-:S13]  /*7c20*/  ISETP.NE.AND P0, PT, R0, 0x2, PT ;  /* 0x000000020000780c */ /* 0x000fda0003f05270 */
[----:B------:R-:W-:Y:S05]  /*7c30*/  @!P0 BRA `(.L_x_546) ;  /* 0x0000000000308947 */ /* 0x000fea0003800000 */
[----:B------:R-:W-:-:S13]  /*7c40*/  ISETP.NE.AND P0, PT, R0, 0x3, PT ;  /* 0x000000030000780c */ /* 0x000fda0003f05270 */
[----:B------:R-:W-:Y:S05]  /*7c50*/  @!P0 BRA `(.L_x_547) ;  /* 0x0000000000188947 */ /* 0x000fea0003800000 */
[----:B------:R-:W-:-:S13]  /*7c60*/  ISETP.NE.AND P0, PT, R0, 0x4, PT ;  /* 0x000000040000780c */ /* 0x000fda0003f05270 */
[----:B------:R-:W-:Y:S05]  /*7c70*/  @P0 BRA `(.L_x_545) ;  /* 0x0000000800780947 */ /* 0x000fea0003800000 */
[----:B------:R-:W-:-:S06]  /*7c80*/  IMAD.U32 R4, R19, 0x10000, RZ ;  /* 0x0001000013047824 */ /* 0x000fcc00078e00ff */
[----:B------:R-:W0:Y:S02]  /*7c90*/  F2I.S64.TRUNC R4, R4 ;  /* 0x0000000400047311 */ /* 0x000e24000020d900 */
[----:B0-----:R-:W-:Y:S01]  /*7ca0*/  STG.E.64 desc[UR36][R2.64], R4 ;  /* 0x0000000402007986 */ /* 0x001fe2000c101b24 */
[----:B------:R-:W-:Y:S05]  /*7cb0*/  EXIT ;  /* 0x000000000000794d */ /* 0x000fea0003800000 */
.L_x_547:
[----:B------:R-:W-:-:S06]  /*7cc0*/  IMAD.U32 R19, R19, 0x10000, RZ ;  /* 0x0001000013137824 */ /* 0x000fcc00078e00ff */
[----:B------:R-:W0:Y:S02]  /*7cd0*/  F2I.FTZ.TRUNC.NTZ R19, R19 ;  /* 0x0000001300137305 */ /* 0x000e24000021f100 */
[----:B0-----:R-:W-:Y:S01]  /*7ce0*/  STG.E desc[UR36][R2.64], R19 ;  /* 0x0000001302007986 */ /* 0x001fe2000c101924 */
[----:B------:R-:W-:Y:S05]  /*7cf0*/  EXIT ;  /* 0x000000000000794d */ /* 0x000fea0003800000 */
.L_x_546:
[----:B------:R-:W-:-:S06]  /*7d00*/  IMAD.U32 R19, R19, 0x10000, RZ ;  /* 0x0001000013137824 */ /* 0x000fcc00078e00ff */
[----:B------:R-:W0:Y:S02]  /*7d10*/  F2I.FTZ.TRUNC.NTZ R19, R19 ;  /* 0x0000001300137305 */ /* 0x000e24000021f100 */
[----:B0-----:R-:W-:Y:S01]  /*7d20*/  STG.E.U16 desc[UR36][R2.64], R19 ;  /* 0x0000001302007986 */ /* 0x001fe2000c101524 */
[----:B------:R-:W-:Y:S05]  /*7d30*/  EXIT ;  /* 0x000000000000794d */ /* 0x000fea0003800000 */
.L_x_542:
[----:B------:R-:W-:-:S13]  /*7d40*/  ISETP.GT.AND P0, PT, R0, 0x6, PT ;  /* 0x000000060000780c */ /* 0x000fda0003f04270 */
[----:B------:R-:W-:Y:S05]  /*7d50*/  @P0 BRA `(.L_x_548) ;  /* 0x00000000002c0947 */ /* 0x000fea0003800000 */
[----:B------:R-:W-:-:S13]  /*7d60*/  ISETP.NE.AND P0, PT, R0, 0x5, PT ;  /* 0x000000050000780c */ /* 0x000fda0003f05270 */
[----:B------:R-:W-:Y:S05]  /*7d70*/  @!P0 BRA `(.L_x_549) ;  /* 0x0000000000148947 */ /* 0x000fea0003800000 */
[----:B------:R-:W-:-:S13]  /*7d80*/  ISETP.NE.AND P0, PT, R0, 0x6, PT ;  /* 0x000000060000780c */ /* 0x000fda0003f05270 */
[----:B------:R-:W-:Y:S05]  /*7d90*/  @P0 BRA `(.L_x_545) ;  /* 0x0000000800300947 */ /* 0x000fea0003800000 */
[----:B------:R-:W-:-:S05]  /*7da0*/  IMAD.U32 R19, R19, 0x10000, RZ ;  /* 0x0001000013137824 */ /* 0x000fca00078e00ff */
[----:B------:R-:W-:Y:S01]  /*7db0*/  STG.E desc[UR36][R2.64], R19 ;  /* 0x0000001302007986 */ /* 0x000fe2000c101924 */
[----:B------:R-:W-:Y:S05]  /*7dc0*/  EXIT ;  /* 0x000000000000794d */ /* 0x000fea0003800000 */
.L_x_549:
[----:B------:R-:W-:-:S05]  /*7dd0*/  IMAD.U32 R0, R19, 0x10000, RZ ;  /* 0x0001000013007824 */ /* 0x000fca00078e00ff */
[----:B------:R-:W-:-:S05]  /*7de0*/  F2FP.F16.F32.PACK_AB R0, RZ, R0 ;  /* 0x00000000ff00723e */ /* 0x000fca00000000ff */
[----:B------:R-:W-:Y:S01]  /*7df0*/  STG.E.U16 desc[UR36][R2.64], R0 ;  /* 0x0000000002007986 */ /* 0x000fe2000c101524 */
[----:B------:R-:W-:Y:S05]  /*7e00*/  EXIT ;  /* 0x000000000000794d */ /* 0x000fea0003800000 */
.L_x_548:
[----:B------:R-:W-:-:S13]  /*7e10*/  ISETP.NE.AND P0, PT, R0, 0x7, PT ;  /* 0x000000070000780c */ /* 0x000fda0003f05270 */
[----:B------:R-:W-:Y:S05]  /*7e20*/  @!P0 BRA `(.L_x_550) ;  /* 0x0000000000348947 */ /* 0x000fea0003800000 */
[----:B------:R-:W-:-:S13]  /*7e30*/  ISETP.NE.AND P0, PT, R0, 0x8, PT ;  /* 0x000000080000780c */ /* 0x000fda0003f05270 */
[----:B------:R-:W-:Y:S05]  /*7e40*/  @!P0 BRA `(.L_x_551) ;  /* 0x0000000000188947 */ /* 0x000fea0003800000 */
[----:B------:R-:W-:-:S13]  /*7e50*/  ISETP.NE.AND P0, PT, R0, 0x9, PT ;  /* 0x000000090000780c */ /* 0x000fda0003f05270 */
[----:B------:R-:W-:Y:S05]  /*7e60*/  @P0 BRA `(.L_x_545) ;  /* 0x0000000400fc0947 */ /* 0x000fea0003800000 */
[----:B------:R-:W-:Y:S02]  /*7e70*/  IMAD.U32 R4, R19, 0x10000, RZ ;  /* 0x0001000013047824 */ /* 0x000fe400078e00ff */
[----:B------:R-:W-:-:S05]  /*7e80*/  IMAD.MOV.U32 R5, RZ, RZ, RZ ;  /* 0x000000ffff057224 */ /* 0x000fca00078e00ff */
[----:B------:R-:W-:Y:S01]  /*7e90*/  STG.E.64 desc[UR36][R2.64], R4 ;  /* 0x0000000402007986 */ /* 0x000fe2000c101b24 */
[----:B------:R-:W-:Y:S05]  /*7ea0*/  EXIT ;  /* 0x000000000000794d */ /* 0x000fea0003800000 */
.L_x_551:
[----:B------:R-:W-:-:S05]  /*7eb0*/  IMAD.U32 R19, R19, 0x10000, RZ ;  /* 0x0001000013137824 */ /* 0x000fca00078e00ff */
[----:B------:R-:W-:-:S04]  /*7ec0*/  F2FP.F16.F32.PACK_AB R5, RZ, R19 ;  /* 0x00000013ff05723e */ /* 0x000fc800000000ff */
[----:B------:R-:W-:-:S05]  /*7ed0*/  PRMT R5, R5, 0x5410, RZ ;  /* 0x0000541005057816 */ /* 0x000fca00000000ff */
[----:B------:R-:W-:Y:S01]  /*7ee0*/  STG.E desc[UR36][R2.64], R5 ;  /* 0x0000000502007986 */ /* 0x000fe2000c101924 */
[----:B------:R-:W-:Y:S05]  /*7ef0*/  EXIT ;  /* 0x000000000000794d */ /* 0x000fea0003800000 */
.L_x_550:
[----:B------:R-:W-:-:S04]  /*7f00*/  IMAD.U32 R4, R19, 0x10000, RZ ;  /* 0x0001000013047824 */ /* 0x000fc800078e00ff */
[----:B------:R-:W-:-:S06]  /*7f10*/  FMUL.FTZ R4, R4, 1 ;  /* 0x3f80000004047820 */ /* 0x000fcc0000410000 */
[----:B------:R-:W0:Y:S02]  /*7f20*/  F2F.F64.F32 R4, R4 ;  /* 0x0000000400047310 */ /* 0x000e240000201800 */
[----:B0-----:R-:W-:Y:S01]  /*7f30*/  STG.E.64 desc[UR36][R2.64], R4 ;  /* 0x0000000402007986 */ /* 0x001fe2000c101b24 */
[----:B------:R-:W-:Y:S05]  /*7f40*/  EXIT ;  /* 0x000000000000794d */ /* 0x000fea0003800000 */
.L_x_541:
        /* <DEDUP_REMOVED lines=10> */
[----:B------:R-:W-:-:S06]  /*7ff0*/  IMAD.U32 R5, R19, 0x10000, RZ ;  /* 0x0001000013057824 */ /* 0x000fcc00078e00ff */
[----:B------:R-:W0:Y:S02]  /*8000*/  F2I.FTZ.U32.TRUNC.NTZ R5, R5 ;  /* 0x0000000500057305 */ /* 0x000e24000021f000 */
[----:B0-----:R-:W-:Y:S01]  /*8010*/  STG.E.U16 desc[UR36][R2.64], R5 ;  /* 0x0000000502007986 */ /* 0x001fe2000c101524 */
[----:B------:R-:W-:Y:S05]  /*8020*/  EXIT ;  /* 0x000000000000794d */ /* 0x000fea0003800000 */
.L_x_555:
[----:B------:R-:W-:Y:S01]  /*8030*/  IMAD.U32 R5, R19, 0x10000, RZ ;  /* 0x0001000013057824 */ /* 0x000fe200078e00ff */
        /* <DEDUP_REMOVED lines=17> */
.L_x_558:
[----:B------:R-:W-:-:S04]  /*8150*/  SHF.R.U32.HI R5, RZ, 0x18, R5 ;  /* 0x00000018ff057819 */ /* 0x000fc80000011605 */
[----:B------:R-:W-:-:S07]  /*8160*/  LOP3.LUT R0, R0, 0x80, R5, 0xf8, !PT ;  /* 0x0000008000007812 */ /* 0x000fce00078ef805 */
.L_x_557:
[----:B------:R-:W-:Y:S05]  /*8170*/  BSYNC.RECONVERGENT B0 ;  /* 0x0000000000007941 */ /* 0x000fea0003800200 */
.L_x_556:
[----:B------:R-:W-:Y:S01]  /*8180*/  STG.E.U8 desc[UR36][R2.64], R0 ;  /* 0x0000000002007986 */ /* 0x000fe2000c101124 */
[----:B------:R-:W-:Y:S05]  /*8190*/  EXIT ;  /* 0x000000000000794d */ /* 0x000fea0003800000 */
.L_x_554:
        /* <DEDUP_REMOVED lines=18> */
.L_x_561:
[----:B------:R-:W-:-:S04]  /*82c0*/  SHF.R.U32.HI R5, RZ, 0x18, R5 ;  /* 0x00000018ff057819 */ /* 0x000fc80000011605 */
[----:B------:R-:W-:-:S07]  /*82d0*/  LOP3.LUT R0, R0, 0x80, R5, 0xf8, !PT ;  /* 0x0000008000007812 */ /* 0x000fce00078ef805 */
.L_x_560:
[----:B------:R-:W-:Y:S05]  /*82e0*/  BSYNC.RECONVERGENT B0 ;  /* 0x0000000000007941 */ /* 0x000fea0003800200 */
.L_x_559:
[----:B------:R-:W-:Y:S01]  /*82f0*/  STG.E.U8 desc[UR36][R2.64], R0 ;  /* 0x0000000002007986 */ /* 0x000fe2000c101124 */
[----:B------:R-:W-:Y:S05]  /*8300*/  EXIT ;  /* 0x000000000000794d */ /* 0x000fea0003800000 */
.L_x_553:
[----:B------:R-:W-:-:S13]  /*8310*/  ISETP.NE.AND P0, PT, R0, 0x1c, PT ;  /* 0x0000001c0000780c */ /* 0x000fda0003f05270 */
[----:B------:R-:W-:Y:S05]  /*8320*/  @!P0 BRA `(.L_x_562) ;  /* 0x0000000000608947 */ /* 0x000fea0003800000 */
[----:B------:R-:W-:-:S13]  /*8330*/  ISETP.NE.AND P0, PT, R0, 0x1d, PT ;  /* 0x0000001d0000780c */ /* 0x000fda0003f05270 */
[----:B------:R-:W-:Y:S05]  /*8340*/  @!P0 BRA `(.L_x_563) ;  /* 0x0000000000488947 */ /* 0x000fea0003800000 */
[----:B------:R-:W-:-:S13]  /*8350*/  ISETP.NE.AND P0, PT, R0, 0x2c, PT ;  /* 0x0000002c0000780c */ /* 0x000fda0003f05270 */
[----:B------:R-:W-:Y:S05]  /*8360*/  @P0 BRA `(.L_x_545) ;  /* 0x0000000000bc0947 */ /* 0x000fea0003800000 */
[----:B------:R-:W-:Y:S02]  /*8370*/  IMAD.U32 R19, R19, 0x10000, RZ ;  /* 0x0001000013137824 */ /* 0x000fe400078e00ff */
[----:B------:R-:W-:-:S03]  /*8380*/  IMAD.MOV.U32 R5, RZ, RZ, 0xff ;  /* 0x000000ffff057424 */ /* 0x000fc600078e00ff */
[----:B------:R-:W-:-:S04]  /*8390*/  SHF.R.U32.HI R6, RZ, 0x17, R19 ;  /* 0x00000017ff067819 */ /* 0x000fc80000011613 */
[----:B------:R-:W-:-:S04]  /*83a0*/  LOP3.LUT R4, R6, 0xff, RZ, 0xc0, !PT ;  /* 0x000000ff06047812 */ /* 0x000fc800078ec0ff */
[----:B------:R-:W-:-:S13]  /*83b0*/  ISETP.NE.AND P2, PT, R4, 0xff, PT ;  /* 0x000000ff0400780c */ /* 0x000fda0003f45270 */
[--C-:B------:R-:W-:Y:S02]  /*83c0*/  @P2 SHF.R.U32.HI R0, RZ, 0x16, R19.reuse ;  /* 0x00000016ff002819 */ /* 0x100fe40000011613 */
[----:B------:R-:W-:Y:S02]  /*83d0*/  @P2 LOP3.LUT P0, RZ, R4, 0x3fffff, R19, 0xf8, !PT ;  /* 0x003fffff04ff2812 */ /* 0x000fe4000780f813 */
[----:B------:R-:W-:-:S04]  /*83e0*/  @P2 LOP3.LUT R0, R0, 0x1, RZ, 0xc0, !PT ;  /* 0x0000000100002812 */ /* 0x000fc800078ec0ff */
[----:B------:R-:W-:Y:S01]  /*83f0*/  @P2 ISETP.EQ.U32.AND P1, PT, R0, 0x1, P0 ;  /* 0x000000010000280c */ /* 0x000fe20000722070 */
[----:B------:R-:W-:Y:S01]  /*8400*/  @P2 VIADD R0, R6, 0x1 ;  /* 0x0000000106002836 */ /* 0x000fe20000000000 */
[----:B------:R-:W-:Y:S02]  /*8410*/  PLOP3.LUT P0, PT, PT, PT, PT, 0x80, 0x8 ;  /* 0x000000000008781c */ /* 0x000fe40003f0f070 */
[----:B------:R-:W-:-:S13]  /*8420*/  @P2 PLOP3.LUT P0, PT, P1, PT, PT, 0x80, 0x8 ;  /* 0x000000000008281c */ /* 0x000fda0000f0f070 */
[----:B------:R-:W-:-:S04]  /*8430*/  @!P0 IMAD.MOV R0, RZ, RZ, R6 ;  /* 0x000000ffff008224 */ /* 0x000fc800078e0206 */
[----:B------:R-:W-:-:S05]  /*8440*/  @P2 IMAD.MOV.U32 R5, RZ, RZ, R0 ;  /* 0x000000ffff052224 */ /* 0x000fca00078e0000 */
[----:B------:R-:W-:Y:S01]  /*8450*/  STG.E.U8 desc[UR36][R2.64], R5 ;  /* 0x0000000502007986 */ /* 0x000fe2000c101124 */
[----:B------:R-:W-:Y:S05]  /*8460*/  EXIT ;  /* 0x000000000000794d */ /* 0x000fea0003800000 */
.L_x_563:
[----:B------:R-:W-:-:S06]  /*8470*/  IMAD.U32 R4, R19, 0x10000, RZ ;  /* 0x0001000013047824 */ /* 0x000fcc00078e00ff */
[----:B------:R-:W0:Y:S02]  /*8480*/  F2I.U64.TRUNC R4, R4 ;  /* 0x0000000400047311 */ /* 0x000e24000020d800 */
[----:B0-----:R-:W-:Y:S01]  /*8490*/  STG.E.64 desc[UR36][R2.64], R4 ;  /* 0x0000000402007986 */ /* 0x001fe2000c101b24 */
[----:B------:R-:W-:Y:S05]  /*84a0*/  EXIT ;  /* 0x000000000000794d */ /* 0x000fea0003800000 */
.L_x_562:
[----:B------:R-:W-:-:S06]  /*84b0*/  IMAD.U32 R19, R19, 0x10000, RZ ;  /* 0x0001000013137824 */ /* 0x000fcc00078e00ff */
[----:B------:R-:W0:Y:S02]  /*84c0*/  F2I.FTZ.U32.TRUNC.NTZ R19, R19 ;  /* 0x0000001300137305 */ /* 0x000e24000021f000 */
[----:B0-----:R-:W-:Y:S01]  /*84d0*/  STG.E desc[UR36][R2.64], R19 ;  /* 0x0000001302007986 */ /* 0x001fe2000c101924 */
[----:B------:R-:W-:Y:S05]  /*84e0*/  EXIT ;  /* 0x000000000000794d */ /* 0x000fea0003800000 */
.L_x_552:
[----:B------:R-:W-:-:S13]  /*84f0*/  ISETP.GT.AND P0, PT, R0, 0xe, PT ;  /* 0x0000000e0000780c */ /* 0x000fda0003f04270 */
[----:B------:R-:W-:Y:S05]  /*8500*/  @P0 BRA `(.L_x_564) ;  /* 0x00000000003c0947 */ /* 0x000fea0003800000 */
[----:B------:R-:W-:-:S13]  /*8510*/  ISETP.NE.AND P0, PT, R0, 0xa, PT ;  /* 0x0000000a0000780c */ /* 0x000fda0003f05270 */
[----:B------:R-:W-:Y:S05]  /*8520*/  @!P0 BRA `(.L_x_565) ;  /* 0x00000000001c8947 */ /* 0x000fea0003800000 */
[----:B------:R-:W-:-:S13]  /*8530*/  ISETP.NE.AND P0, PT, R0, 0xb, PT ;  /* 0x0000000b0000780c */ /* 0x000fda0003f05270 */
[----:B------:R-:W-:Y:S05]  /*8540*/  @P0 BRA `(.L_x_545) ;  /* 0x0000000000440947 */ /* 0x000fea0003800000 */
[----:B------:R-:W-:-:S05]  /*8550*/  IMAD.U32 R19, R19, 0x10000, RZ ;  /* 0x0001000013137824 */ /* 0x000fca00078e00ff */
[----:B------:R-:W-:-:S04]  /*8560*/  FSETP.NEU.FTZ.AND P0, PT, R19, RZ, PT ;  /* 0x000000ff1300720b */ /* 0x000fc80003f1d000 */
[----:B------:R-:W-:-:S05]  /*8570*/  SEL R5, RZ, 0x1, !P0 ;  /* 0x00000001ff057807 */ /* 0x000fca0004000000 */
[----:B------:R-:W-:Y:S01]  /*8580*/  STG.E.U8 desc[UR36][R2.64], R5 ;  /* 0x0000000502007986 */ /* 0x000fe2000c101124 */
[----:B------:R-:W-:Y:S05]  /*8590*/  EXIT ;  /* 0x000000000000794d */ /* 0x000fea0003800000 */
.L_x_565:
[----:B------:R-:W-:Y:S01]  /*85a0*/  IMAD.U32 R19, R19, 0x10000, RZ ;  /* 0x0001000013137824 */ /* 0x000fe200078e00ff */
[----:B------:R-:W-:-:S03]  /*85b0*/  CS2R R6, SRZ ;  /* 0x0000000000067805 */ /* 0x000fc6000001ff00 */
[----:B------:R-:W-:-:S06]  /*85c0*/  FMUL.FTZ R4, R19, 1 ;  /* 0x3f80000013047820 */ /* 0x000fcc0000410000 */
[----:B------:R-:W0:Y:S02]  /*85d0*/  F2F.F64.F32 R4, R4 ;  /* 0x0000000400047310 */ /* 0x000e240000201800 */
[----:B0-----:R-:W-:Y:S01]  /*85e0*/  STG.E.128 desc[UR36][R2.64], R4 ;  /* 0x0000000402007986 */ /* 0x001fe2000c101d24 */
[----:B------:R-:W-:Y:S05]  /*85f0*/  EXIT ;  /* 0x000000000000794d */ /* 0x000fea0003800000 */
.L_x_564:
[----:B------:R-:W-:-:S13]  /*8600*/  ISETP.NE.AND P0, PT, R0, 0xf, PT ;  /* 0x0000000f0000780c */ /* 0x000fda0003f05270 */
[----:B------:R-:W-:Y:S05]  /*8610*/  @!P0 BRA `(.L_x_566) ;  /* 0x0000000000e88947 */ /* 0x000fea0003800000 */
[----:B------:R-:W-:-:S13]  /*8620*/  ISETP.NE.AND P0, PT, R0, 0x17, PT ;  /* 0x000000170000780c */ /* 0x000fda0003f05270 */
[----:B------:R-:W-:Y:S05]  /*8630*/  @!P0 BRA `(.L_x_567) ;  /* 0x0000000000908947 */ /* 0x000fea0003800000 */
[----:B------:R-:W-:-:S13]  /*8640*/  ISETP.NE.AND P0, PT, R0, 0x18, PT ;  /* 0x000000180000780c */ /* 0x000fda0003f05270 */
[----:B------:R-:W-:Y:S05]  /*8650*/  @!P0 BRA `(.L_x_568) ;  /* 0x0000000000448947 */ /* 0x000fea0003800000 */
.L_x_545:
[----:B------:R-:W-:Y:S01]  /*8660*/  MOV R0, 0x0 ;  /* 0x0000000000007802 */ /* 0x000fe20000000f00 */
[----:B------:R-:W0:Y:S01]  /*8670*/  LDCU.64 UR4, c[0x4][0x128] ;  /* 0x01002500ff0477ac */ /* 0x000e220008000a00 */
[----:B------:R-:W-:Y:S02]  /*8680*/  IMAD.MOV.U32 R8, RZ, RZ, 0x65 ;  /* 0x00000065ff087424 */ /* 0x000fe400078e00ff */
[----:B------:R1:W2:Y:S01]  /*8690*/  LDC.64 R2, c[0x4][R0] ;  /* 0x0100000000027b82 */ /* 0x0002a20000000a00 */
[----:B------:R-:W3:Y:S01]  /*86a0*/  LDCU.64 UR6, c[0x4][0x130] ;  /* 0x01002600ff0677ac */ /* 0x000ee20008000a00 */
[----:B------:R-:W-:Y:S02]  /*86b0*/  IMAD.MOV.U32 R12, RZ, RZ, 0x1 ;  /* 0x00000001ff0c7424 */ /* 0x000fe400078e00ff */
[----:B------:R-:W-:Y:S01]  /*86c0*/  IMAD.MOV.U32 R13, RZ, RZ, RZ ;  /* 0x000000ffff0d7224 */ /* 0x000fe200078e00ff */
[----:B------:R-:W4:Y:S01]  /*86d0*/  LDCU.64 UR8, c[0x4][0x40] ;  /* 0x01000800ff0877ac */ /* 0x000f220008000a00 */
[----:B0-----:R-:W-:-:S02]  /*86e0*/  IMAD.U32 R4, RZ, RZ, UR4 ;  /* 0x00000004ff047e24 */ /* 0x001fc4000f8e00ff */
[----:B------:R-:W-:Y:S02]  /*86f0*/  IMAD.U32 R5, RZ, RZ, UR5 ;  /* 0x00000005ff057e24 */ /* 0x000fe4000f8e00ff */
[----:B---3--:R-:W-:Y:S02]  /*8700*/  IMAD.U32 R6, RZ, RZ, UR6 ;  /* 0x00000006ff067e24 */ /* 0x008fe4000f8e00ff */
[----:B------:R-:W-:Y:S02]  /*8710*/  IMAD.U32 R7, RZ, RZ, UR7 ;  /* 0x00000007ff077e24 */ /* 0x000fe4000f8e00ff */
[----:B----4-:R-:W-:Y:S02]  /*8720*/  IMAD.U32 R10, RZ, RZ, UR8 ;  /* 0x00000008ff0a7e24 */ /* 0x010fe4000f8e00ff */
[----:B-1----:R-:W-:-:S07]  /*8730*/  IMAD.U32 R11, RZ, RZ, UR9 ;  /* 0x00000009ff0b7e24 */ /* 0x002fce000f8e00ff */
[----:B------:R-:W-:-:S07]  /*8740*/  LEPC R20, `(.L_x_569) ;  /* 0x000000001014794e */ /* 0x000fce0000000000 */
[----:B--2---:R-:W-:Y:S05]  /*8750*/  CALL.ABS.NOINC R2 ;  /* 0x0000000002007343 */ /* 0x004fea0003c00000 */
.L_x_569:
[----:B------:R-:W-:Y:S05]  /*8760*/  EXIT ;  /* 0x000000000000794d */ /* 0x000fea0003800000 */
.L_x_568:
[----:B------:R-:W-:Y:S01]  /*8770*/  IMAD.U32 R19, R19, 0x10000, RZ ;  /* 0x0001000013137824 */ /* 0x000fe200078e00ff */
        /* <DEDUP_REMOVED lines=12> */
.L_x_571:
[----:B------:R-:W-:Y:S05]  /*8840*/  BSYNC.RECONVERGENT B0 ;  /* 0x0000000000007941 */ /* 0x000fea0003800200 */
.L_x_570:
[----:B------:R-:W-:-:S05]  /*8850*/  LOP3.LUT R5, R0, 0x80, R5, 0xf8, !PT ;  /* 0x0000008000057812 */ /* 0x000fca00078ef805 */
[----:B------:R-:W-:Y:S01]  /*8860*/  STG.E.U8 desc[UR36][R2.64], R5 ;  /* 0x0000000502007986 */ /* 0x000fe2000c101124 */
[----:B------:R-:W-:Y:S05]  /*8870*/  EXIT ;  /* 0x000000000000794d */ /* 0x000fea0003800000 */
.L_x_567:
[----:B------:R-:W-:Y:S01]  /*8880*/  IMAD.U32 R5, R19, 0x10000, RZ ;  /* 0x0001000013057824 */ /* 0x000fe200078e00ff */
        /* <DEDUP_REMOVED lines=11> */
.L_x_573:
[----:B------:R-:W-:Y:S01]  /*8940*/  IMAD.MOV.U32 R0, RZ, RZ, 0x7f ;  /* 0x0000007fff007424 */ /* 0x000fe200078e00ff */
[----:B------:R-:W-:-:S04]  /*8950*/  ISETP.GT.U32.AND P0, PT, R4, 0x7f800000, PT ;  /* 0x7f8000000400780c */ /* 0x000fc80003f04070 */
[----:B------:R-:W-:-:S09]  /*8960*/  SEL R0, R0, 0x7c, P0 ;  /* 0x0000007c00007807 */ /* 0x000fd20000000000 */
.L_x_574:
[----:B------:R-:W-:Y:S05]  /*8970*/  BSYNC.RECONVERGENT B0 ;  /* 0x0000000000007941 */ /* 0x000fea0003800200 */
.L_x_572:
[----:B------:R-:W-:-:S04]  /*8980*/  SHF.R.U32.HI R5, RZ, 0x18, R5 ;  /* 0x00000018ff057819 */ /* 0x000fc80000011605 */
[----:B------:R-:W-:-:S05]  /*8990*/  LOP3.LUT R5, R0, 0x80, R5, 0xf8, !PT ;  /* 0x0000008000057812 */ /* 0x000fca00078ef805 */
[----:B------:R-:W-:Y:S01]  /*89a0*/  STG.E.U8 desc[UR36][R2.64], R5 ;  /* 0x0000000502007986 */ /* 0x000fe2000c101124 */
[----:B------:R-:W-:Y:S05]  /*89b0*/  EXIT ;  /* 0x000000000000794d */ /* 0x000fea0003800000 */
.L_x_566:
[----:B------:R-:W-:Y:S01]  /*89c0*/  STG.E.U16 desc[UR36][R2.64], R19 ;  /* 0x0000001302007986 */ /* 0x000fe2000c101524 */
[----:B------:R-:W-:Y:S05]  /*89d0*/  EXIT ;  /* 0x000000000000794d */ /* 0x000fea0003800000 */
.L_x_575:
        /* <DEDUP_REMOVED lines=10> */
.L_x_2731:


//--------------------- .text._ZN2at6native18elementwise_kernelILi128ELi4EZNS0_22gpu_kernel_impl_nocastIZZZNS0_16atan_kernel_cudaERNS_18TensorIteratorBaseEENKUlvE0_clEvENKUlvE2_clEvEUlN3c108BFloat16EE_EEvS4_RKT_EUliE_EEviT1_ --------------------------
	.section	.text._ZN2at6native18elementwise_kernelILi128ELi4EZNS0_22gpu_kernel_impl_nocastIZZZNS0_16atan_kernel_cudaERNS_18TensorIteratorBaseEENKUlvE0_clEvENKUlvE2_clEvEUlN3c108BFloat16EE_EEvS4_RKT_EUliE_EEviT1_,"ax",@progbits
	.align	128
        .global         _ZN2at6native18elementwise_kernelILi128ELi4EZNS0_22gpu_kernel_impl_nocastIZZZNS0_16atan_kernel_cudaERNS_18TensorIteratorBaseEENKUlvE0_clEvENKUlvE2_clEvEUlN3c108BFloat16EE_EEvS4_RKT_EUliE_EEviT1_
        .type           _ZN2at6native18elementwise_kernelILi128ELi4EZNS0_22gpu_kernel_impl_nocastIZZZNS0_16atan_kernel_cudaERNS_18TensorIteratorBaseEENKUlvE0_clEvENKUlvE2_clEvEUlN3c108BFloat16EE_EEvS4_RKT_EUliE_EEviT1_,@function
        .size           _ZN2at6native18elementwise_kernelILi128ELi4EZNS0_22gpu_kernel_impl_nocastIZZZNS0_16atan_kernel_cudaERNS_18TensorIteratorBaseEENKUlvE0_clEvENKUlvE2_clEvEUlN3c108BFloat16EE_EEvS4_RKT_EUliE_EEviT1_,(.L_x_2732 - _ZN2at6native18elementwise_kernelILi128ELi4EZNS0_22gpu_kernel_impl_nocastIZZZNS0_16atan_kernel_cudaERNS_18TensorIteratorBaseEENKUlvE0_clEvENKUlvE2_clEvEUlN3c108BFloat16EE_EEvS4_RKT_EUliE_EEviT1_)
        .other          _ZN2at6native18elementwise_kernelILi128ELi4EZNS0_22gpu_kernel_impl_nocastIZZZNS0_16atan_kernel_cudaERNS_18TensorIteratorBaseEENKUlvE0_clEvENKUlvE2_clEvEUlN3c108BFloat16EE_EEvS4_RKT_EUliE_EEviT1_,@"STO_CUDA_ENTRY STV_DEFAULT"
_ZN2at6native18elementwise_kernelILi128ELi4EZNS0_22gpu_kernel_impl_nocastIZZZNS0_16atan_kernel_cudaERNS_18TensorIteratorBaseEENKUlvE0_clEvENKUlvE2_clEvEUlN3c108BFloat16EE_EEvS4_RKT_EUliE_EEviT1_:
.text._ZN2at6native18elementwise_kernelILi128ELi4EZNS0_22gpu_kernel_impl_nocastIZZZNS0_16atan_kernel_cudaERNS_18TensorIteratorBaseEENKUlvE0_clEvENKUlvE2_clEvEUlN3c108BFloat16EE_EEvS4_RKT_EUliE_EEviT1_:
[----:B------:R-:W-:Y:S08]  /*0000*/  LDC R1, c[0x0][0x37c] ;  /* 0x0000df00ff017b82 */ /* 0x000ff00000000800 */
[----:B------:R-:W0:Y:S01]  /*0010*/  LDC R2, c[0x0][0x388] ;  /* 0x0000e200ff027b82 */ /* 0x000e220000000800 */
[----:B------:R-:W1:Y:S01]  /*0020*/  S2R R3, SR_TID.X ;  /* 0x0000000000037919 */ /* 0x000e620000002100 */
[----:B------:R-:W2:Y:S06]  /*0030*/  LDCU.64 UR6, c[0x0][0x358] ;  /* 0x00006b00ff0677ac */ /* 0x000eac0008000a00 */
[----:B------:R-:W3:Y:S01]  /*0040*/  S2UR UR4, SR_CTAID.X ;  /* 0x00000000000479c3 */ /* 0x000ee20000002500 */
[----:B0-----:R-:W-:Y:S01]  /*0050*/  ISETP.NE.AND P0, PT, R2, RZ, PT ;  /* 0x000000ff0200720c */ /* 0x001fe20003f05270 */
[----:B---3--:R-:W-:-:S06]  /*0060*/  USHF.L.U32 UR4, UR4, 0x9, URZ ;  /* 0x0000000904047899 */ /* 0x008fcc00080006ff */
[----:B-1----:R-:W-:-:S06]  /*0070*/  LOP3.LUT R3, R3, UR4, RZ, 0xfc, !PT ;  /* 0x0000000403037c12 */ /* 0x002fcc000f8efcff */
[----:B--2---:R-:W-:Y:S05]  /*0080*/  @P0 BRA `(.L_x_576) ;  /* 0x0000000400e00947 */ /* 0x004fea0003800000 */
[----:B------:R-:W0:Y:S01]  /*0090*/  LDCU UR4, c[0x0][0x380] ;  /* 0x00007000ff0477ac */ /* 0x000e220008000800 */
[----:B------:R-:W-:Y:S04]  /*00a0*/  BSSY.RECONVERGENT B0, `(.L_x_577) ;  /* 0x0000059000007945 */ /* 0x000fe80003800200 */
[----:B------:R-:W-:Y:S01]  /*00b0*/  BSSY.RELIABLE B1, `(.L_x_578) ;  /* 0x000003d000017945 */ /* 0x000fe20003800100 */
[----:B0-----:R-:W-:-:S13]  /*00c0*/  ISETP.GE.AND P0, PT, R3, UR4, PT ;  /* 0x0000000403007c0c */ /* 0x001fda000bf06270 */
[----:B------:R-:W-:Y:S05]  /*00d0*/  @P0 BRA `(.L_x_579) ;  /* 0x0000000000dc0947 */ /* 0x000fea0003800000 */
[----:B------:R-:W0:Y:S02]  /*00e0*/  LDC.64 R4, c[0x0][0x588] ;  /* 0x00016200ff047b82 */ /* 0x000e240000000a00 */
[----:B0-----:R-:W2:Y:S01]  /*00f0*/  LDG.E.U16 R4, desc[UR6][R4.64] ;  /* 0x0000000604047981 */ /* 0x001ea2000c1e1500 */
[----:B------:R-:W-:Y:S01]  /*0100*/  HFMA2 R7, -RZ, RZ, 0.890625, -0.00056934356689453125 ;  /* 0x3b2090aaff077431 */ /* 0x000fe200000001ff */
[----:B------:R-:W-:Y:S02]  /*0110*/  IADD3 R3, PT, PT, R3, 0x80, RZ ;  /* 0x0000008003037810 */ /* 0x000fe40007ffe0ff */
[----:B--2---:R-:W-:Y:S02]  /*0120*/  SHF.L.U32 R0, R4, 0x10, RZ ;  /* 0x0000001004007819 */ /* 0x004fe400000006ff */
[----:B------:R-:W0:Y:S02]  /*0130*/  LDC.64 R4, c[0x0][0x580] ;  /* 0x00016000ff047b82 */ /* 0x000e240000000a00 */
[C---:B------:R-:W-:Y:S01]  /*0140*/  FSETP.GT.FTZ.AND P0, PT, |R0|.reuse, 1, PT ;  /* 0x3f8000000000780b */ /* 0x040fe20003f14200 */
[----:B------:R-:W-:-:S12]  /*0150*/  FADD.FTZ R2, |R0|, -RZ ;  /* 0x800000ff00027221 */ /* 0x000fd80000010200 */
        /* <DEDUP_REMOVED lines=16> */
[----:B------:R-:W-:Y:S02]  /*0260*/  ISETP.GE.AND P0, PT, R3, UR4, PT ;  /* 0x0000000403007c0c */ /* 0x000fe4000bf06270 */
[----:B------:R-:W-:-:S05]  /*0270*/  F2FP.BF16.F32.PACK_AB R0, RZ, R0 ;  /* 0x00000000ff00723e */ /* 0x000fca00000010ff */
[----:B0-----:R0:W-:Y:S06]  /*0280*/  STG.E.U16 desc[UR6][R4.64], R0 ;  /* 0x0000000004007986 */ /* 0x0011ec000c101506 */
[----:B------:R-:W-:Y:S05]  /*0290*/  @P0 BREAK.RELIABLE B1 ;  /* 0x0000000000010942 */ /* 0x000fea0003800100 */
[----:B------:R-:W-:Y:S05]  /*02a0*/  @P0 BRA `(.L_x_580) ;  /* 0x0000000000e00947 */ /* 0x000fea0003800000 */
[----:B0-----:R-:W0:Y:S02]  /*02b0*/  LDC.64 R4, c[0x0][0x588] ;  /* 0x00016200ff047b82 */ /* 0x001e240000000a00 */
[----:B0-----:R-:W2:Y:S01]  /*02c0*/  LDG.E.U16 R4, desc[UR6][R4.64] ;  /* 0x0000000604047981 */ /* 0x001ea2000c1e1500 */
[----:B------:R-:W-:Y:S02]  /*02d0*/  MOV R7, 0x3b2090aa ;  /* 0x3b2090aa00077802 */ /* 0x000fe40000000f00 */
        /* <DEDUP_REMOVED lines=20> */
[----:B------:R-:W-:-:S04]  /*0420*/  FSEL R0, R0, R7, !P0 ;  /* 0x0000000700007208 */ /* 0x000fc80004000000 */
[----:B------:R-:W-:-:S05]  /*0430*/  F2FP.BF16.F32.PACK_AB R0, RZ, R0 ;  /* 0x00000000ff00723e */ /* 0x000fca00000010ff */
[----:B0-----:R0:W-:Y:S02]  /*0440*/  STG.E.U16 desc[UR6][R4.64], R0 ;  /* 0x0000000004007986 */ /* 0x0011e4000c101506 */
.L_x_579:
[----:B------:R-:W-:-:S13]  /*0450*/  ISETP.GE.AND P0, PT, R3, UR4, PT ;  /* 0x0000000403007c0c */ /* 0x000fda000bf06270 */
[----:B------:R-:W-:Y:S05]  /*0460*/  @P0 BREAK.RELIABLE B1 ;  /* 0x0000000000010942 */ /* 0x000fea0003800100 */
[----:B------:R-:W-:Y:S05]  /*0470*/  @P0 BRA `(.L_x_580) ;  /* 0x00000000006c0947 */ /* 0x000fea0003800000 */
[----:B------:R-:W-:Y:S05]  /*0480*/  BSYNC.RELIABLE B1 ;  /* 0x0000000000017941 */ /* 0x000fea0003800100 */
.L_x_578:
[----:B0-----:R-:W0:Y:S02]  /*0490*/  LDC.64 R4, c[0x0][0x588] ;  /* 0x00016200ff047b82 */ /* 0x001e240000000a00 */
        /* <DEDUP_REMOVED lines=25> */
.L_x_580:
[----:B------:R-:W-:Y:S05]  /*0630*/  BSYNC.RECONVERGENT B0 ;  /* 0x0000000000007941 */ /* 0x000fea0003800200 */
.L_x_577:
[----:B------:R-:W-:Y:S05]  /*0640*/  WARPSYNC.ALL ;  /* 0x0000000000007948 */ /* 0x000fea0003800000 */
[----:B------:R-:W-:-:S13]  /*0650*/  ISETP.GE.AND P0, PT, R3, UR4, PT ;  /* 0x0000000403007c0c */ /* 0x000fda000bf06270 */
[----:B------:R-:W-:Y:S05]  /*0660*/  @P0 EXIT ;  /* 0x000000000000094d */ /* 0x000fea0003800000 */
[----:B------:R-:W2:Y:S02]  /*0670*/  LDC.64 R2, c[0x0][0x588] ;  /* 0x00016200ff027b82 */ /* 0x000ea40000000a00 */
[----:B--2---:R-:W0:Y:S01]  /*0680*/  LDG.E.U16 R2, desc[UR6][R2.64] ;  /* 0x0000000602027981 */ /* 0x004e22000c1e1500 */
[----:B------:R-:W-:Y:S01]  /*0690*/  HFMA2 R6, -RZ, RZ, 0.890625, -0.00056934356689453125 ;  /* 0x3b2090aaff067431 */ /* 0x000fe200000001ff */
[----:B01----:R-:W-:-:S04]  /*06a0*/  SHF.L.U32 R0, R2, 0x10, RZ ;  /* 0x0000001002007819 */ /* 0x003fc800000006ff */
[----:B------:R-:W0:Y:S01]  /*06b0*/  LDC.64 R2, c[0x0][0x580] ;  /* 0x00016000ff027b82 */ /* 0x000e220000000a00 */
        /* <DEDUP_REMOVED lines=19> */
[----:B0-----:R-:W-:Y:S01]  /*07f0*/  STG.E.U16 desc[UR6][R2.64], R0 ;  /* 0x0000000002007986 */ /* 0x001fe2000c101506 */
[----:B------:R-:W-:Y:S05]  /*0800*/  EXIT ;  /* 0x000000000000794d */ /* 0x000fea0003800000 */
.L_x_576:
[----:B------:R-:W0:Y:S01]  /*0810*/  LDCU UR4, c[0x0][0x380] ;  /* 0x00007000ff0477ac */ /* 0x000e220008000800 */
[----:B------:R-:W-:Y:S01]  /*0820*/  IADD3 R2, PT, PT, R2, -0x1, RZ ;  /* 0xffffffff02027810 */ /* 0x000fe20007ffe0ff */
[----:B------:R-:W-:Y:S04]  /*0830*/  BSSY.RECONVERGENT B0, `(.L_x_581) ;  /* 0x00003e2000007945 */ /* 0x000fe80003800200 */
[----:B------:R-:W-:Y:S01]  /*0840*/  BSSY.RELIABLE B1, `(.L_x_582) ;  /* 0x0000299000017945 */ /* 0x000fe20003800100 */
[----:B------:R-:W-:-:S04]  /*0850*/  VIMNMX.U32 R0, PT, PT, R2, 0x18, PT ;  /* 0x0000001802007848 */ /* 0x000fc80003fe0000 */
[----:B------:R-:W-:Y:S02]  /*0860*/  IADD3 R0, PT, PT, R0, 0x1, RZ ;  /* 0x0000000100007810 */ /* 0x000fe40007ffe0ff */
[----:B0-----:R-:W-:-:S13]  /*0870*/  ISETP.GE.AND P0, PT, R3, UR4, PT ;  /* 0x0000000403007c0c */ /* 0x001fda000bf06270 */
[----:B------:R-:W-:Y:S05]  /*0880*/  @P0 BRA `(.L_x_583) ;  /* 0x0000002800440947 */ /* 0x000fea0003800000 */
[----:B------:R-:W0:Y:S01]  /*0890*/  LDCU.64 UR8, c[0x0][0x390] ;  /* 0x00007200ff0877ac */ /* 0x000e220008000a00 */
[----:B------:R-:W-:Y:S01]  /*08a0*/  HFMA2 R4, -RZ, RZ, 0, 0 ;  /* 0x00000000ff047431 */ /* 0x000fe200000001ff */
[----:B------:R-:W-:Y:S01]  /*08b0*/  MOV R5, R3 ;  /* 0x0000000300057202 */ /* 0x000fe20000000f00 */
[----:B------:R-:W1:Y:S01]  /*08c0*/  LDCU UR5, c[0x0][0x38c] ;  /* 0x00007180ff0577ac */ /* 0x000e620008000800 */
[----:B------:R-:W-:Y:S01]  /*08d0*/  ISETP.NE.AND P0, PT, R2, RZ, PT ;  /* 0x000000ff0200720c */ /* 0x000fe20003f05270 */
[----:B------:R-:W2:Y:S01]  /*08e0*/  LDCU.64 UR10, c[0x0][0x4b8] ;  /* 0x00009700ff0a77ac */ /* 0x000ea20008000a00 */
[----:B0-----:R-:W-:-:S05]  /*08f0*/  IMAD.HI.U32 R6, R3, UR8, R4 ;  /* 0x0000000803067c27 */ /* 0x001fca000f8e0004 */
[----:B------:R-:W-:-:S04]  /*0900*/  SHF.R.U32.HI R7, RZ, UR9, R6 ;  /* 0x00000009ff077c19 */ /* 0x000fc80008011606 */
[----:B------:R-:W-:-:S05]  /*0910*/  IADD3 R4, PT, PT, -R7, RZ, RZ ;  /* 0x000000ff07047210 */ /* 0x000fca0007ffe1ff */
[----:B-1----:R-:W-:-:S04]  /*0920*/  IMAD R4, R4, UR5, R3 ;  /* 0x0000000504047c24 */ /* 0x002fc8000f8e0203 */
[C---:B--2---:R-:W-:Y:S02]  /*0930*/  IMAD R5, R4.reuse, UR10, RZ ;  /* 0x0000000a04057c24 */ /* 0x044fe4000f8e02ff */
[----:B------:R-:W-:Y:S01]  /*0940*/  IMAD R4, R4, UR11, RZ ;  /* 0x0000000b04047c24 */ /* 0x000fe2000f8e02ff */
[----:B------:R-:W-:Y:S06]  /*0950*/  @!P0 BRA `(.L_x_584) ;  /* 0x0000001000748947 */ /* 0x000fec0003800000 */
[----:B------:R-:W0:Y:S01]  /*0960*/  LDCU.64 UR8, c[0x0][0x398] ;  /* 0x00007300ff0877ac */ /* 0x000e220008000a00 */
[----:B------:R-:W-:Y:S02]  /*0970*/  MOV R6, RZ ;  /* 0x000000ff00067202 */ /* 0x000fe40000000f00 */
[----:B------:R-:W-:Y:S01]  /*0980*/  ISETP.NE.AND P0, PT, R0, 0x2, PT ;  /* 0x000000020000780c */ /* 0x000fe20003f05270 */
[----:B------:R-:W1:Y:S01]  /*0990*/  LDCU UR5, c[0x0][0x3a0] ;  /* 0x00007400ff0577ac */ /* 0x000e620008000800 */
[----:B------:R-:W2:Y:S01]  /*09a0*/  LDCU.64 UR10, c[0x0][0x4c0] ;  /* 0x00009800ff0a77ac */ /* 0x000ea20008000a00 */
[----:B0-----:R-:W-:-:S05]  /*09b0*/  IMAD.HI.U32 R8, R7, UR9, R6 ;  /* 0x0000000907087c27 */ /* 0x001fca000f8e0006 */
[----:B-1----:R-:W-:-:S04]  /*09c0*/  SHF.R.U32.HI R9, RZ, UR5, R8 ;  /* 0x00000005ff097c19 */ /* 0x002fc80008011608 */
[----:B------:R-:W-:-:S05]  /*09d0*/  IADD3 R6, PT, PT, -R9, RZ, RZ ;  /* 0x000000ff09067210 */ /* 0x000fca0007ffe1ff */
[----:B------:R-:W-:-:S04]  /*09e0*/  IMAD R6, R6, UR8, R7 ;  /* 0x0000000806067c24 */ /* 0x000fc8000f8e0207 */
[C---:B--2---:R-:W-:Y:S02]  /*09f0*/  IMAD R5, R6.reuse, UR10, R5 ;  /* 0x0000000a06057c24 */ /* 0x044fe4000f8e0205 */
[----:B------:R-:W-:Y:S01]  /*0a00*/  IMAD R4, R6, UR11, R4 ;  /* 0x0000000b06047c24 */ /* 0x000fe2000f8e0204 */
[----:B------:R-:W-:Y:S06]  /*0a10*/  @!P0 BRA `(.L_x_584) ;  /* 0x0000001000448947 */ /* 0x000fec0003800000 */
[----:B------:R-:W0:Y:S01]  /*0a20*/  LDCU.64 UR8, c[0x0][0x3a8] ;  /* 0x00007500ff0877ac */ /* 0x000e220008000a00 */
[----:B------:R-:W-:Y:S01]  /*0a30*/  HFMA2 R8, -RZ, RZ, 0, 0 ;  /* 0x00000000ff087431 */ /* 0x000fe200000001ff */
[----:B------:R-:W-:Y:S01]  /*0a40*/  ISETP.NE.AND P0, PT, R0, 0x3, PT ;  /* 0x000000030000780c */ /* 0x000fe20003f05270 */
[----:B------:R-:W1:Y:S01]  /*0a50*/  LDCU UR5, c[0x0][0x3a4] ;  /* 0x00007480ff0577ac */ /* 0x000e620008000800 */
[----:B------:R-:W2:Y:S02]  /*0a60*/  LDCU.64 UR10, c[0x0][0x4c8] ;  /* 0x00009900ff0a77ac */ /* 0x000ea40008000a00 */
[----:B0-----:R-:W-:-:S05]  /*0a70*/  IMAD.HI.U32 R6, R9, UR8, R8 ;  /* 0x0000000809067c27 */ /* 0x001fca000f8e0008 */
[----:B------:R-:W-:-:S04]  /*0a80*/  SHF.R.U32.HI R7, RZ, UR9, R6 ;  /* 0x00000009ff077c19 */ /* 0x000fc80008011606 */
[----:B------:R-:W-:-:S05]  /*0a90*/  IADD3 R8, PT, PT, -R7, RZ, RZ ;  /* 0x000000ff07087210 */ /* 0x000fca0007ffe1ff */
[----:B-1----:R-:W-:-:S04]  /*0aa0*/  IMAD R8, R8, UR5, R9 ;  /* 0x0000000508087c24 */ /* 0x002fc8000f8e0209 */
[C---:B--2---:R-:W-:Y:S02]  /*0ab0*/  IMAD R5, R8.reuse, UR10, R5 ;  /* 0x0000000a08057c24 */ /* 0x044fe4000f8e0205 */
[----:B------:R-:W-:Y:S01]  /*0ac0*/  IMAD R4, R8, UR11, R4 ;  /* 0x0000000b08047c24 */ /* 0x000fe2000f8e0204 */
        /* <DEDUP_REMOVED lines=241> */
[----:B------:R-:W-:Y:S01]  /*19e0*/  ISETP.NE.AND P0, PT, R0, 0x18, PT ;  /* 0x000000180000780c */ /* 0x000fe20003f05270 */
[----:B------:R-:W0:Y:S01]  /*19f0*/  LDCU.64 UR8, c[0x0][0x4a0] ;  /* 0x00009400ff0877ac */ /* 0x000e220008000a00 */
[----:B------:R-:W-:Y:S01]  /*1a00*/  HFMA2 R6, -RZ, RZ, 0, 0 ;  /* 0x00000000ff067431 */ /* 0x000fe200000001ff */
[----:B------:R-:W1:Y:S01]  /*1a10*/  LDCU UR5, c[0x0][0x4a8] ;  /* 0x00009500ff0577ac */ /* 0x000e620008000800 */
[----:B------:R-:W2:Y:S09]  /*1a20*/  LDCU.64 UR10, c[0x0][0x570] ;  /* 0x0000ae00ff0a77ac */ /* 0x000eb20008000a00 */
[----:B------:R-:W3:Y:S01]  /*1a30*/  @P0 LDC.64 R14, c[0x0][0x4b0] ;  /* 0x00012c00ff0e0b82 */ /* 0x000ee20000000a00 */
[----:B0-----:R-:W-:-:S07]  /*1a40*/  IMAD.HI.U32 R10, R7, UR9, R6 ;  /* 0x00000009070a7c27 */ /* 0x001fce000f8e0006 */
[----:B------:R-:W0:Y:S01]  /*1a50*/  @P0 LDC R17, c[0x0][0x4ac] ;  /* 0x00012b00ff110b82 */ /* 0x000e220000000800 */
[----:B-1----:R-:W-:Y:S02]  /*1a60*/  SHF.R.U32.HI R11, RZ, UR5, R10 ;  /* 0x00000005ff0b7c19 */ /* 0x002fe4000801160a */
[----:B------:R-:W-:Y:S02]  /*1a70*/  @P0 MOV R10, RZ ;  /* 0x000000ff000a0202 */ /* 0x000fe40000000f00 */
[----:B------:R-:W-:-:S03]  /*1a80*/  IADD3 R13, PT, PT, -R11, RZ, RZ ;  /* 0x000000ff0b0d7210 */ /* 0x000fc60007ffe1ff */
[----:B------:R-:W1:Y:S01]  /*1a90*/  @P0 LDC.64 R8, c[0x0][0x578] ;  /* 0x00015e00ff080b82 */ /* 0x000e620000000a00 */
[----:B---3--:R-:W-:-:S05]  /*1aa0*/  @P0 IMAD.HI.U32 R6, R11, R14, R10 ;  /* 0x0000000e0b060227 */ /* 0x008fca00078e000a */
[----:B------:R-:W-:Y:S01]  /*1ab0*/  @P0 SHF.R.U32.HI R10, RZ, R15, R6 ;  /* 0x0000000fff0a0219 */ /* 0x000fe20000011606 */
[----:B------:R-:W-:-:S03]  /*1ac0*/  IMAD R6, R13, UR8, R7 ;  /* 0x000000080d067c24 */ /* 0x000fc6000f8e0207 */
[----:B------:R-:W-:Y:S01]  /*1ad0*/  @P0 IADD3 R10, PT, PT, -R10, RZ, RZ ;  /* 0x000000ff0a0a0210 */ /* 0x000fe20007ffe1ff */
[C---:B--2---:R-:W-:Y:S02]  /*1ae0*/  IMAD R5, R6.reuse, UR10, R5 ;  /* 0x0000000a06057c24 */ /* 0x044fe4000f8e0205 */
[----:B------:R-:W-:Y:S02]  /*1af0*/  IMAD R4, R6, UR11, R4 ;  /* 0x0000000b06047c24 */ /* 0x000fe4000f8e0204 */
[----:B0-----:R-:W-:-:S04]  /*1b00*/  @P0 IMAD R10, R10, R17, R11 ;  /* 0x000000110a0a0224 */ /* 0x001fc800078e020b */
[C---:B-1----:R-:W-:Y:S02]  /*1b10*/  @P0 IMAD R5, R10.reuse, R8, R5 ;  /* 0x000000080a050224 */ /* 0x042fe400078e0205 */
[----:B------:R-:W-:-:S07]  /*1b20*/  @P0 IMAD R4, R10, R9, R4 ;  /* 0x000000090a040224 */ /* 0x000fce00078e0204 */
.L_x_584:
[----:B------:R-:W0:Y:S02]  /*1b30*/  LDCU.128 UR8, c[0x0][0x580] ;  /* 0x0000b000ff0877ac */ /* 0x000e240008000c00 */
[----:B0-----:R-:W-:-:S04]  /*1b40*/  IADD3 R6, P0, PT, R4, UR10, RZ ;  /* 0x0000000a04067c10 */ /* 0x001fc8000ff1e0ff */
[----:B------:R-:W-:-:S05]  /*1b50*/  IADD3.X R7, PT, PT, RZ, UR11, RZ, P0, !PT ;  /* 0x0000000bff077c10 */ /* 0x000fca00087fe4ff */
[----:B------:R-:W2:Y:S01]  /*1b60*/  LDG.E.U16 R6, desc[UR6][R6.64] ;  /* 0x0000000606067981 */ /* 0x000ea2000c1e1500 */
[----:B------:R-:W-:Y:S02]  /*1b70*/  MOV R10, 0x3b2090aa ;  /* 0x3b2090aa000a7802 */ /* 0x000fe40000000f00 */
[----:B------:R-:W-:Y:S02]  /*1b80*/  IADD3 R3, PT, PT, R3, 0x80, RZ ;  /* 0x0000008003037810 */ /* 0x000fe40007ffe0ff */
[----:B--2---:R-:W-:Y:S02]  /*1b90*/  SHF.L.U32 R4, R6, 0x10, RZ ;  /* 0x0000001006047819 */ /* 0x004fe400000006ff */
[----:B------:R-:W-:Y:S02]  /*1ba0*/  MOV R6, 0x3fd774eb ;  /* 0x3fd774eb00067802 */ /* 0x000fe40000000f00 */
[C---:B------:R-:W-:Y:S01]  /*1bb0*/  FSETP.GT.FTZ.AND P0, PT, |R4|.reuse, 1, PT ;  /* 0x3f8000000400780b */ /* 0x040fe20003f14200 */
[----:B------:R-:W-:-:S12]  /*1bc0*/  FADD.FTZ R8, |R4|, -RZ ;  /* 0x800000ff04087221 */ /* 0x000fd80000010200 */
        /* <DEDUP_REMOVED lines=9> */
[----:B------:R-:W-:-:S04]  /*1c60*/  FMUL.FTZ R9, R9, R10 ;  /* 0x0000000a09097220 */ /* 0x000fc80000410000 */
[----:B------:R-:W-:-:S04]  /*1c70*/  FFMA.FTZ R9, R8, R9, R8 ;  /* 0x0000000908097223 */ /* 0x000fc80000010008 */
[----:B------:R-:W-:Y:S01]  /*1c80*/  @P0 FFMA.FTZ R9, R6, 0.93318945169448852539, -R9 ;  /* 0x3f6ee58106090823 */ /* 0x000fe20000010809 */
[----:B------:R-:W-:-:S04]  /*1c90*/  FSETP.NAN.FTZ.AND P0, PT, |R4|, |R4|, PT ;  /* 0x400000040400720b */ /* 0x000fc80003f18200 */
[----:B------:R-:W-:-:S04]  /*1ca0*/  LOP3.LUT R4, R9, 0x80000000, R4, 0xb8, !PT ;  /* 0x8000000009047812 */ /* 0x000fc800078eb804 */
[----:B------:R-:W-:Y:S02]  /*1cb0*/  FSEL R9, R4, R9, !P0 ;  /* 0x0000000904097208 */ /* 0x000fe40004000000 */
[----:B------:R-:W-:Y:S02]  /*1cc0*/  IADD3 R4, P0, PT, R5, UR8, RZ ;  /* 0x0000000805047c10 */ /* 0x000fe4000ff1e0ff */
[----:B------:R-:W-:Y:S02]  /*1cd0*/  F2FP.BF16.F32.PACK_AB R9, RZ, R9 ;  /* 0x00000009ff09723e */ /* 0x000fe400000010ff */
[----:B------:R-:W-:Y:S02]  /*1ce0*/  IADD3.X R5, PT, PT, RZ, UR9, RZ, P0, !PT ;  /* 0x00000009ff057c10 */ /* 0x000fe400087fe4ff */
[----:B------:R-:W-:-:S03]  /*1cf0*/  ISETP.GE.AND P0, PT, R3, UR4, PT ;  /* 0x0000000403007c0c */ /* 0x000fc6000bf06270 */
[----:B------:R0:W-:Y:S10]  /*1d00*/  STG.E.U16 desc[UR6][R4.64], R9 ;  /* 0x0000000904007986 */ /* 0x0001f4000c101506 */
[----:B------:R-:W-:Y:S05]  /*1d10*/  @P0 BREAK.RELIABLE B1 ;  /* 0x0000000000010942 */ /* 0x000fea0003800100 */
[----:B------:R-:W-:Y:S05]  /*1d20*/  @P0 BRA `(.L_x_585) ;  /* 0x0000002800480947 */ /* 0x000fea0003800000 */
[----:B------:R-:W1:Y:S01]  /*1d30*/  LDCU.64 UR8, c[0x0][0x390] ;  /* 0x00007200ff0877ac */ /* 0x000e620008000a00 */
[----:B0-----:R-:W-:Y:S01]  /*1d40*/  HFMA2 R4, -RZ, RZ, 0, 0 ;  /* 0x00000000ff047431 */ /* 0x001fe200000001ff */
[----:B------:R-:W-:Y:S01]  /*1d50*/  MOV R5, R3 ;  /* 0x0000000300057202 */ /* 0x000fe20000000f00 */
[----:B------:R-:W0:Y:S01]  /*1d60*/  LDCU UR5, c[0x0][0x38c] ;  /* 0x00007180ff0577ac */ /* 0x000e220008000800 */
[----:B------:R-:W-:Y:S01]  /*1d70*/  ISETP.NE.AND P0, PT, R2, RZ, PT ;  /* 0x000000ff0200720c */ /* 0x000fe20003f05270 */
[----:B------:R-:W2:Y:S01]  /*1d80*/  LDCU.64 UR10, c[0x0][0x4b8] ;  /* 0x00009700ff0a77ac */ /* 0x000ea20008000a00 */
[----:B-1----:R-:W-:-:S05]  /*1d90*/  IMAD.HI.U32 R6, R3, UR8, R4 ;  /* 0x0000000803067c27 */ /* 0x002fca000f8e0004 */
[----:B------:R-:W-:-:S04]  /*1da0*/  SHF.R.U32.HI R7, RZ, UR9, R6 ;  /* 0x00000009ff077c19 */ /* 0x000fc80008011606 */
[----:B------:R-:W-:-:S05]  /*1db0*/  IADD3 R4, PT, PT, -R7, RZ, RZ ;  /* 0x000000ff07047210 */ /* 0x000fca0007ffe1ff */
[----:B0-----:R-:W-:-:S04]  /*1dc0*/  IMAD R4, R4, UR5, R3 ;  /* 0x0000000504047c24 */ /* 0x001fc8000f8e0203 */
        /* <DEDUP_REMOVED lines=288> */
.L_x_586:
        /* <DEDUP_REMOVED lines=27> */
[----:B------:R-:W-:-:S05]  /*3180*/  IADD3.X R5, PT, PT, RZ, UR9, RZ, P0, !PT ;  /* 0x00000009ff057c10 */ /* 0x000fca00087fe4ff */
[----:B------:R0:W-:Y:S04]  /*3190*/  STG.E.U16 desc[UR6][R4.64], R9 ;  /* 0x0000000904007986 */ /* 0x0001e8000c101506 */
.L_x_583:
[----:B------:R-:W-:-:S13]  /*31a0*/  ISETP.GE.AND P0, PT, R3, UR4, PT ;  /* 0x0000000403007c0c */ /* 0x000fda000bf06270 */
[----:B------:R-:W-:Y:S05]  /*31b0*/  @P0 BREAK.RELIABLE B1 ;  /* 0x0000000000010942 */ /* 0x000fea0003800100 */
[----:B------:R-:W-:Y:S05]  /*31c0*/  @P0 BRA `(.L_x_585) ;  /* 0x0000001400200947 */ /* 0x000fea0003800000 */
[----:B------:R-:W-:Y:S05]  /*31d0*/  BSYNC.RELIABLE B1 ;  /* 0x0000000000017941 */ /* 0x000fea0003800100 */
.L_x_582:
        /* <DEDUP_REMOVED lines=298> */
.L_x_587:
        /* <DEDUP_REMOVED lines=29> */
.L_x_585:
[----:B------:R-:W-:Y:S05]  /*4650*/  BSYNC.RECONVERGENT B0 ;  /* 0x0000000000007941 */ /* 0x000fea0003800200 */
.L_x_581:
[----:B------:R-:W-:Y:S05]  /*4660*/  WARPSYNC.ALL ;  /* 0x0000000000007948 */ /* 0x000fea0003800000 */
[----:B------:R-:W-:-:S13]  /*4670*/  ISETP.GE.AND P0, PT, R3, UR4, PT ;  /* 0x0000000403007c0c */ /* 0x000fda000bf06270 */
[----:B------:R-:W-:Y:S05]  /*4680*/  @P0 EXIT ;  /* 0x000000000000094d */ /* 0x000fea0003800000 */
[----:B------:R-:W2:Y:S01]  /*4690*/  LDCU.64 UR4, c[0x0][0x390] ;  /* 0x00007200ff0477ac */ /* 0x000ea20008000a00 */
[----:B01----:R-:W-:Y:S01]  /*46a0*/  HFMA2 R4, -RZ, RZ, 0, 0 ;  /* 0x00000000ff047431 */ /* 0x003fe200000001ff */
[----:B------:R-:W-:Y:S01]  /*46b0*/  MOV R5, R3 ;  /* 0x0000000300057202 */ /* 0x000fe20000000f00 */
[----:B------:R-:W0:Y:S01]  /*46c0*/  LDCU UR8, c[0x0][0x38c] ;  /* 0x00007180ff0877ac */ /* 0x000e220008000800 */
[----:B------:R-:W-:Y:S01]  /*46d0*/  ISETP.NE.AND P0, PT, R2, RZ, PT ;  /* 0x000000ff0200720c */ /* 0x000fe20003f05270 */
[----:B------:R-:W1:Y:S01]  /*46e0*/  LDCU.64 UR10, c[0x0][0x4b8] ;  /* 0x00009700ff0a77ac */ /* 0x000e620008000a00 */
[----:B--2---:R-:W-:-:S05]  /*46f0*/  IMAD.HI.U32 R4, R3, UR4, R4 ;  /* 0x0000000403047c27 */ /* 0x004fca000f8e0004 */
[----:B------:R-:W-:-:S04]  /*4700*/  SHF.R.U32.HI R5, RZ, UR5, R4 ;  /* 0x00000005ff057c19 */ /* 0x000fc80008011604 */
[----:B------:R-:W-:-:S05]  /*4710*/  IADD3 R6, PT, PT, -R5, RZ, RZ ;  /* 0x000000ff05067210 */ /* 0x000fca0007ffe1ff */
[----:B0-----:R-:W-:-:S04]  /*4720*/  IMAD R2, R6, UR8, R3 ;  /* 0x0000000806027c24 */ /* 0x001fc8000f8e0203 */
[C---:B-1----:R-:W-:Y:S02]  /*4730*/  IMAD R3, R2.reuse, UR10, RZ ;  /* 0x0000000a02037c24 */ /* 0x042fe4000f8e02ff */
        /* <DEDUP_REMOVED lines=269> */
[----:B------:R-:W1:Y:S10]  /*5810*/  LDCU UR4, c[0x0][0x4a8] ;  /* 0x00009500ff0477ac */ /* 0x000e740008000800 */
[----:B------:R-:W2:Y:S01]  /*5820*/  @P0 LDC.64 R8, c[0x0][0x4b0] ;  /* 0x00012c00ff080b82 */ /* 0x000ea20000000a00 */
[----:B0-----:R-:W-:-:S07]  /*5830*/  IMAD.HI.U32 R6, R5, UR9, R4 ;  /* 0x0000000905067c27 */ /* 0x001fce000f8e0004 */
[----:B------:R-:W0:Y:S01]  /*5840*/  @P0 LDC R11, c[0x0][0x4ac] ;  /* 0x00012b00ff0b0b82 */ /* 0x000e220000000800 */
[----:B-1----:R-:W-:Y:S01]  /*5850*/  SHF.R.U32.HI R7, RZ, UR4, R6 ;  /* 0x00000004ff077c19 */ /* 0x002fe20008011606 */
[----:B------:R-:W1:Y:S01]  /*5860*/  LDCU.64 UR4, c[0x0][0x570] ;  /* 0x0000ae00ff0477ac */ /* 0x000e620008000a00 */
[----:B------:R-:W-:Y:S02]  /*5870*/  @P0 MOV R6, RZ ;  /* 0x000000ff00060202 */ /* 0x000fe40000000f00 */
[----:B------:R-:W-:-:S03]  /*5880*/  IADD3 R4, PT, PT, -R7, RZ, RZ ;  /* 0x000000ff07047210 */ /* 0x000fc60007ffe1ff */
[----:B------:R-:W3:Y:S02]  /*5890*/  @P0 LDC.64 R12, c[0x0][0x578] ;  /* 0x00015e00ff0c0b82 */ /* 0x000ee40000000a00 */
[----:B------:R-:W-:Y:S02]  /*58a0*/  IMAD R4, R4, UR8, R5 ;  /* 0x0000000804047c24 */ /* 0x000fe4000f8e0205 */
[----:B--2---:R-:W-:-:S05]  /*58b0*/  @P0 IMAD.HI.U32 R0, R7, R8, R6 ;  /* 0x0000000807000227 */ /* 0x004fca00078e0006 */
[----:B------:R-:W-:Y:S01]  /*58c0*/  @P0 SHF.R.U32.HI R0, RZ, R9, R0 ;  /* 0x00000009ff000219 */ /* 0x000fe20000011600 */
[C---:B-1----:R-:W-:Y:S02]  /*58d0*/  IMAD R3, R4.reuse, UR4, R3 ;  /* 0x0000000404037c24 */ /* 0x042fe4000f8e0203 */
[----:B------:R-:W-:Y:S01]  /*58e0*/  IMAD R2, R4, UR5, R2 ;  /* 0x0000000504027c24 */ /* 0x000fe2000f8e0202 */
[----:B------:R-:W-:-:S05]  /*58f0*/  @P0 IADD3 R6, PT, PT, -R0, RZ, RZ ;  /* 0x000000ff00060210 */ /* 0x000fca0007ffe1ff */
[----:B0-----:R-:W-:-:S04]  /*5900*/  @P0 IMAD R6, R11, R6, R7 ;  /* 0x000000060b060224 */ /* 0x001fc800078e0207 */
[C---:B---3--:R-:W-:Y:S02]  /*5910*/  @P0 IMAD R3, R6.reuse, R12, R3 ;  /* 0x0000000c06030224 */ /* 0x048fe400078e0203 */
[----:B------:R-:W-:-:S07]  /*5920*/  @P0 IMAD R2, R6, R13, R2 ;  /* 0x0000000d06020224 */ /* 0x000fce00078e0202 */
.L_x_588:
[----:B------:R-:W0:Y:S02]  /*5930*/  LDCU.128 UR8, c[0x0][0x580] ;  /* 0x0000b000ff0877ac */ /* 0x000e240008000c00 */
[----:B0-----:R-:W-:-:S04]  /*5940*/  IADD3 R4, P0, PT, R2, UR10, RZ ;  /* 0x0000000a02047c10 */ /* 0x001fc8000ff1e0ff */
[----:B------:R-:W-:-:S05]  /*5950*/  IADD3.X R5, PT, PT, RZ, UR11, RZ, P0, !PT ;  /* 0x0000000bff057c10 */ /* 0x000fca00087fe4ff */
[----:B------:R-:W2:Y:S01]  /*5960*/  LDG.E.U16 R4, desc[UR6][R4.64] ;  /* 0x0000000604047981 */ /* 0x000ea2000c1e1500 */
[----:B------:R-:W-:Y:S02]  /*5970*/  MOV R7, 0x3b2090aa ;  /* 0x3b2090aa00077802 */ /* 0x000fe40000000f00 */
        /* <DEDUP_REMOVED lines=22> */
[----:B------:R-:W-:Y:S01]  /*5ae0*/  STG.E.U16 desc[UR6][R2.64], R0 ;  /* 0x0000000002007986 */ /* 0x000fe2000c101506 */
[----:B------:R-:W-:Y:S05]  /*5af0*/  EXIT ;  /* 0x000000000000794d */ /* 0x000fea0003800000 */
.L_x_589:
        /* <DEDUP_REMOVED lines=16> */
.L_x_2732:


//--------------------- .text._ZN2at6native27unrolled_elementwise_kernelIZZZNS0_16atan_kernel_cudaERNS_18TensorIteratorBaseEENKUlvE0_clEvENKUlvE2_clEvEUlN3c108BFloat16EE_St5arrayIPcLm2EELi4E23TrivialOffsetCalculatorILi1EjESD_NS0_6memory15LoadWithoutCastENSE_16StoreWithoutCastEEEviT_T0_T2_T3_T4_T5_ --------------------------
	.section	.text._ZN2at6native27unrolled_elementwise_kernelIZZZNS0_16atan_kernel_cudaERNS_18TensorIteratorBaseEENKUlvE0_clEvENKUlvE2_clEvEUlN3c108BFloat16EE_St5arrayIPcLm2EELi4E23TrivialOffsetCalculatorILi1EjESD_NS0_6memory15LoadWithoutCastENSE_16StoreWithoutCastEEEviT_T0_T2_T3_T4_T5_,"ax",@progbits
	.align	128
        .global         _ZN2at6native27unrolled_elementwise_kernelIZZZNS0_16atan_kernel_cudaERNS_18TensorIteratorBaseEENKUlvE0_clEvENKUlvE2_clEvEUlN3c108BFloat16EE_St5arrayIPcLm2EELi4E23TrivialOffsetCalculatorILi1EjESD_NS0_6memory15LoadWithoutCastENSE_16StoreWithoutCastEEEviT_T0_T2_T3_T4_T5_
        .type           _ZN2at6native27unrolled_elementwise_kernelIZZZNS0_16atan_kernel_cudaERNS_18TensorIteratorBaseEENKUlvE0_clEvENKUlvE2_clEvEUlN3c108BFloat16EE_St5arrayIPcLm2EELi4E23TrivialOffsetCalculatorILi1EjESD_NS0_6memory15LoadWithoutCastENSE_16StoreWithoutCastEEEviT_T0_T2_T3_T4_T5_,@function
        .size           _ZN2at6native27unrolled_elementwise_kernelIZZZNS0_16atan_kernel_cudaERNS_18TensorIteratorBaseEENKUlvE0_clEvENKUlvE2_clEvEUlN3c108BFloat16EE_St5arrayIPcLm2EELi4E23TrivialOffsetCalculatorILi1EjESD_NS0_6memory15LoadWithoutCastENSE_16StoreWithoutCastEEEviT_T0_T2_T3_T4_T5_,(.L_x_2733 - _ZN2at6native27unrolled_elementwise_kernelIZZZNS0_16atan_kernel_cudaERNS_18TensorIteratorBaseEENKUlvE0_clEvENKUlvE2_clEvEUlN3c108BFloat16EE_St5arrayIPcLm2EELi4E23TrivialOffsetCalculatorILi1EjESD_NS0_6memory15LoadWithoutCastENSE_16StoreWithoutCastEEEviT_T0_T2_T3_T4_T5_)
        .other          _ZN2at6native27unrolled_elementwise_kernelIZZZNS0_16atan_kernel_cudaERNS_18TensorIteratorBaseEENKUlvE0_clEvENKUlvE2_clEvEUlN3c108BFloat16EE_St5arrayIPcLm2EELi4E23TrivialOffsetCalculatorILi1EjESD_NS0_6memory15LoadWithoutCastENSE_16StoreWithoutCastEEEviT_T0_T2_T3_T4_T5_,@"STO_CUDA_ENTRY STV_DEFAULT"
_ZN2at6native27unrolled_elementwise_kernelIZZZNS0_16atan_kernel_cudaERNS_18TensorIteratorBaseEENKUlvE0_clEvENKUlvE2_clEvEUlN3c108BFloat16EE_St5arrayIPcLm2EELi4E23TrivialOffsetCalculatorILi1EjESD_NS0_6memory15LoadWithoutCastENSE_16StoreWithoutCastEEEviT_T0_T2_T3_T4_T5_:
.text._ZN2at6native27unrolled_elementwise_kernelIZZZNS0_16atan_kernel_cudaERNS_18TensorIteratorBaseEENKUlvE0_clEvENKUlvE2_clEvEUlN3c108BFloat16EE_St5arrayIPcLm2EELi4E23TrivialOffsetCalculatorILi1EjESD_NS0_6memory15LoadWithoutCastENSE_16StoreWithoutCastEEEviT_T0_T2_T3_T4_T5_:
[----:B------:R-:W-:Y:S01]  /*0000*/  LDC R1, c[0x0][0x37c] ;  /* 0x0000df00ff017b82 */ /* 0x000fe20000000800 */
[----:B------:R-:W0:Y:S07]  /*0010*/  S2R R3, SR_CTAID.X ;  /* 0x0000000000037919 */ /* 0x000e2e0000002500 */
[----:B------:R-:W0:Y:S01]  /*0020*/  LDC R0, c[0x0][0x380] ;  /* 0x0000e000ff007b82 */ /* 0x000e220000000800 */
[----:B------:R-:W1:Y:S01]  /*0030*/  LDCU.64 UR4, c[0x0][0x358] ;  /* 0x00006b00ff0477ac */ /* 0x000e620008000a00 */
[----:B------:R-:W-:Y:S01]  /*0040*/  PRMT R8, RZ, 0x7610, R8 ;  /* 0x00007610ff087816 */ /* 0x000fe20000000008 */
[----:B------:R-:W2:Y:S01]  /*0050*/  S2R R2, SR_TID.X ;  /* 0x0000000000027919 */ /* 0x000ea20000002100 */
[----:B------:R-:W-:Y:S01]  /*0060*/  PRMT R4, RZ, 0x7610, R4 ;  /* 0x00007610ff047816 */ /* 0x000fe20000000004 */
[----:B0-----:R-:W-:Y:S01]  /*0070*/  IMAD R5, R3, -0x200, R0 ;  /* 0xfffffe0003057824 */ /* 0x001fe200078e0200 */
[----:B--2---:R-:W-:-:S04]  /*0080*/  MOV R0, R2 ;  /* 0x0000000200007202 */ /* 0x004fc80000000f00 */
[----:B------:R-:W-:-:S13]  /*0090*/  ISETP.GE.AND P0, PT, R2, R5, PT ;  /* 0x000000050200720c */ /* 0x000fda0003f06270 */
[----:B------:R-:W-:-:S04]  /*00a0*/  @!P0 IADD3 R2, PT, PT, R0, 0x80, RZ ;  /* 0x0000008000028810 */ /* 0x000fc80007ffe0ff */
[----:B------:R-:W-:-:S13]  /*00b0*/  ISETP.GE.AND P1, PT, R2, R5, PT ;  /* 0x000000050200720c */ /* 0x000fda0003f26270 */
[----:B------:R-:W-:Y:S01]  /*00c0*/  @!P1 LEA R9, R3, R2, 0x9 ;  /* 0x0000000203099211 */ /* 0x000fe200078e48ff */
[----:B------:R-:W0:Y:S01]  /*00d0*/  @!P1 LDC.64 R10, c[0x0][0x390] ;  /* 0x0000e400ff0a9b82 */ /* 0x000e220000000a00 */
[----:B------:R-:W-:-:S04]  /*00e0*/  @!P1 IADD3 R2, PT, PT, R2, 0x80, RZ ;  /* 0x0000008002029810 */ /* 0x000fc80007ffe0ff */
[----:B------:R-:W-:-:S13]  /*00f0*/  ISETP.GE.AND P3, PT, R2, R5, PT ;  /* 0x000000050200720c */ /* 0x000fda0003f66270 */
[----:B------:R-:W2:Y:S01]  /*0100*/  @!P3 LDC.64 R6, c[0x0][0x390] ;  /* 0x0000e400ff06bb82 */ /* 0x000ea20000000a00 */
[----:B------:R-:W-:Y:S01]  /*0110*/  @!P3 LEA R17, R3, R2, 0x9 ;  /* 0x000000020311b211 */ /* 0x000fe200078e48ff */
[----:B------:R-:W-:Y:S02]  /*0120*/  @!P3 VIADD R2, R2, 0x80 ;  /* 0x000000800202b836 */ /* 0x000fe40000000000 */
[----:B0-----:R-:W-:-:S03]  /*0130*/  @!P1 IMAD.WIDE.U32 R10, R9, 0x2, R10 ;  /* 0x00000002090a9825 */ /* 0x001fc600078e000a */
[----:B------:R-:W-:Y:S01]  /*0140*/  ISETP.GE.AND P2, PT, R2, R5, PT ;  /* 0x000000050200720c */ /* 0x000fe20003f46270 */
[----:B--2---:R-:W-:Y:S01]  /*0150*/  @!P3 IMAD.WIDE.U32 R16, R17, 0x2, R6 ;  /* 0x000000021110b825 */ /* 0x004fe200078e0006 */
[C---:B------:R-:W-:Y:S01]  /*0160*/  @!P0 LEA R9, R3.reuse, R0, 0x9 ;  /* 0x0000000003098211 */ /* 0x040fe200078e48ff */
[----:B------:R-:W0:Y:S10]  /*0170*/  @!P0 LDC.64 R6, c[0x0][0x390] ;  /* 0x0000e400ff068b82 */ /* 0x000e340000000a00 */
[----:B------:R-:W-:Y:S01]  /*0180*/  @!P2 LEA R15, R3, R2, 0x9 ;  /* 0x00000002030fa211 */ /* 0x000fe200078e48ff */
[----:B-1----:R1:W5:Y:S01]  /*0190*/  @!P1 LDG.E.U16 R8, desc[UR4][R10.64] ;  /* 0x000000040a089981 */ /* 0x002362000c1e1500 */
[----:B------:R-:W-:-:S02]  /*01a0*/  IADD3 R18, PT, PT, R0, 0x80, RZ ;  /* 0x0000008000127810 */ /* 0x000fc40007ffe0ff */
[----:B------:R-:W-:Y:S01]  /*01b0*/  PRMT R2, RZ, 0x7610, R2 ;  /* 0x00007610ff027816 */ /* 0x000fe20000000002 */
[----:B------:R2:W5:Y:S01]  /*01c0*/  @!P3 LDG.E.U16 R4, desc[UR4][R16.64] ;  /* 0x000000041004b981 */ /* 0x000562000c1e1500 */
[----:B------:R-:W3:Y:S01]  /*01d0*/  @!P2 LDC.64 R12, c[0x0][0x390] ;  /* 0x0000e400ff0cab82 */ /* 0x000ee20000000a00 */
[----:B0-----:R-:W-:Y:S01]  /*01e0*/  @!P0 IMAD.WIDE.U32 R6, R9, 0x2, R6 ;  /* 0x0000000209068825 */ /* 0x001fe200078e0006 */
[----:B------:R-:W-:-:S06]  /*01f0*/  PRMT R9, RZ, 0x7610, R9 ;  /* 0x00007610ff097816 */ /* 0x000fcc0000000009 */
[----:B------:R0:W5:Y:S01]  /*0200*/  @!P0 LDG.E.U16 R9, desc[UR4][R6.64] ;  /* 0x0000000406098981 */ /* 0x000162000c1e1500 */
[C---:B------:R-:W-:Y:S01]  /*0210*/  ISETP.GE.AND P0, PT, R0.reuse, R5, PT ;  /* 0x000000050000720c */ /* 0x040fe20003f06270 */
[----:B---3--:R-:W-:Y:S01]  /*0220*/  @!P2 IMAD.WIDE.U32 R12, R15, 0x2, R12 ;  /* 0x000000020f0ca825 */ /* 0x008fe200078e000c */
[C---:B-1----:R-:W-:Y:S01]  /*0230*/  IADD3 R10, PT, PT, R0.reuse, 0x100, RZ ;  /* 0x00000100000a7810 */ /* 0x042fe20007ffe0ff */
[----:B------:R-:W-:Y:S02]  /*0240*/  BSSY.RECONVERGENT B0, `(.L_x_590) ;  /* 0x0000021000007945 */ /* 0x000fe40003800200 */
[----:B--2---:R-:W-:Y:S01]  /*0250*/  VIADD R16, R0, 0x180 ;  /* 0x0000018000107836 */ /* 0x004fe20000000000 */
[----:B------:R1:W5:Y:S07]  /*0260*/  @!P2 LDG.E.U16 R2, desc[UR4][R12.64] ;  /* 0x000000040c02a981 */ /* 0x00036e000c1e1500 */
[----:B------:R-:W0:Y:S01]  /*0270*/  @!P0 LDC.64 R14, c[0x0][0x388] ;  /* 0x0000e200ff0e8b82 */ /* 0x000e220000000a00 */
[----:B------:R-:W-:-:S02]  /*0280*/  @!P0 LEA R11, R3, R0, 0x9 ;  /* 0x00000000030b8211 */ /* 0x000fc400078e48ff */
[----:B------:R-:W-:Y:S02]  /*0290*/  @!P0 MOV R0, R18 ;  /* 0x0000001200008202 */ /* 0x000fe40000000f00 */
[-C--:B------:R-:W-:Y:S02]  /*02a0*/  ISETP.GE.AND P4, PT, R18, R5.reuse, PT ;  /* 0x000000051200720c */ /* 0x080fe40003f86270 */
[-C--:B------:R-:W-:Y:S02]  /*02b0*/  ISETP.GE.AND P1, PT, R10, R5.reuse, PT ;  /* 0x000000050a00720c */ /* 0x080fe40003f26270 */
[-C--:B------:R-:W-:Y:S02]  /*02c0*/  ISETP.GE.AND P2, PT, R16, R5.reuse, PT ;  /* 0x000000051000720c */ /* 0x080fe40003f46270 */
[----:B------:R-:W-:Y:S01]  /*02d0*/  ISETP.GE.AND P3, PT, R0, R5, PT ;  /* 0x000000050000720c */ /* 0x000fe20003f66270 */
[----:B0-----:R-:W-:Y:S01]  /*02e0*/  @!P0 IMAD.WIDE.U32 R6, R11, 0x2, R14 ;  /* 0x000000020b068825 */ /* 0x001fe200078e000e */
[----:B-1----:R-:W-:Y:S11]  /*02f0*/  @P0 BRA `(.L_x_591) ;  /* 0x0000000000540947 */ /* 0x002ff60003800000 */
[----:B-----5:R-:W-:Y:S01]  /*0300*/  SHF.L.U32 R9, R9, 0x10, RZ ;  /* 0x0000001009097819 */ /* 0x020fe200000006ff */
[----:B------:R-:W-:Y:S02]  /*0310*/  HFMA2 R12, -RZ, RZ, 0.890625, -0.00056934356689453125 ;  /* 0x3b2090aaff0c7431 */ /* 0x000fe400000001ff */
[----:B------:R-:W-:Y:S01]  /*0320*/  IMAD.MOV.U32 R13, RZ, RZ, 0x3fd774eb ;  /* 0x3fd774ebff0d7424 */ /* 0x000fe200078e00ff */
        /* <DEDUP_REMOVED lines=16> */
[----:B------:R-:W-:-:S04]  /*0430*/  FSEL R9, R9, R10, !P5 ;  /* 0x0000000a09097208 */ /* 0x000fc80006800000 */
[----:B------:R-:W-:-:S07]  /*0440*/  F2FP.BF16.F32.PACK_AB R9, RZ, R9 ;  /* 0x00000009ff09723e */ /* 0x000fce00000010ff */
.L_x_591:
[----:B------:R-:W-:Y:S05]  /*0450*/  BSYNC.RECONVERGENT B0 ;  /* 0x0000000000007941 */ /* 0x000fea0003800200 */
.L_x_590:
[----:B------:R-:W-:Y:S04]  /*0460*/  BSSY.RECONVERGENT B0, `(.L_x_592) ;  /* 0x0000017000007945 */ /* 0x000fe80003800200 */
[----:B------:R-:W-:Y:S05]  /*0470*/  @P4 BRA `(.L_x_593) ;  /* 0x0000000000544947 */ /* 0x000fea0003800000 */
[----:B-----5:R-:W-:Y:S02]  /*0480*/  SHF.L.U32 R8, R8, 0x10, RZ ;  /* 0x0000001008087819 */ /* 0x020fe400000006ff */
        /* <DEDUP_REMOVED lines=13> */
[----:B------:R-:W-:-:S03]  /*0560*/  HFMA2 R12, -RZ, RZ, 1.9599609375, 20144 ;  /* 0x3fd774ebff0c7431 */ /* 0x000fc600000001ff */
[----:B------:R-:W-:-:S04]  /*0570*/  FFMA.FTZ R11, R10, R11, R10 ;  /* 0x0000000b0a0b7223 */ /* 0x000fc8000001000a */
[----:B------:R-:W-:Y:S01]  /*0580*/  @P4 FFMA.FTZ R11, R12, 0.93318945169448852539, -R11 ;  /* 0x3f6ee5810c0b4823 */ /* 0x000fe2000001080b */
[----:B------:R-:W-:-:S04]  /*0590*/  FSETP.NAN.FTZ.AND P4, PT, |R8|, |R8|, PT ;  /* 0x400000080800720b */ /* 0x000fc80003f98200 */
[----:B------:R-:W-:-:S04]  /*05a0*/  LOP3.LUT R8, R11, 0x80000000, R8, 0xb8, !PT ;  /* 0x800000000b087812 */ /* 0x000fc800078eb808 */
[----:B------:R-:W-:-:S04]  /*05b0*/  FSEL R8, R8, R11, !P4 ;  /* 0x0000000b08087208 */ /* 0x000fc80006000000 */
[----:B------:R-:W-:-:S07]  /*05c0*/  F2FP.BF16.F32.PACK_AB R8, RZ, R8 ;  /* 0x00000008ff08723e */ /* 0x000fce00000010ff */
.L_x_593:
[----:B------:R-:W-:Y:S05]  /*05d0*/  BSYNC.RECONVERGENT B0 ;  /* 0x0000000000007941 */ /* 0x000fea0003800200 */
.L_x_592:
[----:B------:R-:W-:Y:S04]  /*05e0*/  BSSY.RECONVERGENT B0, `(.L_x_594) ;  /* 0x0000017000007945 */ /* 0x000fe80003800200 */
[----:B------:R-:W-:Y:S05]  /*05f0*/  @P1 BRA `(.L_x_595) ;  /* 0x0000000000541947 */ /* 0x000fea0003800000 */
[----:B-----5:R-:W-:Y:S01]  /*0600*/  SHF.L.U32 R4, R4, 0x10, RZ ;  /* 0x0000001004047819 */ /* 0x020fe200000006ff */
[----:B------:R-:W-:-:S03]  /*0610*/  IMAD.MOV.U32 R12, RZ, RZ, 0x3b2090aa ;  /* 0x3b2090aaff0c7424 */ /* 0x000fc600078e00ff */
        /* <DEDUP_REMOVED lines=18> */
[----:B------:R-:W-:-:S07]  /*0740*/  F2FP.BF16.F32.PACK_AB R4, RZ, R4 ;  /* 0x00000004ff04723e */ /* 0x000fce00000010ff */
.L_x_595:
[----:B------:R-:W-:Y:S05]  /*0750*/  BSYNC.RECONVERGENT B0 ;  /* 0x0000000000007941 */ /* 0x000fea0003800200 */
.L_x_594:
[----:B------:R-:W-:Y:S04]  /*0760*/  BSSY.RECONVERGENT B0, `(.L_x_596) ;  /* 0x0000017000007945 */ /* 0x000fe80003800200 */
[----:B------:R-:W-:Y:S05]  /*0770*/  @P2 BRA `(.L_x_597) ;  /* 0x0000000000542947 */ /* 0x000fea0003800000 */
[----:B-----5:R-:W-:Y:S01]  /*0780*/  SHF.L.U32 R2, R2, 0x10, RZ ;  /* 0x0000001002027819 */ /* 0x020fe200000006ff */
[----:B------:R-:W-:-:S03]  /*0790*/  HFMA2 R12, -RZ, RZ, 0.890625, -0.00056934356689453125 ;  /* 0x3b2090aaff0c7431 */ /* 0x000fc600000001ff */
        /* <DEDUP_REMOVED lines=19> */
.L_x_597:
[----:B------:R-:W-:Y:S05]  /*08d0*/  BSYNC.RECONVERGENT B0 ;  /* 0x0000000000007941 */ /* 0x000fea0003800200 */
.L_x_596:
[----:B-----5:R0:W-:Y:S01]  /*08e0*/  @!P0 STG.E.U16 desc[UR4][R6.64], R9 ;  /* 0x0000000906008986 */ /* 0x0201e2000c101504 */
[----:B------:R-:W-:Y:S04]  /*08f0*/  BSSY.RECONVERGENT B0, `(.L_x_598) ;  /* 0x000000d000007945 */ /* 0x000fe80003800200 */
[----:B------:R-:W-:Y:S05]  /*0900*/  @P3 BRA `(.L_x_599) ;  /* 0x00000000002c3947 */ /* 0x000fea0003800000 */
[----:B0-----:R-:W0:Y:S01]  /*0910*/  LDC.64 R6, c[0x0][0x388] ;  /* 0x0000e200ff067b82 */ /* 0x001e220000000a00 */
[----:B------:R-:W-:Y:S01]  /*0920*/  IMAD R9, R3, 0x200, R0 ;  /* 0x0000020003097824 */ /* 0x000fe200078e0200 */
[----:B------:R-:W-:Y:S02]  /*0930*/  IADD3 R0, PT, PT, R0, 0x80, RZ ;  /* 0x0000008000007810 */ /* 0x000fe40007ffe0ff */
[----:B------:R-:W-:Y:S02]  /*0940*/  PRMT R10, R8, 0x7610, R10 ;  /* 0x00007610080a7816 */ /* 0x000fe4000000000a */
[----:B------:R-:W-:-:S13]  /*0950*/  ISETP.GE.AND P0, PT, R0, R5, PT ;  /* 0x000000050000720c */ /* 0x000fda0003f06270 */
[----:B------:R-:W-:Y:S02]  /*0960*/  @!P0 LEA R11, R3, R0, 0x9 ;  /* 0x00000000030b8211 */ /* 0x000fe400078e48ff */
[----:B------:R-:W-:Y:S01]  /*0970*/  @!P0 IADD3 R0, PT, PT, R0, 0x80, RZ ;  /* 0x0000008000008810 */ /* 0x000fe20007ffe0ff */
[----:B0-----:R-:W-:-:S04]  /*0980*/  IMAD.WIDE.U32 R8, R9, 0x2, R6 ;  /* 0x0000000209087825 */ /* 0x001fc800078e0006 */
[----:B------:R-:W-:Y:S01]  /*0990*/  @!P0 IMAD.WIDE.U32 R6, R11, 0x2, R6 ;  /* 0x000000020b068825 */ /* 0x000fe200078e0006 */
[----:B------:R1:W-:Y:S04]  /*09a0*/  STG.E.U16 desc[UR4][R8.64], R10 ;  /* 0x0000000a08007986 */ /* 0x0003e8000c101504 */
[----:B------:R1:W-:Y:S02]  /*09b0*/  @!P0 STG.E.U16 desc[UR4][R6.64], R4 ;  /* 0x0000000406008986 */ /* 0x0003e4000c101504 */
.L_x_599:
[----:B------:R-:W-:Y:S05]  /*09c0*/  BSYNC.RECONVERGENT B0 ;  /* 0x0000000000007941 */ /* 0x000fea0003800200 */
.L_x_598:
[----:B------:R-:W-:-:S13]  /*09d0*/  ISETP.GE.AND P0, PT, R0, R5, PT ;  /* 0x000000050000720c */ /* 0x000fda0003f06270 */
[----:B------:R-:W-:Y:S05]  /*09e0*/  @P0 EXIT ;  /* 0x000000000000094d */ /* 0x000fea0003800000 */
[----:B-1----:R-:W1:Y:S01]  /*09f0*/  LDC.64 R4, c[0x0][0x388] ;  /* 0x0000e200ff047b82 */ /* 0x002e620000000a00 */
[----:B------:R-:W-:Y:S02]  /*0a00*/  LEA R3, R3, R0, 0x9 ;  /* 0x0000000003037211 */ /* 0x000fe400078e48ff */
[----:B------:R-:W-:-:S03]  /*0a10*/  PRMT R0, R2, 0x7610, R0 ;  /* 0x0000761002007816 */ /* 0x000fc60000000000 */
[----:B-1----:R-:W-:-:S05]  /*0a20*/  IMAD.WIDE.U32 R2, R3, 0x2, R4 ;  /* 0x0000000203027825 */ /* 0x002fca00078e0004 */
[----:B------:R-:W-:Y:S01]  /*0a30*/  STG.E.U16 desc[UR4][R2.64], R0 ;  /* 0x0000000002007986 */ /* 0x000fe2000c101504 */
[----:B------:R-:W-:Y:S05]  /*0a40*/  EXIT ;  /* 0x000000000000794d */ /* 0x000fea0003800000 */
.L_x_600:
        /* <DEDUP_REMOVED lines=11> */
.L_x_2733:


//--------------------- .text._ZN2at6native29vectorized_elementwise_kernelILi2EZZZNS0_16atan_kernel_cudaERNS_18TensorIteratorBaseEENKUlvE0_clEvENKUlvE2_clEvEUlN3c108BFloat16EE_St5arrayIPcLm2EEEEviT0_T1_ --------------------------
	.section	.text._ZN2at6native29vectorized_elementwise_kernelILi2EZZZNS0_16atan_kernel_cudaERNS_18TensorIteratorBaseEENKUlvE0_clEvENKUlvE2_clEvEUlN3c108BFloat16EE_St5arrayIPcLm2EEEEviT0_T1_,"ax",@progbits
	.align	128
        .global         _ZN2at6native29vectorized_elementwise_kernelILi2EZZZNS0_16atan_kernel_cudaERNS_18TensorIteratorBaseEENKUlvE0_clEvENKUlvE2_clEvEUlN3c108BFloat16EE_St5arrayIPcLm2EEEEviT0_T1_
        .type           _ZN2at6native29vectorized_elementwise_kernelILi2EZZZNS0_16atan_kernel_cudaERNS_18TensorIteratorBaseEENKUlvE0_clEvENKUlvE2_clEvEUlN3c108BFloat16EE_St5arrayIPcLm2EEEEviT0_T1_,@function
        .size           _ZN2at6native29vectorized_elementwise_kernelILi2EZZZNS0_16atan_kernel_cudaERNS_18TensorIteratorBaseEENKUlvE0_clEvENKUlvE2_clEvEUlN3c108BFloat16EE_St5arrayIPcLm2EEEEviT0_T1_,(.L_x_2734 - _ZN2at6native29vectorized_elementwise_kernelILi2EZZZNS0_16atan_kernel_cudaERNS_18TensorIteratorBaseEENKUlvE0_clEvENKUlvE2_clEvEUlN3c108BFloat16EE_St5arrayIPcLm2EEEEviT0_T1_)
        .other          _ZN2at6native29vectorized_elementwise_kernelILi2EZZZNS0_16atan_kernel_cudaERNS_18TensorIteratorBaseEENKUlvE0_clEvENKUlvE2_clEvEUlN3c108BFloat16EE_St5arrayIPcLm2EEEEviT0_T1_,@"STO_CUDA_ENTRY STV_DEFAULT"
_ZN2at6native29vectorized_elementwise_kernelILi2EZZZNS0_16atan_kernel_cudaERNS_18TensorIteratorBaseEENKUlvE0_clEvENKUlvE2_clEvEUlN3c108BFloat16EE_St5arrayIPcLm2EEEEviT0_T1_:
.text._ZN2at6native29vectorized_elementwise_kernelILi2EZZZNS0_16atan_kernel_cudaERNS_18TensorIteratorBaseEENKUlvE0_clEvENKUlvE2_clEvEUlN3c108BFloat16EE_St5arrayIPcLm2EEEEviT0_T1_:
[----:B------:R-:W-:Y:S01]  /*0000*/  LDC R1, c[0x0][0x37c] ;  /* 0x0000df00ff017b82 */ /* 0x000fe20000000800 */
[----:B------:R-:W0:Y:S01]  /*0010*/  S2R R0, SR_CTAID.X ;  /* 0x0000000000007919 */ /* 0x000e220000002500 */
[----:B------:R-:W1:Y:S01]  /*0020*/  LDCU UR6, c[0x0][0x380] ;  /* 0x00007000ff0677ac */ /* 0x000e620008000800 */
[----:B------:R-:W2:Y:S01]  /*0030*/  LDCU.64 UR4, c[0x0][0x358] ;  /* 0x00006b00ff0477ac */ /* 0x000ea20008000a00 */
[----:B0-----:R-:W-:-:S04]  /*0040*/  SHF.L.U32 R0, R0, 0xa, RZ ;  /* 0x0000000a00007819 */ /* 0x001fc800000006ff */
[----:B-1----:R-:W-:-:S04]  /*0050*/  IADD3 R6, PT, PT, -R0, UR6, RZ ;  /* 0x0000000600067c10 */ /* 0x002fc8000fffe1ff */
[----:B------:R-:W-:-:S13]  /*0060*/  ISETP.GT.U32.AND P0, PT, R6, 0x3ff, PT ;  /* 0x000003ff0600780c */ /* 0x000fda0003f04070 */
[----:B--2---:R-:W-:Y:S05]  /*0070*/  @P0 BRA `(.L_x_601) ;  /* 0x00000014000c0947 */ /* 0x004fea0003800000 */
[----:B------:R-:W0:Y:S01]  /*0080*/  S2R R27, SR_TID.X ;  /* 0x00000000001b7919 */ /* 0x000e220000002100 */
[----:B------:R-:W-:Y:S02]  /*0090*/  PRMT R9, RZ, 0x7610, R9 ;  /* 0x00007610ff097816 */ /* 0x000fe40000000009 */
[----:B0-----:R-:W-:Y:S02]  /*00a0*/  ISETP.GE.U32.AND P0, PT, R27, R6, PT ;  /* 0x000000061b00720c */ /* 0x001fe40003f06070 */
[----:B------:R-:W-:-:S11]  /*00b0*/  MOV R7, R27 ;  /* 0x0000001b00077202 */ /* 0x000fd60000000f00 */
[----:B------:R-:W-:-:S04]  /*00c0*/  @!P0 IADD3 R27, PT, PT, R7, 0x80, RZ ;  /* 0x00000080071b8810 */ /* 0x000fc80007ffe0ff */
[----:B------:R-:W-:-:S13]  /*00d0*/  ISETP.GE.U32.AND P6, PT, R27, R6, PT ;  /* 0x000000061b00720c */ /* 0x000fda0003fc6070 */
[----:B------:R-:W-:Y:S01]  /*00e0*/  @!P6 IADD3 R3, PT, PT, R0, R27, RZ ;  /* 0x0000001b0003e210 */ /* 0x000fe20007ffe0ff */
[----:B------:R-:W0:Y:S01]  /*00f0*/  @!P6 LDC.64 R28, c[0x0][0x390] ;  /* 0x0000e400ff1ceb82 */ /* 0x000e220000000a00 */
[----:B------:R-:W-:-:S04]  /*0100*/  @!P6 IADD3 R27, PT, PT, R27, 0x80, RZ ;  /* 0x000000801b1be810 */ /* 0x000fc80007ffe0ff */
[----:B------:R-:W-:-:S13]  /*0110*/  ISETP.GE.U32.AND P5, PT, R27, R6, PT ;  /* 0x000000061b00720c */ /* 0x000fda0003fa6070 */
[----:B------:R-:W-:Y:S01]  /*0120*/  @!P5 IADD3 R8, PT, PT, R0, R27, RZ ;  /* 0x0000001b0008d210 */ /* 0x000fe20007ffe0ff */
[----:B------:R-:W1:Y:S01]  /*0130*/  @!P5 LDC.64 R16, c[0x0][0x390] ;  /* 0x0000e400ff10db82 */ /* 0x000e620000000a00 */
[----:B------:R-:W-:-:S04]  /*0140*/  @!P5 IADD3 R27, PT, PT, R27, 0x80, RZ ;  /* 0x000000801b1bd810 */ /* 0x000fc80007ffe0ff */
[----:B------:R-:W-:Y:S01]  /*0150*/  ISETP.GE.U32.AND P4, PT, R27, R6, PT ;  /* 0x000000061b00720c */ /* 0x000fe20003f86070 */
[----:B0-----:R-:W-:-:S05]  /*0160*/  @!P6 IMAD.WIDE.U32 R28, R3, 0x2, R28 ;  /* 0x00000002031ce825 */ /* 0x001fca00078e001c */
[----:B------:R-:W5:Y:S07]  /*0170*/  @!P6 LDG.E.U16 R9, desc[UR4][R28.64] ;  /* 0x000000041c09e981 */ /* 0x000f6e000c1e1500 */
[----:B------:R-:W-:Y:S01]  /*0180*/  @!P4 IADD3 R25, PT, PT, R0, R27, RZ ;  /* 0x0000001b0019c210 */ /* 0x000fe20007ffe0ff */
[----:B------:R-:W0:Y:S01]  /*0190*/  @!P4 LDC.64 R4, c[0x0][0x390] ;  /* 0x0000e400ff04cb82 */ /* 0x000e220000000a00 */
[----:B------:R-:W-:-:S04]  /*01a0*/  @!P4 IADD3 R27, PT, PT, R27, 0x80, RZ ;  /* 0x000000801b1bc810 */ /* 0x000fc80007ffe0ff */
[----:B------:R-:W-:-:S13]  /*01b0*/  ISETP.GE.U32.AND P3, PT, R27, R6, PT ;  /* 0x000000061b00720c */ /* 0x000fda0003f66070 */
[----:B------:R-:W2:Y:S01]  /*01c0*/  @!P3 LDC.64 R10, c[0x0][0x390] ;  /* 0x0000e400ff0abb82 */ /* 0x000ea20000000a00 */
[----:B------:R-:W-:Y:S02]  /*01d0*/  @!P3 IADD3 R23, PT, PT, R0, R27, RZ ;  /* 0x0000001b0017b210 */ /* 0x000fe40007ffe0ff */
[----:B------:R-:W-:-:S04]  /*01e0*/  @!P3 IADD3 R27, PT, PT, R27, 0x80, RZ ;  /* 0x000000801b1bb810 */ /* 0x000fc80007ffe0ff */
[----:B------:R-:W-:Y:S01]  /*01f0*/  ISETP.GE.U32.AND P2, PT, R27, R6, PT ;  /* 0x000000061b00720c */ /* 0x000fe20003f46070 */
[----:B-1----:R-:W-:-:S12]  /*0200*/  @!P5 IMAD.WIDE.U32 R16, R8, 0x2, R16 ;  /* 0x000000020810d825 */ /* 0x002fd800078e0010 */
[----:B------:R-:W-:Y:S01]  /*0210*/  @!P2 IADD3 R21, PT, PT, R0, R27, RZ ;  /* 0x0000001b0015a210 */ /* 0x000fe20007ffe0ff */
[----:B------:R-:W1:Y:S01]  /*0220*/  @!P2 LDC.64 R12, c[0x0][0x390] ;  /* 0x0000e400ff0cab82 */ /* 0x000e620000000a00 */
[----:B------:R-:W-:Y:S01]  /*0230*/  @!P2 IADD3 R27, PT, PT, R27, 0x80, RZ ;  /* 0x000000801b1ba810 */ /* 0x000fe20007ffe0ff */
[----:B--2---:R-:W-:-:S03]  /*0240*/  @!P3 IMAD.WIDE.U32 R10, R23, 0x2, R10 ;  /* 0x00000002170ab825 */ /* 0x004fc600078e000a */
[----:B------:R-:W-:-:S03]  /*0250*/  ISETP.GE.U32.AND P1, PT, R27, R6, PT ;  /* 0x000000061b00720c */ /* 0x000fc60003f26070 */
[----:B------:R-:W2:Y:S01]  /*0260*/  @!P0 LDC.64 R22, c[0x0][0x390] ;  /* 0x0000e400ff168b82 */ /* 0x000ea20000000a00 */
[----:B------:R-:W-:-:S06]  /*0270*/  PRMT R8, RZ, 0x7610, R8 ;  /* 0x00007610ff087816 */ /* 0x000fcc0000000008 */
[----:B------:R3:W5:Y:S03]  /*0280*/  @!P5 LDG.E.U16 R8, desc[UR4][R16.64] ;  /* 0x000000041008d981 */ /* 0x000766000c1e1500 */
[C---:B------:R-:W-:Y:S01]  /*0290*/  @!P1 IADD3 R19, PT, PT, R0.reuse, R27, RZ ;  /* 0x0000001b00139210 */ /* 0x040fe20007ffe0ff */
[----:B------:R-:W4:Y:S01]  /*02a0*/  @!P1 LDC.64 R14, c[0x0][0x390] ;  /* 0x0000e400ff0e9b82 */ /* 0x000f220000000a00 */
[----:B------:R-:W-:Y:S02]  /*02b0*/  @!P1 IADD3 R27, PT, PT, R27, 0x80, RZ ;  /* 0x000000801b1b9810 */ /* 0x000fe40007ffe0ff */
[----:B---3--:R-:W-:Y:S02]  /*02c0*/  @!P0 IADD3 R17, PT, PT, R0, R7, RZ ;  /* 0x0000000700118210 */ /* 0x008fe40007ffe0ff */
[----:B------:R-:W-:-:S03]  /*02d0*/  ISETP.GE.U32.AND P6, PT, R27, R6, PT ;  /* 0x000000061b00720c */ /* 0x000fc60003fc6070 */
[----:B--2---:R-:W-:Y:S01]  /*02e0*/  @!P0 IMAD.WIDE.U32 R22, R17, 0x2, R22 ;  /* 0x0000000211168825 */ /* 0x004fe200078e0016 */
[----:B------:R-:W-:-:S06]  /*02f0*/  PRMT R17, RZ, 0x7610, R17 ;  /* 0x00007610ff117816 */ /* 0x000fcc0000000011 */
[----:B------:R-:W5:Y:S01]  /*0300*/  @!P0 LDG.E.U16 R17, desc[UR4][R22.64] ;  /* 0x0000000416118981 */ /* 0x000f62000c1e1500 */
[----:B------:R-:W-:Y:S02]  /*0310*/  ISETP.GE.U32.AND P0, PT, R7, R6, PT ;  /* 0x000000060700720c */ /* 0x000fe40003f06070 */
[----:B------:R-:W2:Y:S01]  /*0320*/  @!P6 LDC.64 R2, c[0x0][0x390] ;  /* 0x0000e400ff02eb82 */ /* 0x000ea20000000a00 */
[----:B-1----:R-:W-:Y:S01]  /*0330*/  @!P2 IMAD.WIDE.U32 R12, R21, 0x2, R12 ;  /* 0x00000002150ca825 */ /* 0x002fe200078e000c */
[----:B------:R-:W-:-:S03]  /*0340*/  PRMT R21, RZ, 0x7610, R21 ;  /* 0x00007610ff157816 */ /* 0x000fc60000000015 */
[----:B0-----:R-:W-:-:S05]  /*0350*/  @!P4 IMAD.WIDE.U32 R4, R25, 0x2, R4 ;  /* 0x000000021904c825 */ /* 0x001fca00078e0004 */
[----:B------:R0:W5:Y:S01]  /*0360*/  @!P4 LDG.E.U16 R21, desc[UR4][R4.64] ;  /* 0x000000040415c981 */ /* 0x000162000c1e1500 */
[----:B----4-:R-:W-:Y:S01]  /*0370*/  @!P1 IMAD.WIDE.U32 R14, R19, 0x2, R14 ;  /* 0x00000002130e9825 */ /* 0x010fe200078e000e */
[----:B------:R-:W-:Y:S01]  /*0380*/  PRMT R20, RZ, 0x7610, R20 ;  /* 0x00007610ff147816 */ /* 0x000fe20000000014 */
[----:B0-----:R-:W0:Y:S01]  /*0390*/  @!P0 LDC.64 R4, c[0x0][0x388] ;  /* 0x0000e200ff048b82 */ /* 0x001e220000000a00 */
[----:B------:R-:W-:-:S04]  /*03a0*/  @!P6 IADD3 R27, PT, PT, R0, R27, RZ ;  /* 0x0000001b001be210 */ /* 0x000fc80007ffe0ff */
[----:B------:R1:W5:Y:S01]  /*03b0*/  @!P3 LDG.E.U16 R20, desc[UR4][R10.64] ;  /* 0x000000040a14b981 */ /* 0x000362000c1e1500 */
[----:B------:R-:W-:Y:S02]  /*03c0*/  PRMT R19, RZ, 0x7610, R19 ;  /* 0x00007610ff137816 */ /* 0x000fe40000000013 */
[----:B------:R-:W-:Y:S01]  /*03d0*/  PRMT R18, RZ, 0x7610, R18 ;  /* 0x00007610ff127816 */ /* 0x000fe20000000012 */
[----:B--2---:R-:W-:Y:S01]  /*03e0*/  @!P6 IMAD.WIDE.U32 R2, R27, 0x2, R2 ;  /* 0x000000021b02e825 */ /* 0x004fe200078e0002 */
[----:B------:R-:W-:Y:S02]  /*03f0*/  PRMT R16, RZ, 0x7610, R16 ;  /* 0x00007610ff107816 */ /* 0x000fe40000000010 */
[----:B------:R2:W5:Y:S01]  /*0400*/  @!P2 LDG.E.U16 R19, desc[UR4][R12.64] ;  /* 0x000000040c13a981 */ /* 0x000562000c1e1500 */
[----:B------:R-:W-:Y:S01]  /*0410*/  BSSY.RECONVERGENT B0, `(.L_x_602) ;  /* 0x0000021000007945 */ /* 0x000fe20003800200 */
[----:B-1----:R-:W-:Y:S02]  /*0420*/  IADD3 R11, PT, PT, R7, 0x100, RZ ;  /* 0x00000100070b7810 */ /* 0x002fe40007ffe0ff */
[----:B------:R1:W5:Y:S02]  /*0430*/  @!P1 LDG.E.U16 R18, desc[UR4][R14.64] ;  /* 0x000000040e129981 */ /* 0x000364000c1e1500 */
[----:B------:R-:W-:-:S02]  /*0440*/  ISETP.GE.U32.AND P3, PT, R11, R6, PT ;  /* 0x000000060b00720c */ /* 0x000fc40003f66070 */
[----:B------:R3:W5:Y:S01]  /*0450*/  @!P6 LDG.E.U16 R16, desc[UR4][R2.64] ;  /* 0x000000040210e981 */ /* 0x000762000c1e1500 */
[C---:B--2---:R-:W-:Y:S02]  /*0460*/  IADD3 R13, PT, PT, R7.reuse, 0x180, RZ ;  /* 0x00000180070d7810 */ /* 0x044fe40007ffe0ff */
[----:B-1----:R-:W-:Y:S02]  /*0470*/  IADD3 R15, PT, PT, R7, 0x200, RZ ;  /* 0x00000200070f7810 */ /* 0x002fe40007ffe0ff */
[-C--:B------:R-:W-:Y:S02]  /*0480*/  ISETP.GE.U32.AND P1, PT, R13, R6.reuse, PT ;  /* 0x000000060d00720c */ /* 0x080fe40003f26070 */
[----:B------:R-:W-:Y:S02]  /*0490*/  ISETP.GE.U32.AND P2, PT, R15, R6, PT ;  /* 0x000000060f00720c */ /* 0x000fe40003f46070 */
[C---:B------:R-:W-:Y:S02]  /*04a0*/  IADD3 R11, PT, PT, R7.reuse, 0x80, RZ ;  /* 0x00000080070b7810 */ /* 0x040fe40007ffe0ff */
[----:B---3--:R-:W-:Y:S01]  /*04b0*/  IADD3 R3, PT, PT, R7, 0x280, RZ ;  /* 0x0000028007037810 */ /* 0x008fe20007ffe0ff */
[----:B0-----:R-:W-:Y:S08]  /*04c0*/  @P0 BRA `(.L_x_603) ;  /* 0x0000000000540947 */ /* 0x001ff00003800000 */
[----:B-----5:R-:W-:Y:S01]  /*04d0*/  SHF.L.U32 R17, R17, 0x10, RZ ;  /* 0x0000001011117819 */ /* 0x020fe200000006ff */
[----:B------:R-:W-:Y:S01]  /*04e0*/  HFMA2 R13, -RZ, RZ, 0.890625, -0.00056934356689453125 ;  /* 0x3b2090aaff0d7431 */ /* 0x000fe200000001ff */
        /* <DEDUP_REMOVED lines=19> */
.L_x_603:
[----:B------:R-:W-:Y:S05]  /*0620*/  BSYNC.RECONVERGENT B0 ;  /* 0x0000000000007941 */ /* 0x000fea0003800200 */
.L_x_602:
[-C--:B------:R-:W-:Y:S01]  /*0630*/  ISETP.GE.U32.AND P5, PT, R11, R6.reuse, PT ;  /* 0x000000060b00720c */ /* 0x080fe20003fa6070 */
[----:B------:R-:W-:Y:S01]  /*0640*/  BSSY.RECONVERGENT B0, `(.L_x_604) ;  /* 0x0000019000007945 */ /* 0x000fe20003800200 */
[----:B------:R-:W-:Y:S02]  /*0650*/  ISETP.GE.U32.AND P4, PT, R3, R6, PT ;  /* 0x000000060300720c */ /* 0x000fe40003f86070 */
[----:B------:R-:W-:-:S09]  /*0660*/  IADD3 R3, PT, PT, R7, 0x300, RZ ;  /* 0x0000030007037810 */ /* 0x000fd20007ffe0ff */
[----:B------:R-:W-:Y:S05]  /*0670*/  @P5 BRA `(.L_x_605) ;  /* 0x0000000000545947 */ /* 0x000fea0003800000 */
        /* <DEDUP_REMOVED lines=21> */
.L_x_605:
[----:B------:R-:W-:Y:S05]  /*07d0*/  BSYNC.RECONVERGENT B0 ;  /* 0x0000000000007941 */ /* 0x000fea0003800200 */
.L_x_604:
[----:B------:R-:W-:Y:S01]  /*07e0*/  BSSY.RECONVERGENT B0, `(.L_x_606) ;  /* 0x0000019000007945 */ /* 0x000fe20003800200 */
[----:B------:R-:W-:Y:S02]  /*07f0*/  ISETP.GE.U32.AND P5, PT, R3, R6, PT ;  /* 0x000000060300720c */ /* 0x000fe40003fa6070 */
[----:B------:R-:W-:Y:S01]  /*0800*/  IADD3 R3, PT, PT, R7, 0x380, RZ ;  /* 0x0000038007037810 */ /* 0x000fe20007ffe0ff */
[----:B------:R-:W-:Y:S10]  /*0810*/  @P3 BRA `(.L_x_607) ;  /* 0x0000000000543947 */ /* 0x000ff40003800000 */
        /* <DEDUP_REMOVED lines=21> */
.L_x_607:
[----:B------:R-:W-:Y:S05]  /*0970*/  BSYNC.RECONVERGENT B0 ;  /* 0x0000000000007941 */ /* 0x000fea0003800200 */
.L_x_606:
[----:B------:R-:W-:Y:S01]  /*0980*/  ISETP.GE.U32.AND P3, PT, R3, R6, PT ;  /* 0x000000060300720c */ /* 0x000fe20003f66070 */
[----:B------:R-:W-:Y:S01]  /*0990*/  BSSY.RECONVERGENT B0, `(.L_x_608) ;  /* 0x0000019000007945 */ /* 0x000fe20003800200 */
[----:B------:R-:W-:-:S05]  /*09a0*/  @!P0 IADD3 R3, PT, PT, R0, R7, RZ ;  /* 0x0000000700038210 */ /* 0x000fca0007ffe0ff */
[----:B------:R-:W-:Y:S01]  /*09b0*/  @!P0 IMAD.WIDE.U32 R2, R3, 0x2, R4 ;  /* 0x0000000203028825 */ /* 0x000fe200078e0004 */
[----:B------:R-:W-:Y:S06]  /*09c0*/  @P1 BRA `(.L_x_609) ;  /* 0x0000000000541947 */ /* 0x000fec0003800000 */
        /* <DEDUP_REMOVED lines=21> */
.L_x_609:
[----:B------:R-:W-:Y:S05]  /*0b20*/  BSYNC.RECONVERGENT B0 ;  /* 0x0000000000007941 */ /* 0x000fea0003800200 */
.L_x_608:
        /* <DEDUP_REMOVED lines=23> */
.L_x_611:
[----:B------:R-:W-:Y:S05]  /*0ca0*/  BSYNC.RECONVERGENT B0 ;  /* 0x0000000000007941 */ /* 0x000fea0003800200 */
.L_x_610:
[----:B------:R-:W-:Y:S04]  /*0cb0*/  BSSY.RECONVERGENT B0, `(.L_x_612) ;  /* 0x0000017000007945 */ /* 0x000fe80003800200 */
        /* <DEDUP_REMOVED lines=22> */
.L_x_613:
[----:B------:R-:W-:Y:S05]  /*0e20*/  BSYNC.RECONVERGENT B0 ;  /* 0x0000000000007941 */ /* 0x000fea0003800200 */
.L_x_612:
        /* <DEDUP_REMOVED lines=23> */
.L_x_615:
[----:B------:R-:W-:Y:S05]  /*0fa0*/  BSYNC.RECONVERGENT B0 ;  /* 0x0000000000007941 */ /* 0x000fea0003800200 */
.L_x_614:
        /* <DEDUP_REMOVED lines=23> */
.L_x_617:
[----:B------:R-:W-:Y:S05]  /*1120*/  BSYNC.RECONVERGENT B0 ;  /* 0x0000000000007941 */ /* 0x000fea0003800200 */
.L_x_616:
[----:B------:R-:W-:Y:S01]  /*1130*/  @!P0 MOV R7, R11 ;  /* 0x0000000b00078202 */ /* 0x000fe20000000f00 */
[----:B------:R0:W-:Y:S01]  /*1140*/  @!P0 STG.E.U16 desc[UR4][R2.64], R10 ;  /* 0x0000000a02008986 */ /* 0x0001e2000c101504 */
[----:B------:R-:W-:Y:S04]  /*1150*/  BSSY.RECONVERGENT B0, `(.L_x_618) ;  /* 0x000002d000007945 */ /* 0x000fe80003800200 */
[----:B------:R-:W-:Y:S01]  /*1160*/  BSSY.RELIABLE B1, `(.L_x_619) ;  /* 0x0000025000017945 */ /* 0x000fe20003800100 */
[----:B------:R-:W-:-:S13]  /*1170*/  ISETP.GE.U32.AND P0, PT, R7, R6, PT ;  /* 0x000000060700720c */ /* 0x000fda0003f06070 */
[----:B0-----:R-:W-:Y:S05]  /*1180*/  @P0 BRA `(.L_x_620) ;  /* 0x0000000000300947 */ /* 0x001fea0003800000 */
[----:B------:R-:W0:Y:S01]  /*1190*/  LDC.64 R2, c[0x0][0x388] ;  /* 0x0000e200ff027b82 */ /* 0x000e220000000a00 */
[----:B------:R-:W-:Y:S02]  /*11a0*/  IADD3 R11, PT, PT, R0, R7, RZ ;  /* 0x00000007000b7210 */ /* 0x000fe40007ffe0ff */
[----:B------:R-:W-:-:S04]  /*11b0*/  IADD3 R7, PT, PT, R7, 0x80, RZ ;  /* 0x0000008007077810 */ /* 0x000fc80007ffe0ff */
[----:B------:R-:W-:Y:S01]  /*11c0*/  ISETP.GE.U32.AND P0, PT, R7, R6, PT ;  /* 0x000000060700720c */ /* 0x000fe20003f06070 */
[----:B0-----:R-:W-:-:S05]  /*11d0*/  IMAD.WIDE.U32 R2, R11, 0x2, R2 ;  /* 0x000000020b027825 */ /* 0x001fca00078e0002 */
[----:B------:R0:W-:Y:S07]  /*11e0*/  STG.E.U16 desc[UR4][R2.64], R12 ;  /* 0x0000000c02007986 */ /* 0x0001ee000c101504 */
[----:B------:R-:W-:Y:S05]  /*11f0*/  @P0 BRA `(.L_x_621) ;  /* 0x0000000000300947 */ /* 0x000fea0003800000 */
[----:B0-----:R-:W0:Y:S01]  /*1200*/  LDC.64 R2, c[0x0][0x388] ;  /* 0x0000e200ff027b82 */ /* 0x001e220000000a00 */
[----:B------:R-:W-:Y:S02]  /*1210*/  IADD3 R11, PT, PT, R0, R7, RZ ;  /* 0x00000007000b7210 */ /* 0x000fe40007ffe0ff */
[----:B------:R-:W-:-:S03]  /*1220*/  IADD3 R7, PT, PT, R7, 0x80, RZ ;  /* 0x0000008007077810 */ /* 0x000fc60007ffe0ff */
[----:B0-----:R-:W-:-:S05]  /*1230*/  IMAD.WIDE.U32 R2, R11, 0x2, R2 ;  /* 0x000000020b027825 */ /* 0x001fca00078e0002 */
[----:B------:R0:W-:Y:S02]  /*1240*/  STG.E.U16 desc[UR4][R2.64], R13 ;  /* 0x0000000d02007986 */ /* 0x0001e4000c101504 */
.L_x_620:
[----:B------:R-:W-:-:S13]  /*1250*/  ISETP.GE.U32.AND P0, PT, R7, R6, PT ;  /* 0x000000060700720c */ /* 0x000fda0003f06070 */
[----:B------:R-:W-:Y:S05]  /*1260*/  @P0 BRA `(.L_x_622) ;  /* 0x0000000000300947 */ /* 0x000fea0003800000 */
[----:B0-----:R-:W0:Y:S01]  /*1270*/  LDC.64 R2, c[0x0][0x388] ;  /* 0x0000e200ff027b82 */ /* 0x001e220000000a00 */
[----:B------:R-:W-:Y:S02]  /*1280*/  IADD3 R11, PT, PT, R0, R7, RZ ;  /* 0x00000007000b7210 */ /* 0x000fe40007ffe0ff */
[----:B------:R-:W-:-:S03]  /*1290*/  IADD3 R7, PT, PT, R7, 0x80, RZ ;  /* 0x0000008007077810 */ /* 0x000fc60007ffe0ff */
[----:B0-----:R-:W-:-:S05]  /*12a0*/  IMAD.WIDE.U32 R2, R11, 0x2, R2 ;  /* 0x000000020b027825 */ /* 0x001fca00078e0002 */
[----:B------:R1:W-:Y:S02]  /*12b0*/  STG.E.U16 desc[UR4][R2.64], R14 ;  /* 0x0000000e02007986 */ /* 0x0003e4000c101504 */
.L_x_621:
[----:B------:R-:W-:-:S13]  /*12c0*/  ISETP.GE.U32.AND P0, PT, R7, R6, PT ;  /* 0x000000060700720c */ /* 0x000fda0003f06070 */
[----:B------:R-:W-:Y:S05]  /*12d0*/  @P0 BRA `(.L_x_623) ;  /* 0x0000000000340947 */ /* 0x000fea0003800000 */
[----:B01----:R-:W0:Y:S01]  /*12e0*/  LDC.64 R2, c[0x0][0x388] ;  /* 0x0000e200ff027b82 */ /* 0x003e220000000a00 */
[----:B------:R-:W-:Y:S02]  /*12f0*/  IADD3 R11, PT, PT, R0, R7, RZ ;  /* 0x00000007000b7210 */ /* 0x000fe40007ffe0ff */
[----:B------:R-:W-:-:S03]  /*1300*/  IADD3 R7, PT, PT, R7, 0x80, RZ ;  /* 0x0000008007077810 */ /* 0x000fc60007ffe0ff */
[----:B0-----:R-:W-:-:S05]  /*1310*/  IMAD.WIDE.U32 R2, R11, 0x2, R2 ;  /* 0x000000020b027825 */ /* 0x001fca00078e0002 */
[----:B------:R1:W-:Y:S02]  /*1320*/  STG.E.U16 desc[UR4][R2.64], R5 ;  /* 0x0000000502007986 */ /* 0x0003e4000c101504 */
.L_x_622:
[----:B------:R-:W-:-:S13]  /*1330*/  ISETP.GE.U32.AND P0, PT, R7, R6, PT ;  /* 0x000000060700720c */ /* 0x000fda0003f06070 */
[----:B------:R-:W-:Y:S05]  /*1340*/  @P0 BREAK.RELIABLE B1 ;  /* 0x0000000000010942 */ /* 0x000fea0003800100 */
[----:B------:R-:W-:Y:S05]  /*1350*/  @P0 BRA `(.L_x_624) ;  /* 0x0000000000300947 */ /* 0x000fea0003800000 */
[----:B01----:R-:W0:Y:S01]  /*1360*/  LDC.64 R2, c[0x0][0x388] ;  /* 0x0000e200ff027b82 */ /* 0x003e220000000a00 */
[----:B------:R-:W-:Y:S02]  /*1370*/  IADD3 R5, PT, PT, R0, R7, RZ ;  /* 0x0000000700057210 */ /* 0x000fe40007ffe0ff */
[----:B------:R-:W-:-:S03]  /*1380*/  IADD3 R7, PT, PT, R7, 0x80, RZ ;  /* 0x0000008007077810 */ /* 0x000fc60007ffe0ff */
[----:B0-----:R-:W-:-:S05]  /*1390*/  IMAD.WIDE.U32 R2, R5, 0x2, R2 ;  /* 0x0000000205027825 */ /* 0x001fca00078e0002 */
[----:B------:R2:W-:Y:S02]  /*13a0*/  STG.E.U16 desc[UR4][R2.64], R4 ;  /* 0x0000000402007986 */ /* 0x0005e4000c101504 */
.L_x_623:
[----:B------:R-:W-:Y:S05]  /*13b0*/  BSYNC.RELIABLE B1 ;  /* 0x0000000000017941 */ /* 0x000fea0003800100 */
.L_x_619:
[----:B------:R-:W-:-:S13]  /*13c0*/  ISETP.GE.U32.AND P0, PT, R7, R6, PT ;  /* 0x000000060700720c */ /* 0x000fda0003f06070 */
[----:B012---:R-:W0:Y:S01]  /*13d0*/  @!P0 LDC.64 R2, c[0x0][0x388] ;  /* 0x0000e200ff028b82 */ /* 0x007e220000000a00 */
[----:B------:R-:W-:Y:S02]  /*13e0*/  @!P0 IADD3 R5, PT, PT, R0, R7, RZ ;  /* 0x0000000700058210 */ /* 0x000fe40007ffe0ff */
[----:B------:R-:W-:-:S03]  /*13f0*/  @!P0 IADD3 R7, PT, PT, R7, 0x80, RZ ;  /* 0x0000008007078810 */ /* 0x000fc60007ffe0ff */
[----:B0-----:R-:W-:-:S05]  /*1400*/  @!P0 IMAD.WIDE.U32 R2, R5, 0x2, R2 ;  /* 0x0000000205028825 */ /* 0x001fca00078e0002 */
[----:B-----5:R2:W-:Y:S02]  /*1410*/  @!P0 STG.E.U16 desc[UR4][R2.64], R9 ;  /* 0x0000000902008986 */ /* 0x0205e4000c101504 */
.L_x_624:
[----:B------:R-:W-:Y:S05]  /*1420*/  BSYNC.RECONVERGENT B0 ;  /* 0x0000000000007941 */ /* 0x000fea0003800200 */
.L_x_618:
[----:B------:R-:W-:Y:S05]  /*1430*/  WARPSYNC.ALL ;  /* 0x0000000000007948 */ /* 0x000fea0003800000 */
[----:B------:R-:W-:-:S13]  /*1440*/  ISETP.GE.U32.AND P0, PT, R7, R6, PT ;  /* 0x000000060700720c */ /* 0x000fda0003f06070 */
[----:B------:R-:W-:Y:S05]  /*1450*/  @P0 EXIT ;  /* 0x000000000000094d */ /* 0x000fea0003800000 */
[----:B012---:R-:W0:Y:S01]  /*1460*/  LDC.64 R2, c[0x0][0x388] ;  /* 0x0000e200ff027b82 */ /* 0x007e220000000a00 */
[----:B------:R-:W-:-:S05]  /*1470*/  IADD3 R7, PT, PT, R0, R7, RZ ;  /* 0x0000000700077210 */ /* 0x000fca0007ffe0ff */
[----:B0-----:R-:W-:-:S05]  /*1480*/  IMAD.WIDE.U32 R2, R7, 0x2, R2 ;  /* 0x0000000207027825 */ /* 0x001fca00078e0002 */
[----:B-----5:R-:W-:Y:S01]  /*1490*/  STG.E.U16 desc[UR4][R2.64], R8 ;  /* 0x0000000802007986 */ /* 0x020fe2000c101504 */
[----:B------:R-:W-:Y:S05]  /*14a0*/  EXIT ;  /* 0x000000000000794d */ /* 0x000fea0003800000 */
.L_x_601:
[----:B------:R-:W0:Y:S01]  /*14b0*/  S2R R4, SR_TID.X ;  /* 0x0000000000047919 */ /* 0x000e220000002100 */
[----:B------:R-:W1:Y:S02]  /*14c0*/  LDC.64 R2, c[0x0][0x390] ;  /* 0x0000e400ff027b82 */ /* 0x000e640000000a00 */
[----:B-1----:R-:W-:-:S04]  /*14d0*/  IMAD.WIDE.U32 R2, R0, 0x2, R2 ;  /* 0x0000000200027825 */ /* 0x002fc800078e0002 */
[----:B0-----:R-:W-:-:S05]  /*14e0*/  IMAD.WIDE.U32 R6, R4, 0x4, R2 ;  /* 0x0000000404067825 */ /* 0x001fca00078e0002 */
[----:B------:R-:W2:Y:S04]  /*14f0*/  LDG.E R3, desc[UR4][R6.64] ;  /* 0x0000000406037981 */ /* 0x000ea8000c1e1900 */
[----:B------:R-:W3:Y:S04]  /*1500*/  LDG.E R9, desc[UR4][R6.64+0x200] ;  /* 0x0002000406097981 */ /* 0x000ee8000c1e1900 */
[----:B------:R-:W4:Y:S04]  /*1510*/  LDG.E R13, desc[UR4][R6.64+0x400] ;  /* 0x00040004060d7981 */ /* 0x000f28000c1e1900 */
[----:B------:R-:W5:Y:S01]  /*1520*/  LDG.E R14, desc[UR4][R6.64+0x600] ;  /* 0x00060004060e7981 */ /* 0x000f62000c1e1900 */
[----:B------:R-:W-:Y:S01]  /*1530*/  HFMA2 R5, -RZ, RZ, 0.890625, -0.00056934356689453125 ;  /* 0x3b2090aaff057431 */ /* 0x000fe200000001ff */
[----:B--2---:R-:W-:-:S02]  /*1540*/  SHF.L.U32 R2, R3, 0x10, RZ ;  /* 0x0000001003027819 */ /* 0x004fc400000006ff */
[----:B------:R-:W-:Y:S02]  /*1550*/  PRMT R8, R3, 0x7632, R8 ;  /* 0x0000763203087816 */ /* 0x000fe40000000008 */
[C---:B------:R-:W-:Y:S01]  /*1560*/  FSETP.GT.FTZ.AND P3, PT, |R2|.reuse, 1, PT ;  /* 0x3f8000000200780b */ /* 0x040fe20003f74200 */
[----:B------:R-:W-:Y:S01]  /*1570*/  FADD.FTZ R3, |R2|, -RZ ;  /* 0x800000ff02037221 */ /* 0x000fe20000010200 */
[----:B------:R-:W-:Y:S02]  /*1580*/  SHF.L.U32 R8, R8, 0x10, RZ ;  /* 0x0000001008087819 */ /* 0x000fe400000006ff */
[C---:B---3--:R-:W-:Y:S02]  /*1590*/  SHF.L.U32 R10, R9.reuse, 0x10, RZ ;  /* 0x00000010090a7819 */ /* 0x048fe400000006ff */
[C---:B------:R-:W-:Y:S01]  /*15a0*/  FSETP.GT.FTZ.AND P0, PT, |R8|.reuse, 1, PT ;  /* 0x3f8000000800780b */ /* 0x040fe20003f14200 */
[----:B------:R-:W-:Y:S01]  /*15b0*/  FADD.FTZ R21, |R8|, -RZ ;  /* 0x800000ff08157221 */ /* 0x000fe20000010200 */
[----:B------:R-:W-:-:S02]  /*15c0*/  PRMT R11, R9, 0x7632, R11 ;  /* 0x00007632090b7816 */ /* 0x000fc4000000000b */
[----:B------:R-:W-:Y:S02]  /*15d0*/  FSETP.GT.FTZ.AND P1, PT, |R10|, 1, PT ;  /* 0x3f8000000a00780b */ /* 0x000fe40003f34200 */
[----:B------:R-:W-:Y:S01]  /*15e0*/  SHF.L.U32 R11, R11, 0x10, RZ ;  /* 0x000000100b0b7819 */ /* 0x000fe200000006ff */
[----:B------:R-:W0:Y:S01]  /*15f0*/  @P3 MUFU.RCP R3, R3 ;  /* 0x0000000300033308 */ /* 0x000e220000001000 */
[----:B----4-:R-:W-:Y:S02]  /*1600*/  PRMT R16, R13, 0x7632, R16 ;  /* 0x000076320d107816 */ /* 0x010fe40000000010 */
[----:B------:R-:W-:Y:S02]  /*1610*/  FSETP.GT.FTZ.AND P2, PT, |R11|, 1, PT ;  /* 0x3f8000000b00780b */ /* 0x000fe40003f54200 */
[----:B-----5:R-:W-:Y:S02]  /*1620*/  PRMT R17, R14, 0x7632, R17 ;  /* 0x000076320e117816 */ /* 0x020fe40000000011 */
[----:B------:R-:W-:Y:S01]  /*1630*/  SHF.L.U32 R16, R16, 0x10, RZ ;  /* 0x0000001010107819 */ /* 0x000fe200000006ff */
[----:B------:R-:W1:Y:S01]  /*1640*/  @P0 MUFU.RCP R21, R21 ;  /* 0x0000001500150308 */ /* 0x000e620000001000 */
[----:B------:R-:W-:-:S02]  /*1650*/  SHF.L.U32 R17, R17, 0x10, RZ ;  /* 0x0000001011117819 */ /* 0x000fc400000006ff */
[C---:B------:R-:W-:Y:S01]  /*1660*/  FSETP.GT.FTZ.AND P4, PT, |R16|.reuse, 1, PT ;  /* 0x3f8000001000780b */ /* 0x040fe20003f94200 */
[----:B------:R-:W-:Y:S01]  /*1670*/  FADD.FTZ R18, |R16|, -RZ ;  /* 0x800000ff10127221 */ /* 0x000fe20000010200 */
[----:B0-----:R-:W-:-:S04]  /*1680*/  FMUL.FTZ R6, R3, R3 ;  /* 0x0000000303067220 */ /* 0x001fc80000410000 */
[----:B------:R-:W-:-:S07]  /*1690*/  FFMA.FTZ R7, R6, R5, -0.014396979473531246185 ;  /* 0xbc6be14f06077423 */ /* 0x000fce0000010005 */
[----:B------:R-:W-:Y:S01]  /*16a0*/  @P4 MUFU.RCP R18, R18 ;  /* 0x0000001200124308 */ /* 0x000fe20000001000 */
[----:B------:R-:W-:Y:S01]  /*16b0*/  FFMA.FTZ R7, R6, R7, 0.039849750697612762451 ;  /* 0x3d23397e06077423 */ /* 0x000fe20000010007 */
[----:B-1----:R-:W-:-:S03]  /*16c0*/  FMUL.FTZ R12, R21, R21 ;  /* 0x00000015150c7220 */ /* 0x002fc60000410000 */
[----:B------:R-:W-:Y:S01]  /*16d0*/  FFMA.FTZ R7, R6, R7, -0.072529748082160949707 ;  /* 0xbd948a7a06077423 */ /* 0x000fe20000010007 */
[----:B------:R-:W-:-:S03]  /*16e0*/  FFMA.FTZ R9, R12, R5, -0.014396979473531246185 ;  /* 0xbc6be14f0c097423 */ /* 0x000fc60000010005 */
[----:B------:R-:W-:Y:S01]  /*16f0*/  FFMA.FTZ R7, R6, R7, 0.10518480092287063599 ;  /* 0x3dd76b2106077423 */ /* 0x000fe20000010007 */
[----:B------:R-:W-:-:S03]  /*1700*/  FFMA.FTZ R15, R12, R9, 0.039849750697612762451 ;  /* 0x3d23397e0c0f7423 */ /* 0x000fc60000010009 */
[----:B------:R-:W-:Y:S01]  /*1710*/  FFMA.FTZ R7, R6, R7, -0.14171802997589111328 ;  /* 0xbe111e8806077423 */ /* 0x000fe20000010007 */
[----:B------:R-:W-:-:S03]  /*1720*/  FFMA.FTZ R15, R12, R15, -0.072529748082160949707 ;  /* 0xbd948a7a0c0f7423 */ /* 0x000fc6000001000f */
[----:B------:R-:W-:Y:S01]  /*1730*/  FFMA.FTZ R9, R6, R7, 0.19988775253295898438 ;  /* 0x3e4caf6006097423 */ /* 0x000fe20000010007 */
[----:B------:R-:W-:Y:S01]  /*1740*/  FADD.FTZ R7, |R10|, -RZ ;  /* 0x800000ff0a077221 */ /* 0x000fe20000010200 */
[----:B------:R-:W-:Y:S02]  /*1750*/  FFMA.FTZ R15, R12, R15, 0.10518480092287063599 ;  /* 0x3dd76b210c0f7423 */ /* 0x000fe4000001000f */
[----:B------:R-:W-:Y:S02]  /*1760*/  FFMA.FTZ R9, R6, R9, -0.33332940936088562012 ;  /* 0xbeaaaa2706097423 */ /* 0x000fe40000010009 */
[----:B------:R-:W-:Y:S01]  /*1770*/  FFMA.FTZ R15, R12, R15, -0.14171802997589111328 ;  /* 0xbe111e880c0f7423 */ /* 0x000fe2000001000f */
[----:B------:R-:W0:Y:S01]  /*1780*/  @P1 MUFU.RCP R7, R7 ;  /* 0x0000000700071308 */ /* 0x000e220000001000 */
[----:B------:R-:W-:Y:S01]  /*1790*/  FMUL.FTZ R6, R6, R9 ;  /* 0x0000000906067220 */ /* 0x000fe20000410000 */
[----:B------:R-:W-:Y:S01]  /*17a0*/  FADD.FTZ R9, |R11|, -RZ ;  /* 0x800000ff0b097221 */ /* 0x000fe20000010200 */
[----:B------:R-:W-:-:S02]  /*17b0*/  FFMA.FTZ R15, R12, R15, 0.19988775253295898438 ;  /* 0x3e4caf600c0f7423 */ /* 0x000fc4000001000f */
[----:B------:R-:W-:Y:S01]  /*17c0*/  FFMA.FTZ R3, R3, R6, R3 ;  /* 0x0000000603037223 */ /* 0x000fe20000010003 */
[----:B------:R-:W-:Y:S01]  /*17d0*/  MOV R6, 0x3fd774eb ;  /* 0x3fd774eb00067802 */ /* 0x000fe20000000f00 */
[C---:B------:R-:W-:Y:S01]  /*17e0*/  FFMA.FTZ R15, R12.reuse, R15, -0.33332940936088562012 ;  /* 0xbeaaaa270c0f7423 */ /* 0x040fe2000001000f */
[----:B------:R-:W1:Y:S03]  /*17f0*/  @P2 MUFU.RCP R9, R9 ;  /* 0x0000000900092308 */ /* 0x000e660000001000 */
[----:B------:R-:W-:Y:S01]  /*1800*/  FMUL.FTZ R12, R12, R15 ;  /* 0x0000000f0c0c7220 */ /* 0x000fe20000410000 */
[----:B------:R-:W-:Y:S01]  /*1810*/  @P3 FFMA.FTZ R3, R6, 0.93318945169448852539, -R3 ;  /* 0x3f6ee58106033823 */ /* 0x000fe20000010803 */
[----:B------:R-:W-:Y:S02]  /*1820*/  FSETP.NAN.FTZ.AND P3, PT, |R2|, |R2|, PT ;  /* 0x400000020200720b */ /* 0x000fe40003f78200 */
[----:B------:R-:W-:Y:S01]  /*1830*/  FFMA.FTZ R21, R21, R12, R21 ;  /* 0x0000000c15157223 */ /* 0x000fe20000010015 */
[----:B------:R-:W-:Y:S01]  /*1840*/  SHF.L.U32 R12, R13, 0x10, RZ ;  /* 0x000000100d0c7819 */ /* 0x000fe200000006ff */
[----:B0-----:R-:W-:Y:S01]  /*1850*/  FMUL.FTZ R24, R7, R7 ;  /* 0x0000000707187220 */ /* 0x001fe20000410000 */
[----:B------:R-:W-:Y:S01]  /*1860*/  LOP3.LUT R20, R3, 0x80000000, R2, 0xb8, !PT ;  /* 0x8000000003147812 */ /* 0x000fe200078eb802 */
[----:B------:R-:W-:Y:S01]  /*1870*/  @P0 FFMA.FTZ R21, R6, 0.93318945169448852539, -R21 ;  /* 0x3f6ee58106150823 */ /* 0x000fe20000010815 */
[----:B------:R-:W-:Y:S01]  /*1880*/  SHF.L.U32 R13, R14, 0x10, RZ ;  /* 0x000000100e0d7819 */ /* 0x000fe200000006ff */
[----:B------:R-:W-:Y:S01]  /*1890*/  FFMA.FTZ R15, R24, R5, -0.014396979473531246185 ;  /* 0xbc6be14f180f7423 */ /* 0x000fe20000010005 */
[----:B------:R-:W-:Y:S01]  /*18a0*/  FSEL R20, R20, R3, !P3 ;  /* 0x0000000314147208 */ /* 0x000fe20005800000 */
[C---:B------:R-:W-:Y:S01]  /*18b0*/  FADD.FTZ R14, |R12|.reuse, -RZ ;  /* 0x800000ff0c0e7221 */ /* 0x040fe20000010200 */
[----:B------:R-:W-:Y:S01]  /*18c0*/  FSETP.GT.FTZ.AND P6, PT, |R12|, 1, PT ;  /* 0x3f8000000c00780b */ /* 0x000fe20003fd4200 */
[----:B-1----:R-:W-:Y:S01]  /*18d0*/  FMUL.FTZ R22, R9, R9 ;  /* 0x0000000909167220 */ /* 0x002fe20000410000 */
[----:B------:R-:W-:Y:S01]  /*18e0*/  FFMA.FTZ R15, R24, R15, 0.039849750697612762451 ;  /* 0x3d23397e180f7423 */ /* 0x000fe2000001000f */
[----:B------:R-:W-:Y:S01]  /*18f0*/  FSETP.GT.FTZ.AND P5, PT, |R13|, 1, PT ;  /* 0x3f8000000d00780b */ /* 0x000fe20003fb4200 */
[----:B------:R-:W0:Y:S01]  /*1900*/  LDC.64 R2, c[0x0][0x388] ;  /* 0x0000e200ff027b82 */ /* 0x000e220000000a00 */
[----:B------:R-:W-:Y:S01]  /*1910*/  FFMA.FTZ R19, R22, R5, -0.014396979473531246185 ;  /* 0xbc6be14f16137423 */ /* 0x000fe20000010005 */
[----:B------:R-:W-:Y:S01]  /*1920*/  FFMA.FTZ R15, R24, R15, -0.072529748082160949707 ;  /* 0xbd948a7a180f7423 */ /* 0x000fe2000001000f */
[----:B------:R-:W-:-:S02]  /*1930*/  FSETP.GT.FTZ.AND P3, PT, |R17|, 1, PT ;  /* 0x3f8000001100780b */ /* 0x000fc40003f74200 */
[----:B------:R-:W-:Y:S01]  /*1940*/  FFMA.FTZ R19, R22, R19, 0.039849750697612762451 ;  /* 0x3d23397e16137423 */ /* 0x000fe20000010013 */
[----:B------:R-:W-:Y:S02]  /*1950*/  FSETP.NAN.FTZ.AND P0, PT, |R8|, |R8|, PT ;  /* 0x400000080800720b */ /* 0x000fe40003f18200 */
[----:B------:R-:W-:Y:S01]  /*1960*/  LOP3.LUT R8, R21, 0x80000000, R8, 0xb8, !PT ;  /* 0x8000000015087812 */ /* 0x000fe200078eb808 */
[----:B------:R-:W-:Y:S01]  /*1970*/  FFMA.FTZ R23, R22, R19, -0.072529748082160949707 ;  /* 0xbd948a7a16177423 */ /* 0x000fe20000010013 */
[----:B------:R-:W-:Y:S01]  /*1980*/  FFMA.FTZ R19, R24, R15, 0.10518480092287063599 ;  /* 0x3dd76b2118137423 */ /* 0x000fe2000001000f */
[----:B------:R-:W-:Y:S01]  /*1990*/  FADD.FTZ R15, |R13|, -RZ ;  /* 0x800000ff0d0f7221 */ /* 0x000fe20000010200 */
[----:B------:R-:W1:Y:S01]  /*19a0*/  @P6 MUFU.RCP R14, R14 ;  /* 0x0000000e000e6308 */ /* 0x000e620000001000 */
[----:B------:R-:W-:Y:S01]  /*19b0*/  FFMA.FTZ R23, R22, R23, 0.10518480092287063599 ;  /* 0x3dd76b2116177423 */ /* 0x000fe20000010017 */
[----:B------:R-:W-:Y:S01]  /*19c0*/  FFMA.FTZ R19, R24, R19, -0.14171802997589111328 ;  /* 0xbe111e8818137423 */ /* 0x000fe20000010013 */
[----:B------:R-:W-:-:S02]  /*19d0*/  FSEL R21, R8, R21, !P0 ;  /* 0x0000001508157208 */ /* 0x000fc40004000000 */
[----:B------:R-:W-:Y:S01]  /*19e0*/  FFMA.FTZ R23, R22, R23, -0.14171802997589111328 ;  /* 0xbe111e8816177423 */ /* 0x000fe20000010017 */
[----:B------:R-:W-:Y:S01]  /*19f0*/  FFMA.FTZ R19, R24, R19, 0.19988775253295898438 ;  /* 0x3e4caf6018137423 */ /* 0x000fe20000010013 */
[----:B------:R-:W-:Y:S01]  /*1a00*/  FSETP.NAN.FTZ.AND P0, PT, |R10|, |R10|, PT ;  /* 0x4000000a0a00720b */ /* 0x000fe20003f18200 */
[----:B------:R-:W2:Y:S01]  /*1a10*/  @P5 MUFU.RCP R15, R15 ;  /* 0x0000000f000f5308 */ /* 0x000ea20000001000 */
[----:B------:R-:W-:Y:S01]  /*1a20*/  FFMA.FTZ R23, R22, R23, 0.19988775253295898438 ;  /* 0x3e4caf6016177423 */ /* 0x000fe20000010017 */
[----:B------:R-:W-:Y:S01]  /*1a30*/  FFMA.FTZ R19, R24, R19, -0.33332940936088562012 ;  /* 0xbeaaaa2718137423 */ /* 0x000fe20000010013 */
[----:B------:R-:W-:Y:S01]  /*1a40*/  F2FP.BF16.F32.PACK_AB R20, R21, R20 ;  /* 0x000000141514723e */ /* 0x000fe200000010ff */
[----:B0-----:R-:W-:-:S04]  /*1a50*/  IMAD.WIDE.U32 R2, R0, 0x2, R2 ;  /* 0x0000000200027825 */ /* 0x001fc800078e0002 */
[----:B------:R-:W-:Y:S01]  /*1a60*/  FFMA.FTZ R23, R22, R23, -0.33332940936088562012 ;  /* 0xbeaaaa2716177423 */ /* 0x000fe20000010017 */
[----:B------:R-:W-:Y:S01]  /*1a70*/  FMUL.FTZ R24, R24, R19 ;  /* 0x0000001318187220 */ /* 0x000fe20000410000 */
[----:B------:R-:W-:Y:S02]  /*1a80*/  FADD.FTZ R19, |R17|, -RZ ;  /* 0x800000ff11137221 */ /* 0x000fe40000010200 */
[----:B------:R-:W-:Y:S01]  /*1a90*/  FMUL.FTZ R22, R22, R23 ;  /* 0x0000001716167220 */ /* 0x000fe20000410000 */
[----:B------:R-:W-:Y:S01]  /*1aa0*/  FFMA.FTZ R7, R7, R24, R7 ;  /* 0x0000001807077223 */ /* 0x000fe20000010007 */
[----:B-1----:R-:W-:Y:S01]  /*1ab0*/  FMUL.FTZ R24, R14, R14 ;  /* 0x0000000e0e187220 */ /* 0x002fe20000410000 */
[----:B------:R-:W-:Y:S01]  /*1ac0*/  IMAD.WIDE.U32 R2, R4, 0x4, R2 ;  /* 0x0000000404027825 */ /* 0x000fe200078e0002 */
[----:B------:R-:W0:Y:S03]  /*1ad0*/  @P3 MUFU.RCP R19, R19 ;  /* 0x0000001300133308 */ /* 0x000e260000001000 */
[----:B------:R-:W-:Y:S01]  /*1ae0*/  FFMA.FTZ R9, R9, R22, R9 ;  /* 0x0000001609097223 */ /* 0x000fe20000010009 */
[C---:B------:R-:W-:Y:S01]  /*1af0*/  @P1 FFMA.FTZ R7, R6.reuse, 0.93318945169448852539, -R7 ;  /* 0x3f6ee58106071823 */ /* 0x040fe20000010807 */
[----:B------:R-:W-:Y:S01]  /*1b00*/  FSETP.NAN.FTZ.AND P1, PT, |R11|, |R11|, PT ;  /* 0x4000000b0b00720b */ /* 0x000fe20003f38200 */
[----:B--2---:R-:W-:Y:S01]  /*1b10*/  FMUL.FTZ R22, R15, R15 ;  /* 0x0000000f0f167220 */ /* 0x004fe20000410000 */
[----:B------:R-:W-:Y:S01]  /*1b20*/  @P2 FFMA.FTZ R9, R6, 0.93318945169448852539, -R9 ;  /* 0x3f6ee58106092823 */ /* 0x000fe20000010809 */
[----:B------:R-:W-:Y:S01]  /*1b30*/  FSETP.NAN.FTZ.AND P2, PT, |R13|, |R13|, PT ;  /* 0x4000000d0d00720b */ /* 0x000fe20003f58200 */
[----:B------:R-:W-:Y:S01]  /*1b40*/  STG.E desc[UR4][R2.64], R20 ;  /* 0x0000001402007986 */ /* 0x000fe2000c101904 */
[----:B------:R-:W-:Y:S01]  /*1b50*/  LOP3.LUT R10, R7, 0x80000000, R10, 0xb8, !PT ;  /* 0x80000000070a7812 */ /* 0x000fe200078eb80a */
[----:B------:R-:W-:Y:S01]  /*1b60*/  FFMA.FTZ R21, R22, R5, -0.014396979473531246185 ;  /* 0xbc6be14f16157423 */ /* 0x000fe20000010005 */
[----:B------:R-:W-:-:S02]  /*1b70*/  LOP3.LUT R8, R9, 0x80000000, R11, 0xb8, !PT ;  /* 0x8000000009087812 */ /* 0x000fc400078eb80b */
[----:B------:R-:W-:Y:S01]  /*1b80*/  FSEL R7, R10, R7, !P0 ;  /* 0x000000070a077208 */ /* 0x000fe20004000000 */
[----:B------:R-:W-:Y:S01]  /*1b90*/  FMUL.FTZ R10, R18, R18 ;  /* 0x00000012120a7220 */ /* 0x000fe20000410000 */
[----:B------:R-:W-:Y:S01]  /*1ba0*/  FSEL R0, R8, R9, !P1 ;  /* 0x0000000908007208 */ /* 0x000fe20004800000 */
[----:B------:R-:W-:Y:S01]  /*1bb0*/  FFMA.FTZ R9, R24, R5, -0.014396979473531246185 ;  /* 0xbc6be14f18097423 */ /* 0x000fe20000010005 */
[----:B------:R-:W-:Y:S01]  /*1bc0*/  FFMA.FTZ R21, R22, R21, 0.039849750697612762451 ;  /* 0x3d23397e16157423 */ /* 0x000fe20000010015 */
[----:B0-----:R-:W-:Y:S01]  /*1bd0*/  FMUL.FTZ R8, R19, R19 ;  /* 0x0000001313087220 */ /* 0x001fe20000410000 */
[----:B------:R-:W-:Y:S01]  /*1be0*/  FFMA.FTZ R11, R10, R5, -0.014396979473531246185 ;  /* 0xbc6be14f0a0b7423 */ /* 0x000fe20000010005 */
[----:B------:R-:W-:Y:S01]  /*1bf0*/  FFMA.FTZ R9, R24, R9, 0.039849750697612762451 ;  /* 0x3d23397e18097423 */ /* 0x000fe20000010009 */
[----:B------:R-:W-:Y:S01]  /*1c00*/  FFMA.FTZ R21, R22, R21, -0.072529748082160949707 ;  /* 0xbd948a7a16157423 */ /* 0x000fe20000010015 */
[----:B------:R-:W-:Y:S01]  /*1c10*/  FFMA.FTZ R5, R8, R5, -0.014396979473531246185 ;  /* 0xbc6be14f08057423 */ /* 0x000fe20000010005 */
[----:B------:R-:W-:Y:S01]  /*1c20*/  FFMA.FTZ R11, R10, R11, 0.039849750697612762451 ;  /* 0x3d23397e0a0b7423 */ /* 0x000fe2000001000b */
[----:B------:R-:W-:Y:S01]  /*1c30*/  FFMA.FTZ R9, R24, R9, -0.072529748082160949707 ;  /* 0xbd948a7a18097423 */ /* 0x000fe20000010009 */
[----:B------:R-:W-:Y:S01]  /*1c40*/  FFMA.FTZ R21, R22, R21, 0.10518480092287063599 ;  /* 0x3dd76b2116157423 */ /* 0x000fe20000010015 */
[----:B------:R-:W-:Y:S01]  /*1c50*/  FFMA.FTZ R5, R8, R5, 0.039849750697612762451 ;  /* 0x3d23397e08057423 */ /* 0x000fe20000010005 */
[----:B------:R-:W-:Y:S01]  /*1c60*/  FFMA.FTZ R11, R10, R11, -0.072529748082160949707 ;  /* 0xbd948a7a0a0b7423 */ /* 0x000fe2000001000b */
[----:B------:R-:W-:Y:S01]  /*1c70*/  FFMA.FTZ R9, R24, R9, 0.10518480092287063599 ;  /* 0x3dd76b2118097423 */ /* 0x000fe20000010009 */
[----:B------:R-:W-:Y:S01]  /*1c80*/  FFMA.FTZ R21, R22, R21, -0.14171802997589111328 ;  /* 0xbe111e8816157423 */ /* 0x000fe20000010015 */
[----:B------:R-:W-:Y:S01]  /*1c90*/  FFMA.FTZ R5, R8, R5, -0.072529748082160949707 ;  /* 0xbd948a7a08057423 */ /* 0x000fe20000010005 */
[----:B------:R-:W-:Y:S01]  /*1ca0*/  FFMA.FTZ R11, R10, R11, 0.10518480092287063599 ;  /* 0x3dd76b210a0b7423 */ /* 0x000fe2000001000b */
[----:B------:R-:W-:Y:S01]  /*1cb0*/  FFMA.FTZ R9, R24, R9, -0.14171802997589111328 ;  /* 0xbe111e8818097423 */ /* 0x000fe20000010009 */
[----:B------:R-:W-:Y:S01]  /*1cc0*/  FFMA.FTZ R21, R22, R21, 0.19988775253295898438 ;  /* 0x3e4caf6016157423 */ /* 0x000fe20000010015 */
[----:B------:R-:W-:Y:S01]  /*1cd0*/  FFMA.FTZ R5, R8, R5, 0.10518480092287063599 ;  /* 0x3dd76b2108057423 */ /* 0x000fe20000010005 */
[----:B------:R-:W-:Y:S01]  /*1ce0*/  FFMA.FTZ R11, R10, R11, -0.14171802997589111328 ;  /* 0xbe111e880a0b7423 */ /* 0x000fe2000001000b */
[----:B------:R-:W-:Y:S01]  /*1cf0*/  FFMA.FTZ R9, R24, R9, 0.19988775253295898438 ;  /* 0x3e4caf6018097423 */ /* 0x000fe20000010009 */
[----:B------:R-:W-:Y:S01]  /*1d00*/  FFMA.FTZ R21, R22, R21, -0.33332940936088562012 ;  /* 0xbeaaaa2716157423 */ /* 0x000fe20000010015 */
[----:B------:R-:W-:Y:S01]  /*1d10*/  FFMA.FTZ R5, R8, R5, -0.14171802997589111328 ;  /* 0xbe111e8808057423 */ /* 0x000fe20000010005 */
[----:B------:R-:W-:Y:S01]  /*1d20*/  FFMA.FTZ R11, R10, R11, 0.19988775253295898438 ;  /* 0x3e4caf600a0b7423 */ /* 0x000fe2000001000b */
[----:B------:R-:W-:Y:S01]  /*1d30*/  FFMA.FTZ R9, R24, R9, -0.33332940936088562012 ;  /* 0xbeaaaa2718097423 */ /* 0x000fe20000010009 */
[----:B------:R-:W-:Y:S01]  /*1d40*/  FMUL.FTZ R22, R22, R21 ;  /* 0x0000001516167220 */ /* 0x000fe20000410000 */
[----:B------:R-:W-:Y:S01]  /*1d50*/  FFMA.FTZ R5, R8, R5, 0.19988775253295898438 ;  /* 0x3e4caf6008057423 */ /* 0x000fe20000010005 */
[----:B------:R-:W-:Y:S01]  /*1d60*/  FFMA.FTZ R11, R10, R11, -0.33332940936088562012 ;  /* 0xbeaaaa270a0b7423 */ /* 0x000fe2000001000b */
[----:B------:R-:W-:Y:S01]  /*1d70*/  FMUL.FTZ R9, R24, R9 ;  /* 0x0000000918097220 */ /* 0x000fe20000410000 */
[----:B------:R-:W-:Y:S01]  /*1d80*/  FFMA.FTZ R15, R15, R22, R15 ;  /* 0x000000160f0f7223 */ /* 0x000fe2000001000f */
[----:B------:R-:W-:Y:S01]  /*1d90*/  FFMA.FTZ R5, R8, R5, -0.33332940936088562012 ;  /* 0xbeaaaa2708057423 */ /* 0x000fe20000010005 */
[----:B------:R-:W-:Y:S01]  /*1da0*/  FMUL.FTZ R11, R10, R11 ;  /* 0x0000000b0a0b7220 */ /* 0x000fe20000410000 */
[----:B------:R-:W-:Y:S01]  /*1db0*/  FFMA.FTZ R9, R14, R9, R14 ;  /* 0x000000090e097223 */ /* 0x000fe2000001000e */
[----:B------:R-:W-:Y:S01]  /*1dc0*/  @P5 FFMA.FTZ R15, R6, 0.93318945169448852539, -R15 ;  /* 0x3f6ee581060f5823 */ /* 0x000fe2000001080f */
[----:B------:R-:W-:Y:S01]  /*1dd0*/  FMUL.FTZ R8, R8, R5 ;  /* 0x0000000508087220 */ /* 0x000fe20000410000 */
[----:B------:R-:W-:Y:S01]  /*1de0*/  FFMA.FTZ R11, R18, R11, R18 ;  /* 0x0000000b120b7223 */ /* 0x000fe20000010012 */
[----:B------:R-:W-:Y:S01]  /*1df0*/  @P6 FFMA.FTZ R9, R6, 0.93318945169448852539, -R9 ;  /* 0x3f6ee58106096823 */ /* 0x000fe20000010809 */
[----:B------:R-:W-:Y:S01]  /*1e00*/  FSETP.NAN.FTZ.AND P0, PT, |R12|, |R12|, PT ;  /* 0x4000000c0c00720b */ /* 0x000fe20003f18200 */
[----:B------:R-:W-:Y:S01]  /*1e10*/  FFMA.FTZ R8, R19, R8, R19 ;  /* 0x0000000813087223 */ /* 0x000fe20000010013 */
[----:B------:R-:W-:Y:S01]  /*1e20*/  @P4 FFMA.FTZ R11, R6, 0.93318945169448852539, -R11 ;  /* 0x3f6ee581060b4823 */ /* 0x000fe2000001080b */
[----:B------:R-:W-:-:S02]  /*1e30*/  FSETP.NAN.FTZ.AND P1, PT, |R16|, |R16|, PT ;  /* 0x400000101000720b */ /* 0x000fc40003f38200 */
[----:B------:R-:W-:Y:S01]  /*1e40*/  @P3 FFMA.FTZ R8, R6, 0.93318945169448852539, -R8 ;  /* 0x3f6ee58106083823 */ /* 0x000fe20000010808 */
[----:B------:R-:W-:Y:S02]  /*1e50*/  FSETP.NAN.FTZ.AND P3, PT, |R17|, |R17|, PT ;  /* 0x400000111100720b */ /* 0x000fe40003f78200 */
[----:B------:R-:W-:Y:S02]  /*1e60*/  LOP3.LUT R12, R9, 0x80000000, R12, 0xb8, !PT ;  /* 0x80000000090c7812 */ /* 0x000fe400078eb80c */
[----:B------:R-:W-:Y:S02]  /*1e70*/  LOP3.LUT R16, R11, 0x80000000, R16, 0xb8, !PT ;  /* 0x800000000b107812 */ /* 0x000fe400078eb810 */
[----:B------:R-:W-:Y:S02]  /*1e80*/  LOP3.LUT R6, R15, 0x80000000, R13, 0xb8, !PT ;  /* 0x800000000f067812 */ /* 0x000fe400078eb80d */
[----:B------:R-:W-:Y:S02]  /*1e90*/  LOP3.LUT R17, R8, 0x80000000, R17, 0xb8, !PT ;  /* 0x8000000008117812 */ /* 0x000fe400078eb811 */
[----:B------:R-:W-:-:S02]  /*1ea0*/  FSEL R12, R12, R9, !P0 ;  /* 0x000000090c0c7208 */ /* 0x000fc40004000000 */
[----:B------:R-:W-:Y:S02]  /*1eb0*/  FSEL R11, R16, R11, !P1 ;  /* 0x0000000b100b7208 */ /* 0x000fe40004800000 */
[----:B------:R-:W-:Y:S02]  /*1ec0*/  FSEL R6, R6, R15, !P2 ;  /* 0x0000000f06067208 */ /* 0x000fe40005000000 */
[----:B------:R-:W-:Y:S02]  /*1ed0*/  FSEL R17, R17, R8, !P3 ;  /* 0x0000000811117208 */ /* 0x000fe40005800000 */
[----:B------:R-:W-:Y:S02]  /*1ee0*/  F2FP.BF16.F32.PACK_AB R7, R0, R7 ;  /* 0x000000070007723e */ /* 0x000fe400000010ff */
[----:B------:R-:W-:Y:S02]  /*1ef0*/  F2FP.BF16.F32.PACK_AB R11, R11, R12 ;  /* 0x0000000c0b0b723e */ /* 0x000fe400000010ff */
[----:B------:R-:W-:Y:S01]  /*1f00*/  F2FP.BF16.F32.PACK_AB R17, R17, R6 ;  /* 0x000000061111723e */ /* 0x000fe200000010ff */
[----:B------:R-:W-:Y:S04]  /*1f10*/  STG.E desc[UR4][R2.64+0x200], R7 ;  /* 0x0002000702007986 */ /* 0x000fe8000c101904 */
[----:B------:R-:W-:Y:S04]  /*1f20*/  STG.E desc[UR4][R2.64+0x400], R11 ;  /* 0x0004000b02007986 */ /* 0x000fe8000c101904 */
[----:B------:R-:W-:Y:S01]  /*1f30*/  STG.E desc[UR4][R2.64+0x600], R17 ;  /* 0x0006001102007986 */ /* 0x000fe2000c101904 */
[----:B------:R-:W-:Y:S05]  /*1f40*/  EXIT ;  /* 0x000000000000794d */ /* 0x000fea0003800000 */
.L_x_625:
        /* <DEDUP_REMOVED lines=11> */
.L_x_2734:


//--------------------- .text._ZN2at6native29vectorized_elementwise_kernelILi4EZZZNS0_16atan_kernel_cudaERNS_18TensorIteratorBaseEENKUlvE0_clEvENKUlvE2_clEvEUlN3c108BFloat16EE_St5arrayIPcLm2EEEEviT0_T1_ --------------------------
	.section	.text._ZN2at6native29vectorized_elementwise_kernelILi4EZZZNS0_16atan_kernel_cudaERNS_18TensorIteratorBaseEENKUlvE0_clEvENKUlvE2_clEvEUlN3c108BFloat16EE_St5arrayIPcLm2EEEEviT0_T1_,"ax",@progbits
	.align	128
        .global         _ZN2at6native29vectorized_elementwise_kernelILi4EZZZNS0_16atan_kernel_cudaERNS_18TensorIteratorBaseEENKUlvE0_clEvENKUlvE2_clEvEUlN3c108BFloat16EE_St5arrayIPcLm2EEEEviT0_T1_
        .type           _ZN2at6native29vectorized_elementwise_kernelILi4EZZZNS0_16atan_kernel_cudaERNS_18TensorIteratorBaseEENKUlvE0_clEvENKUlvE2_clEvEUlN3c108BFloat16EE_St5arrayIPcLm2EEEEviT0_T1_,@function
        .size           _ZN2at6native29vectorized_elementwise_kernelILi4EZZZNS0_16atan_kernel_cudaERNS_18TensorIteratorBaseEENKUlvE0_clEvENKUlvE2_clEvEUlN3c108BFloat16EE_St5arrayIPcLm2EEEEviT0_T1_,(.L_x_2735 - _ZN2at6native29vectorized_elementwise_kernelILi4EZZZNS0_16atan_kernel_cudaERNS_18TensorIteratorBaseEENKUlvE0_clEvENKUlvE2_clEvEUlN3c108BFloat16EE_St5arrayIPcLm2EEEEviT0_T1_)
        .other          _ZN2at6native29vectorized_elementwise_kernelILi4EZZZNS0_16atan_kernel_cudaERNS_18TensorIteratorBaseEENKUlvE0_clEvENKUlvE2_clEvEUlN3c108BFloat16EE_St5arrayIPcLm2EEEEviT0_T1_,@"STO_CUDA_ENTRY STV_DEFAULT"
_ZN2at6native29vectorized_elementwise_kernelILi4EZZZNS0_16atan_kernel_cudaERNS_18TensorIteratorBaseEENKUlvE0_clEvENKUlvE2_clEvEUlN3c108BFloat16EE_St5arrayIPcLm2EEEEviT0_T1_:
.text._ZN2at6native29vectorized_elementwise_kernelILi4EZZZNS0_16atan_kernel_cudaERNS_18TensorIteratorBaseEENKUlvE0_clEvENKUlvE2_clEvEUlN3c108BFloat16EE_St5arrayIPcLm2EEEEviT0_T1_:
        /* <DEDUP_REMOVED lines=22> */
[----:B0-----:R-:W-:Y:S01]  /*0160*/  @!P6 IMAD.WIDE.U32 R26, R3, 0x2, R26 ;  /* 0x00000002031ae825 */ /* 0x001fe200078e001a */
[----:B------:R-:W-:-:S04]  /*0170*/  PRMT R6, RZ, 0x7610, R6 ;  /* 0x00007610ff067816 */ /* 0x000fc80000000006 */
        /* <DEDUP_REMOVED lines=8> */
[----:B------:R-:W-:-:S13]  /*0200*/  ISETP.GE.U32.AND P2, PT, R18, R7, PT ;  /* 0x000000071200720c */ /* 0x000fda0003f46070 */
[----:B------:R-:W-:Y:S01]  /*0210*/  @!P2 IADD3 R21, PT, PT, R9, R18, RZ ;  /* 0x000000120915a210 */ /* 0x000fe20007ffe0ff */
[----:B------:R-:W3:Y:S01]  /*0220*/  @!P2 LDC.64 R12, c[0x0][0x390] ;  /* 0x0000e400ff0cab82 */ /* 0x000ee20000000a00 */
[----:B------:R-:W-:Y:S01]  /*0230*/  @!P2 IADD3 R18, PT, PT, R18, 0x80, RZ ;  /* 0x000000801212a810 */ /* 0x000fe20007ffe0ff */
[----:B--2---:R-:W-:-:S03]  /*0240*/  @!P3 IMAD.WIDE.U32 R10, R23, 0x2, R10 ;  /* 0x00000002170ab825 */ /* 0x004fc600078e000a */
[----:B------:R-:W-:-:S03]  /*0250*/  ISETP.GE.U32.AND P1, PT, R18, R7, PT ;  /* 0x000000071200720c */ /* 0x000fc60003f26070 */
[----:B------:R-:W2:Y:S01]  /*0260*/  @!P0 LDC.64 R22, c[0x0][0x390] ;  /* 0x0000e400ff168b82 */ /* 0x000ea20000000a00 */
[----:B-1----:R-:W-:-:S05]  /*0270*/  @!P5 IMAD.WIDE.U32 R16, R29, 0x2, R16 ;  /* 0x000000021d10d825 */ /* 0x002fca00078e0010 */
[----:B------:R1:W5:Y:S04]  /*0280*/  @!P5 LDG.E.U16 R6, desc[UR4][R16.64] ;  /* 0x000000041006d981 */ /* 0x000368000c1e1500 */
[C---:B------:R-:W-:Y:S01]  /*0290*/  @!P1 IADD3 R19, PT, PT, R9.reuse, R18, RZ ;  /* 0x0000001209139210 */ /* 0x040fe20007ffe0ff */
[----:B------:R-:W4:Y:S01]  /*02a0*/  @!P1 LDC.64 R14, c[0x0][0x390] ;  /* 0x0000e400ff0e9b82 */ /* 0x000f220000000a00 */
[----:B------:R-:W-:Y:S02]  /*02b0*/  @!P1 IADD3 R18, PT, PT, R18, 0x80, RZ ;  /* 0x0000008012129810 */ /* 0x000fe40007ffe0ff */
[----:B-1----:R-:W-:Y:S02]  /*02c0*/  @!P0 IADD3 R17, PT, PT, R9, R0, RZ ;  /* 0x0000000009118210 */ /* 0x002fe40007ffe0ff */
[----:B------:R-:W-:-:S03]  /*02d0*/  ISETP.GE.U32.AND P6, PT, R18, R7, PT ;  /* 0x000000071200720c */ /* 0x000fc60003fc6070 */
[----:B--2---:R-:W-:Y:S01]  /*02e0*/  @!P0 IMAD.WIDE.U32 R22, R17, 0x2, R22 ;  /* 0x0000000211168825 */ /* 0x004fe200078e0016 */
[----:B------:R-:W-:-:S06]  /*02f0*/  PRMT R17, RZ, 0x7610, R17 ;  /* 0x00007610ff117816 */ /* 0x000fcc0000000011 */
[----:B------:R-:W5:Y:S01]  /*0300*/  @!P0 LDG.E.U16 R17, desc[UR4][R22.64] ;  /* 0x0000000416118981 */ /* 0x000f62000c1e1500 */
[----:B------:R-:W-:Y:S02]  /*0310*/  ISETP.GE.U32.AND P0, PT, R0, R7, PT ;  /* 0x000000070000720c */ /* 0x000fe40003f06070 */
[----:B------:R-:W1:Y:S01]  /*0320*/  @!P6 LDC.64 R2, c[0x0][0x390] ;  /* 0x0000e400ff02eb82 */ /* 0x000e620000000a00 */
[----:B---3--:R-:W-:Y:S01]  /*0330*/  @!P2 IMAD.WIDE.U32 R12, R21, 0x2, R12 ;  /* 0x00000002150ca825 */ /* 0x008fe200078e000c */
[----:B------:R-:W-:-:S03]  /*0340*/  PRMT R21, RZ, 0x7610, R21 ;  /* 0x00007610ff157816 */ /* 0x000fc60000000015 */
[----:B0-----:R-:W-:-:S05]  /*0350*/  @!P4 IMAD.WIDE.U32 R4, R25, 0x2, R4 ;  /* 0x000000021904c825 */ /* 0x001fca00078e0004 */
[----:B------:R0:W5:Y:S01]  /*0360*/  @!P4 LDG.E.U16 R21, desc[UR4][R4.64] ;  /* 0x000000040415c981 */ /* 0x000162000c1e1500 */
[----:B------:R-:W-:Y:S01]  /*0370*/  @!P6 IADD3 R27, PT, PT, R9, R18, RZ ;  /* 0x00000012091be210 */ /* 0x000fe20007ffe0ff */
[----:B----4-:R-:W-:Y:S01]  /*0380*/  @!P1 IMAD.WIDE.U32 R14, R19, 0x2, R14 ;  /* 0x00000002130e9825 */ /* 0x010fe200078e000e */
[----:B0-----:R-:W0:Y:S01]  /*0390*/  @!P0 LDC.64 R4, c[0x0][0x388] ;  /* 0x0000e200ff048b82 */ /* 0x001e220000000a00 */
[----:B------:R-:W-:Y:S02]  /*03a0*/  PRMT R20, RZ, 0x7610, R20 ;  /* 0x00007610ff147816 */ /* 0x000fe40000000014 */
[----:B------:R-:W-:Y:S02]  /*03b0*/  PRMT R19, RZ, 0x7610, R19 ;  /* 0x00007610ff137816 */ /* 0x000fe40000000013 */
[----:B------:R-:W-:Y:S01]  /*03c0*/  PRMT R18, RZ, 0x7610, R18 ;  /* 0x00007610ff127816 */ /* 0x000fe20000000012 */
[----:B-1----:R-:W-:Y:S01]  /*03d0*/  @!P6 IMAD.WIDE.U32 R2, R27, 0x2, R2 ;  /* 0x000000021b02e825 */ /* 0x002fe200078e0002 */
[----:B------:R-:W-:Y:S01]  /*03e0*/  PRMT R16, RZ, 0x7610, R16 ;  /* 0x00007610ff107816 */ /* 0x000fe20000000010 */
[----:B------:R1:W5:Y:S01]  /*03f0*/  @!P3 LDG.E.U16 R20, desc[UR4][R10.64] ;  /* 0x000000040a14b981 */ /* 0x000362000c1e1500 */
[----:B------:R-:W-:Y:S03]  /*0400*/  BSSY.RECONVERGENT B0, `(.L_x_627) ;  /* 0x0000022000007945 */ /* 0x000fe60003800200 */
[----:B------:R2:W5:Y:S04]  /*0410*/  @!P2 LDG.E.U16 R19, desc[UR4][R12.64] ;  /* 0x000000040c13a981 */ /* 0x000568000c1e1500 */
[----:B------:R3:W5:Y:S01]  /*0420*/  @!P1 LDG.E.U16 R18, desc[UR4][R14.64] ;  /* 0x000000040e129981 */ /* 0x000762000c1e1500 */
[----:B-1----:R-:W-:-:S03]  /*0430*/  IADD3 R10, PT, PT, R0, 0x100, RZ ;  /* 0x00000100000a7810 */ /* 0x002fc60007ffe0ff */
[----:B------:R1:W5:Y:S01]  /*0440*/  @!P6 LDG.E.U16 R16, desc[UR4][R2.64] ;  /* 0x000000040210e981 */ /* 0x000362000c1e1500 */
[C---:B--2---:R-:W-:Y:S02]  /*0450*/  IADD3 R12, PT, PT, R0.reuse, 0x180, RZ ;  /* 0x00000180000c7810 */ /* 0x044fe40007ffe0ff */
[----:B---3--:R-:W-:Y:S02]  /*0460*/  IADD3 R14, PT, PT, R0, 0x200, RZ ;  /* 0x00000200000e7810 */ /* 0x008fe40007ffe0ff */
[-C--:B------:R-:W-:Y:S02]  /*0470*/  ISETP.GE.U32.AND P3, PT, R10, R7.reuse, PT ;  /* 0x000000070a00720c */ /* 0x080fe40003f66070 */
[-C--:B------:R-:W-:Y:S02]  /*0480*/  ISETP.GE.U32.AND P1, PT, R12, R7.reuse, PT ;  /* 0x000000070c00720c */ /* 0x080fe40003f26070 */
[----:B------:R-:W-:Y:S02]  /*0490*/  ISETP.GE.U32.AND P2, PT, R14, R7, PT ;  /* 0x000000070e00720c */ /* 0x000fe40003f46070 */
[----:B------:R-:W-:-:S02]  /*04a0*/  IADD3 R10, PT, PT, R0, 0x80, RZ ;  /* 0x00000080000a7810 */ /* 0x000fc40007ffe0ff */
[----:B-1----:R-:W-:Y:S01]  /*04b0*/  IADD3 R2, PT, PT, R0, 0x280, RZ ;  /* 0x0000028000027810 */ /* 0x002fe20007ffe0ff */
[----:B0-----:R-:W-:Y:S08]  /*04c0*/  @P0 BRA `(.L_x_628) ;  /* 0x0000000000540947 */ /* 0x001ff00003800000 */
        /* <DEDUP_REMOVED lines=21> */
.L_x_628:
[----:B------:R-:W-:Y:S05]  /*0620*/  BSYNC.RECONVERGENT B0 ;  /* 0x0000000000007941 */ /* 0x000fea0003800200 */
.L_x_627:
        /* <DEDUP_REMOVED lines=26> */
.L_x_630:
[----:B------:R-:W-:Y:S05]  /*07d0*/  BSYNC.RECONVERGENT B0 ;  /* 0x0000000000007941 */ /* 0x000fea0003800200 */
.L_x_629:
[----:B------:R-:W-:Y:S01]  /*07e0*/  BSSY.RECONVERGENT B0, `(.L_x_631) ;  /* 0x0000019000007945 */ /* 0x000fe20003800200 */
[----:B------:R-:W-:Y:S02]  /*07f0*/  ISETP.GE.U32.AND P5, PT, R2, R7, PT ;  /* 0x000000070200720c */ /* 0x000fe40003fa6070 */
[----:B------:R-:W-:Y:S01]  /*0800*/  IADD3 R2, PT, PT, R0, 0x380, RZ ;  /* 0x0000038000027810 */ /* 0x000fe20007ffe0ff */
[----:B------:R-:W-:Y:S10]  /*0810*/  @P3 BRA `(.L_x_632) ;  /* 0x0000000000543947 */ /* 0x000ff40003800000 */
        /* <DEDUP_REMOVED lines=21> */
.L_x_632:
[----:B------:R-:W-:Y:S05]  /*0970*/  BSYNC.RECONVERGENT B0 ;  /* 0x0000000000007941 */ /* 0x000fea0003800200 */
.L_x_631:
[----:B------:R-:W-:Y:S01]  /*0980*/  @!P0 IADD3 R3, PT, PT, R9, R0, RZ ;  /* 0x0000000009038210 */ /* 0x000fe20007ffe0ff */
[----:B------:R-:W-:Y:S01]  /*0990*/  BSSY.RECONVERGENT B0, `(.L_x_633) ;  /* 0x0000019000007945 */ /* 0x000fe20003800200 */
[----:B------:R-:W-:-:S03]  /*09a0*/  ISETP.GE.U32.AND P3, PT, R2, R7, PT ;  /* 0x000000070200720c */ /* 0x000fc60003f66070 */
[----:B------:R-:W-:Y:S01]  /*09b0*/  @!P0 IMAD.WIDE.U32 R2, R3, 0x2, R4 ;  /* 0x0000000203028825 */ /* 0x000fe200078e0004 */
[----:B------:R-:W-:Y:S09]  /*09c0*/  @P1 BRA `(.L_x_634) ;  /* 0x0000000000541947 */ /* 0x000ff20003800000 */
        /* <DEDUP_REMOVED lines=21> */
.L_x_634:
[----:B------:R-:W-:Y:S05]  /*0b20*/  BSYNC.RECONVERGENT B0 ;  /* 0x0000000000007941 */ /* 0x000fea0003800200 */
.L_x_633:
        /* <DEDUP_REMOVED lines=23> */
.L_x_636:
[----:B------:R-:W-:Y:S05]  /*0ca0*/  BSYNC.RECONVERGENT B0 ;  /* 0x0000000000007941 */ /* 0x000fea0003800200 */
.L_x_635:
        /* <DEDUP_REMOVED lines=23> */
.L_x_638:
[----:B------:R-:W-:Y:S05]  /*0e20*/  BSYNC.RECONVERGENT B0 ;  /* 0x0000000000007941 */ /* 0x000fea0003800200 */
.L_x_637:
        /* <DEDUP_REMOVED lines=23> */
.L_x_640:
[----:B------:R-:W-:Y:S05]  /*0fa0*/  BSYNC.RECONVERGENT B0 ;  /* 0x0000000000007941 */ /* 0x000fea0003800200 */
.L_x_639:
        /* <DEDUP_REMOVED lines=23> */
.L_x_642:
[----:B------:R-:W-:Y:S05]  /*1120*/  BSYNC.RECONVERGENT B0 ;  /* 0x0000000000007941 */ /* 0x000fea0003800200 */
.L_x_641:
        /* <DEDUP_REMOVED lines=18> */
.L_x_645:
[----:B------:R-:W-:-:S13]  /*1250*/  ISETP.GE.U32.AND P0, PT, R0, R7, PT ;  /* 0x000000070000720c */ /* 0x000fda0003f06070 */
[----:B------:R-:W-:Y:S05]  /*1260*/  @P0 BRA `(.L_x_647) ;  /* 0x0000000000300947 */ /* 0x000fea0003800000 */
[----:B0-----:R-:W0:Y:S01]  /*1270*/  LDC.64 R2, c[0x0][0x388] ;  /* 0x0000e200ff027b82 */ /* 0x001e220000000a00 */
[----:B------:R-:W-:Y:S02]  /*1280*/  IADD3 R11, PT, PT, R9, R0, RZ ;  /* 0x00000000090b7210 */ /* 0x000fe40007ffe0ff */
[----:B------:R-:W-:-:S03]  /*1290*/  IADD3 R0, PT, PT, R0, 0x80, RZ ;  /* 0x0000008000007810 */ /* 0x000fc60007ffe0ff */
[----:B0-----:R-:W-:-:S05]  /*12a0*/  IMAD.WIDE.U32 R2, R11, 0x2, R2 ;  /* 0x000000020b027825 */ /* 0x001fca00078e0002 */
[----:B------:R1:W-:Y:S02]  /*12b0*/  STG.E.U16 desc[UR4][R2.64], R14 ;  /* 0x0000000e02007986 */ /* 0x0003e4000c101504 */
.L_x_646:
[----:B------:R-:W-:-:S13]  /*12c0*/  ISETP.GE.U32.AND P0, PT, R0, R7, PT ;  /* 0x000000070000720c */ /* 0x000fda0003f06070 */
[----:B------:R-:W-:Y:S05]  /*12d0*/  @P0 BRA `(.L_x_648) ;  /* 0x0000000000340947 */ /* 0x000fea0003800000 */
[----:B01----:R-:W0:Y:S01]  /*12e0*/  LDC.64 R2, c[0x0][0x388] ;  /* 0x0000e200ff027b82 */ /* 0x003e220000000a00 */
[----:B------:R-:W-:Y:S02]  /*12f0*/  IADD3 R11, PT, PT, R9, R0, RZ ;  /* 0x00000000090b7210 */ /* 0x000fe40007ffe0ff */
[----:B------:R-:W-:-:S03]  /*1300*/  IADD3 R0, PT, PT, R0, 0x80, RZ ;  /* 0x0000008000007810 */ /* 0x000fc60007ffe0ff */
[----:B0-----:R-:W-:-:S05]  /*1310*/  IMAD.WIDE.U32 R2, R11, 0x2, R2 ;  /* 0x000000020b027825 */ /* 0x001fca00078e0002 */
[----:B------:R1:W-:Y:S02]  /*1320*/  STG.E.U16 desc[UR4][R2.64], R5 ;  /* 0x0000000502007986 */ /* 0x0003e4000c101504 */
.L_x_647:
        /* <DEDUP_REMOVED lines=8> */
.L_x_648:
[----:B------:R-:W-:Y:S05]  /*13b0*/  BSYNC.RELIABLE B1 ;  /* 0x0000000000017941 */ /* 0x000fea0003800100 */
.L_x_644:
[----:B------:R-:W-:-:S13]  /*13c0*/  ISETP.GE.U32.AND P0, PT, R0, R7, PT ;  /* 0x000000070000720c */ /* 0x000fda0003f06070 */
[----:B012---:R-:W0:Y:S01]  /*13d0*/  @!P0 LDC.64 R2, c[0x0][0x388] ;  /* 0x0000e200ff028b82 */ /* 0x007e220000000a00 */
[----:B------:R-:W-:Y:S02]  /*13e0*/  @!P0 IADD3 R5, PT, PT, R9, R0, RZ ;  /* 0x0000000009058210 */ /* 0x000fe40007ffe0ff */
[----:B------:R-:W-:-:S03]  /*13f0*/  @!P0 IADD3 R0, PT, PT, R0, 0x80, RZ ;  /* 0x0000008000008810 */ /* 0x000fc60007ffe0ff */
[----:B0-----:R-:W-:-:S05]  /*1400*/  @!P0 IMAD.WIDE.U32 R2, R5, 0x2, R2 ;  /* 0x0000000205028825 */ /* 0x001fca00078e0002 */
[----:B-----5:R2:W-:Y:S02]  /*1410*/  @!P0 STG.E.U16 desc[UR4][R2.64], R8 ;  /* 0x0000000802008986 */ /* 0x0205e4000c101504 */
.L_x_649:
[----:B------:R-:W-:Y:S05]  /*1420*/  BSYNC.RECONVERGENT B0 ;  /* 0x0000000000007941 */ /* 0x000fea0003800200 */
.L_x_643:
        /* <DEDUP_REMOVED lines=8> */
.L_x_626:
[----:B------:R-:W0:Y:S01]  /*14b0*/  S2R R0, SR_TID.X ;  /* 0x0000000000007919 */ /* 0x000e220000002100 */
[----:B------:R-:W1:Y:S02]  /*14c0*/  LDC.64 R2, c[0x0][0x390] ;  /* 0x0000e400ff027b82 */ /* 0x000e640000000a00 */
[----:B-1----:R-:W-:-:S04]  /*14d0*/  IMAD.WIDE.U32 R2, R9, 0x2, R2 ;  /* 0x0000000209027825 */ /* 0x002fc800078e0002 */
[----:B0-----:R-:W-:-:S05]  /*14e0*/  IMAD.WIDE.U32 R12, R0, 0x8, R2 ;  /* 0x00000008000c7825 */ /* 0x001fca00078e0002 */
[----:B------:R-:W2:Y:S04]  /*14f0*/  LDG.E.64 R4, desc[UR4][R12.64] ;  /* 0x000000040c047981 */ /* 0x000ea8000c1e1b00 */
[----:B------:R-:W3:Y:S01]  /*1500*/  LDG.E.64 R10, desc[UR4][R12.64+0x400] ;  /* 0x000400040c0a7981 */ /* 0x000ee2000c1e1b00 */
[----:B------:R-:W-:Y:S01]  /*1510*/  HFMA2 R3, -RZ, RZ, 0.890625, -0.00056934356689453125 ;  /* 0x3b2090aaff037431 */ /* 0x000fe200000001ff */
[----:B--2---:R-:W-:Y:S02]  /*1520*/  SHF.L.U32 R8, R4, 0x10, RZ ;  /* 0x0000001004087819 */ /* 0x004fe400000006ff */
[----:B------:R-:W-:Y:S02]  /*1530*/  SHF.L.U32 R6, R5, 0x10, RZ ;  /* 0x0000001005067819 */ /* 0x000fe400000006ff */
[C---:B------:R-:W-:Y:S01]  /*1540*/  FSETP.GT.FTZ.AND P2, PT, |R8|.reuse, 1, PT ;  /* 0x3f8000000800780b */ /* 0x040fe20003f54200 */
[----:B------:R-:W-:Y:S01]  /*1550*/  FADD.FTZ R14, |R8|, -RZ ;  /* 0x800000ff080e7221 */ /* 0x000fe20000010200 */
[C---:B------:R-:W-:Y:S01]  /*1560*/  FSETP.GT.FTZ.AND P0, PT, |R6|.reuse, 1, PT ;  /* 0x3f8000000600780b */ /* 0x040fe20003f14200 */
[----:B------:R-:W-:Y:S01]  /*1570*/  FADD.FTZ R16, |R6|, -RZ ;  /* 0x800000ff06107221 */ /* 0x000fe20000010200 */
[----:B---3--:R-:W-:-:S02]  /*1580*/  PRMT R12, R11, 0x7632, R12 ;  /* 0x000076320b0c7816 */ /* 0x008fc4000000000c */
[----:B------:R-:W-:-:S04]  /*1590*/  SHF.L.U32 R11, R11, 0x10, RZ ;  /* 0x000000100b0b7819 */ /* 0x000fc800000006ff */
[----:B------:R-:W-:-:S03]  /*15a0*/  FSETP.GT.FTZ.AND P3, PT, |R11|, 1, PT ;  /* 0x3f8000000b00780b */ /* 0x000fc60003f74200 */
[----:B------:R-:W0:Y:S08]  /*15b0*/  @P2 MUFU.RCP R14, R14 ;  /* 0x0000000e000e2308 */ /* 0x000e300000001000 */
[----:B------:R-:W1:Y:S01]  /*15c0*/  @P0 MUFU.RCP R16, R16 ;  /* 0x0000001000100308 */ /* 0x000e620000001000 */
[----:B0-----:R-:W-:-:S04]  /*15d0*/  FMUL.FTZ R2, R14, R14 ;  /* 0x0000000e0e027220 */ /* 0x001fc80000410000 */
[----:B------:R-:W-:-:S04]  /*15e0*/  FFMA.FTZ R7, R2, R3, -0.014396979473531246185 ;  /* 0xbc6be14f02077423 */ /* 0x000fc80000010003 */
[----:B------:R-:W-:Y:S01]  /*15f0*/  FFMA.FTZ R7, R2, R7, 0.039849750697612762451 ;  /* 0x3d23397e02077423 */ /* 0x000fe20000010007 */
[----:B-1----:R-:W-:-:S03]  /*1600*/  FMUL.FTZ R22, R16, R16 ;  /* 0x0000001010167220 */ /* 0x002fc60000410000 */
[----:B------:R-:W-:Y:S01]  /*1610*/  FFMA.FTZ R15, R2, R7, -0.072529748082160949707 ;  /* 0xbd948a7a020f7423 */ /* 0x000fe20000010007 */
[----:B------:R-:W-:Y:S01]  /*1620*/  PRMT R7, R4, 0x7632, R7 ;  /* 0x0000763204077816 */ /* 0x000fe20000000007 */
[----:B------:R-:W-:Y:S02]  /*1630*/  FFMA.FTZ R19, R22, R3, -0.014396979473531246185 ;  /* 0xbc6be14f16137423 */ /* 0x000fe40000010003 */
[----:B------:R-:W-:Y:S01]  /*1640*/  FFMA.FTZ R13, R2, R15, 0.10518480092287063599 ;  /* 0x3dd76b21020d7423 */ /* 0x000fe2000001000f */
[----:B------:R-:W-:Y:S01]  /*1650*/  SHF.L.U32 R7, R7, 0x10, RZ ;  /* 0x0000001007077819 */ /* 0x000fe200000006ff */
[----:B------:R-:W-:Y:S01]  /*1660*/  FFMA.FTZ R21, R22, R19, 0.039849750697612762451 ;  /* 0x3d23397e16157423 */ /* 0x000fe20000010013 */
[----:B------:R-:W-:Y:S01]  /*1670*/  PRMT R15, R5, 0x7632, R15 ;  /* 0x00007632050f7816 */ /* 0x000fe2000000000f */
[C---:B------:R-:W-:Y:S01]  /*1680*/  FFMA.FTZ R13, R2.reuse, R13, -0.14171802997589111328 ;  /* 0xbe111e88020d7423 */ /* 0x040fe2000001000d */
[C---:B------:R-:W-:Y:S01]  /*1690*/  FSETP.GT.FTZ.AND P6, PT, |R7|.reuse, 1, PT ;  /* 0x3f8000000700780b */ /* 0x040fe20003fd4200 */
[----:B------:R-:W-:Y:S01]  /*16a0*/  FADD.FTZ R17, |R7|, -RZ ;  /* 0x800000ff07117221 */ /* 0x000fe20000010200 */
[----:B------:R-:W-:Y:S01]  /*16b0*/  SHF.L.U32 R15, R15, 0x10, RZ ;  /* 0x000000100f0f7819 */ /* 0x000fe200000006ff */
[----:B------:R-:W-:Y:S01]  /*16c0*/  FFMA.FTZ R13, R2, R13, 0.19988775253295898438 ;  /* 0x3e4caf60020d7423 */ /* 0x000fe2000001000d */
[----:B------:R-:W-:Y:S01]  /*16d0*/  SHF.L.U32 R5, R10, 0x10, RZ ;  /* 0x000000100a057819 */ /* 0x000fe200000006ff */
[----:B------:R-:W-:Y:S01]  /*16e0*/  FFMA.FTZ R21, R22, R21, -0.072529748082160949707 ;  /* 0xbd948a7a16157423 */ /* 0x000fe20000010015 */
[C---:B------:R-:W-:Y:S01]  /*16f0*/  FSETP.GT.FTZ.AND P1, PT, |R15|.reuse, 1, PT ;  /* 0x3f8000000f00780b */ /* 0x040fe20003f34200 */
[----:B------:R-:W-:Y:S01]  /*1700*/  FFMA.FTZ R13, R2, R13, -0.33332940936088562012 ;  /* 0xbeaaaa27020d7423 */ /* 0x000fe2000001000d */
[----:B------:R-:W-:Y:S01]  /*1710*/  FADD.FTZ R18, |R15|, -RZ ;  /* 0x800000ff0f127221 */ /* 0x000fe20000010200 */
[----:B------:R-:W-:-:S02]  /*1720*/  FFMA.FTZ R21, R22, R21, 0.10518480092287063599 ;  /* 0x3dd76b2116157423 */ /* 0x000fc40000010015 */
[----:B------:R-:W-:Y:S01]  /*1730*/  FMUL.FTZ R13, R2, R13 ;  /* 0x0000000d020d7220 */ /* 0x000fe20000410000 */
[----:B------:R-:W-:Y:S01]  /*1740*/  MOV R2, 0x3fd774eb ;  /* 0x3fd774eb00027802 */ /* 0x000fe20000000f00 */
[----:B------:R-:W0:Y:S01]  /*1750*/  @P6 MUFU.RCP R17, R17 ;  /* 0x0000001100116308 */ /* 0x000e220000001000 */
[----:B------:R-:W-:Y:S01]  /*1760*/  FFMA.FTZ R21, R22, R21, -0.14171802997589111328 ;  /* 0xbe111e8816157423 */ /* 0x000fe20000010015 */
[----:B------:R-:W-:Y:S01]  /*1770*/  FFMA.FTZ R13, R14, R13, R14 ;  /* 0x0000000d0e0d7223 */ /* 0x000fe2000001000e */
[----:B------:R-:W-:Y:S02]  /*1780*/  FADD.FTZ R14, |R5|, -RZ ;  /* 0x800000ff050e7221 */ /* 0x000fe40000010200 */
[----:B------:R-:W-:Y:S01]  /*1790*/  FFMA.FTZ R21, R22, R21, 0.19988775253295898438 ;  /* 0x3e4caf6016157423 */ /* 0x000fe20000010015 */
[----:B------:R-:W-:Y:S01]  /*17a0*/  @P2 FFMA.FTZ R13, R2, 0.93318945169448852539, -R13 ;  /* 0x3f6ee581020d2823 */ /* 0x000fe2000001080d */
[----:B------:R-:W-:Y:S01]  /*17b0*/  FSETP.NAN.FTZ.AND P2, PT, |R8|, |R8|, PT ;  /* 0x400000080800720b */ /* 0x000fe20003f58200 */
[----:B------:R-:W1:Y:S01]  /*17c0*/  @P1 MUFU.RCP R18, R18 ;  /* 0x0000001200121308 */ /* 0x000e620000001000 */
[----:B------:R-:W-:-:S02]  /*17d0*/  FFMA.FTZ R21, R22, R21, -0.33332940936088562012 ;  /* 0xbeaaaa2716157423 */ /* 0x000fc40000010015 */
[--C-:B------:R-:W-:Y:S02]  /*17e0*/  LOP3.LUT R4, R13, 0x80000000, R8.reuse, 0xb8, !PT ;  /* 0x800000000d047812 */ /* 0x100fe400078eb808 */
[----:B------:R-:W-:Y:S01]  /*17f0*/  PRMT R8, R10, 0x7632, R8 ;  /* 0x000076320a087816 */ /* 0x000fe20000000008 */
[----:B------:R-:W-:Y:S01]  /*1800*/  FMUL.FTZ R21, R22, R21 ;  /* 0x0000001516157220 */ /* 0x000fe20000410000 */
[----:B------:R-:W-:Y:S01]  /*1810*/  FSEL R4, R4, R13, !P2 ;  /* 0x0000000d04047208 */ /* 0x000fe20005000000 */
[----:B0-----:R-:W-:Y:S01]  /*1820*/  FMUL.FTZ R24, R17, R17 ;  /* 0x0000001111187220 */ /* 0x001fe20000410000 */
[----:B------:R-:W-:Y:S02]  /*1830*/  FSETP.GT.FTZ.AND P2, PT, |R5|, 1, PT ;  /* 0x3f8000000500780b */ /* 0x000fe40003f54200 */
[----:B------:R-:W-:Y:S01]  /*1840*/  SHF.L.U32 R10, R8, 0x10, RZ ;  /* 0x00000010080a7819 */ /* 0x000fe200000006ff */
[----:B------:R-:W-:Y:S01]  /*1850*/  FFMA.FTZ R13, R24, R3, -0.014396979473531246185 ;  /* 0xbc6be14f180d7423 */ /* 0x000fe20000010003 */
[----:B------:R-:W-:-:S02]  /*1860*/  SHF.L.U32 R8, R12, 0x10, RZ ;  /* 0x000000100c087819 */ /* 0x000fc400000006ff */
[----:B------:R-:W-:Y:S01]  /*1870*/  FSETP.GT.FTZ.AND P4, PT, |R10|, 1, PT ;  /* 0x3f8000000a00780b */ /* 0x000fe20003f94200 */
[----:B-1----:R-:W-:Y:S01]  /*1880*/  FMUL.FTZ R20, R18, R18 ;  /* 0x0000001212147220 */ /* 0x002fe20000410000 */
[----:B------:R-:W-:Y:S01]  /*1890*/  FFMA.FTZ R19, R24, R13, 0.039849750697612762451 ;  /* 0x3d23397e18137423 */ /* 0x000fe2000001000d */
[----:B------:R-:W-:Y:S01]  /*18a0*/  FSETP.GT.FTZ.AND P5, PT, |R8|, 1, PT ;  /* 0x3f8000000800780b */ /* 0x000fe20003fb4200 */
[----:B------:R-:W-:Y:S01]  /*18b0*/  FADD.FTZ R13, |R11|, -RZ ;  /* 0x800000ff0b0d7221 */ /* 0x000fe20000010200 */
[----:B------:R-:W-:Y:S01]  /*18c0*/  FFMA.FTZ R23, R20, R3, -0.014396979473531246185 ;  /* 0xbc6be14f14177423 */ /* 0x000fe20000010003 */
[----:B------:R-:W-:Y:S01]  /*18d0*/  FFMA.FTZ R19, R24, R19, -0.072529748082160949707 ;  /* 0xbd948a7a18137423 */ /* 0x000fe20000010013 */
[----:B------:R-:W0:Y:S01]  /*18e0*/  @P2 MUFU.RCP R14, R14 ;  /* 0x0000000e000e2308 */ /* 0x000e220000001000 */
[----:B------:R-:W-:Y:S01]  /*18f0*/  FADD.FTZ R12, |R10|, -RZ ;  /* 0x800000ff0a0c7221 */ /* 0x000fe20000010200 */
[----:B------:R-:W-:Y:S01]  /*1900*/  FFMA.FTZ R23, R20, R23, 0.039849750697612762451 ;  /* 0x3d23397e14177423 */ /* 0x000fe20000010017 */
[----:B------:R-:W-:-:S03]  /*1910*/  FFMA.FTZ R19, R24, R19, 0.10518480092287063599 ;  /* 0x3dd76b2118137423 */ /* 0x000fc60000010013 */
[----:B------:R-:W-:Y:S01]  /*1920*/  FFMA.FTZ R23, R20, R23, -0.072529748082160949707 ;  /* 0xbd948a7a14177423 */ /* 0x000fe20000010017 */
[----:B------:R-:W-:Y:S01]  /*1930*/  FFMA.FTZ R19, R24, R19, -0.14171802997589111328 ;  /* 0xbe111e8818137423 */ /* 0x000fe20000010013 */
[----:B------:R-:W-:Y:S02]  /*1940*/  @P3 MUFU.RCP R13, R13 ;  /* 0x0000000d000d3308 */ /* 0x000fe40000001000 */
[----:B------:R-:W-:Y:S01]  /*1950*/  FFMA.FTZ R23, R20, R23, 0.10518480092287063599 ;  /* 0x3dd76b2114177423 */ /* 0x000fe20000010017 */
[----:B------:R-:W-:-:S03]  /*1960*/  FFMA.FTZ R19, R24, R19, 0.19988775253295898438 ;  /* 0x3e4caf6018137423 */ /* 0x000fc60000010013 */
[----:B------:R-:W-:Y:S01]  /*1970*/  FFMA.FTZ R23, R20, R23, -0.14171802997589111328 ;  /* 0xbe111e8814177423 */ /* 0x000fe20000010017 */
[----:B------:R-:W-:Y:S01]  /*1980*/  FFMA.FTZ R19, R24, R19, -0.33332940936088562012 ;  /* 0xbeaaaa2718137423 */ /* 0x000fe20000010013 */
[----:B------:R-:W1:Y:S02]  /*1990*/  @P4 MUFU.RCP R12, R12 ;  /* 0x0000000c000c4308 */ /* 0x000e640000001000 */
[----:B------:R-:W-:Y:S01]  /*19a0*/  FFMA.FTZ R23, R20, R23, 0.19988775253295898438 ;  /* 0x3e4caf6014177423 */ /* 0x000fe20000010017 */
[----:B------:R-:W-:Y:S01]  /*19b0*/  FMUL.FTZ R24, R24, R19 ;  /* 0x0000001318187220 */ /* 0x000fe20000410000 */
[----:B------:R-:W-:Y:S01]  /*19c0*/  FFMA.FTZ R19, R16, R21, R16 ;  /* 0x0000001510137223 */ /* 0x000fe20000010010 */
[----:B------:R-:W-:Y:S01]  /*19d0*/  FADD.FTZ R16, |R8|, -RZ ;  /* 0x800000ff08107221 */ /* 0x000fe20000010200 */
[----:B------:R-:W-:Y:S01]  /*19e0*/  FFMA.FTZ R23, R20, R23, -0.33332940936088562012 ;  /* 0xbeaaaa2714177423 */ /* 0x000fe20000010017 */
[----:B------:R-:W-:Y:S01]  /*19f0*/  FFMA.FTZ R17, R17, R24, R17 ;  /* 0x0000001811117223 */ /* 0x000fe20000010011 */
[----:B------:R-:W-:Y:S01]  /*1a00*/  @P0 FFMA.FTZ R19, R2, 0.93318945169448852539, -R19 ;  /* 0x3f6ee58102130823 */ /* 0x000fe20000010813 */
[----:B------:R-:W-:Y:S01]  /*1a10*/  FSETP.NAN.FTZ.AND P0, PT, |R7|, |R7|, PT ;  /* 0x400000070700720b */ /* 0x000fe20003f18200 */
[----:B------:R-:W-:Y:S01]  /*1a20*/  FMUL.FTZ R23, R20, R23 ;  /* 0x0000001714177220 */ /* 0x000fe20000410000 */
[----:B------:R-:W2:Y:S01]  /*1a30*/  @P5 MUFU.RCP R16, R16 ;  /* 0x0000001000105308 */ /* 0x000ea20000001000 */
[----:B------:R-:W-:Y:S01]  /*1a40*/  @P6 FFMA.FTZ R17, R2, 0.93318945169448852539, -R17 ;  /* 0x3f6ee58102116823 */ /* 0x000fe20000010811 */
[----:B------:R-:W-:Y:S01]  /*1a50*/  FSETP.NAN.FTZ.AND P6, PT, |R6|, |R6|, PT ;  /* 0x400000060600720b */ /* 0x000fe20003fd8200 */
[----:B------:R-:W-:Y:S01]  /*1a60*/  FFMA.FTZ R23, R18, R23, R18 ;  /* 0x0000001712177223 */ /* 0x000fe20000010012 */
[----:B0-----:R-:W-:Y:S01]  /*1a70*/  FMUL.FTZ R18, R14, R14 ;  /* 0x0000000e0e127220 */ /* 0x001fe20000410000 */
[----:B------:R-:W-:Y:S01]  /*1a80*/  LOP3.LUT R20, R19, 0x80000000, R6, 0xb8, !PT ;  /* 0x8000000013147812 */ /* 0x000fe200078eb806 */
[----:B-1----:R-:W-:Y:S01]  /*1a90*/  FMUL.FTZ R26, R12, R12 ;  /* 0x0000000c0c1a7220 */ /* 0x002fe20000410000 */
[----:B------:R-:W-:Y:S01]  /*1aa0*/  @P1 FFMA.FTZ R23, R2, 0.93318945169448852539, -R23 ;  /* 0x3f6ee58102171823 */ /* 0x000fe20000010817 */
[----:B------:R-:W-:Y:S01]  /*1ab0*/  FFMA.FTZ R21, R18, R3, -0.014396979473531246185 ;  /* 0xbc6be14f12157423 */ /* 0x000fe20000010003 */
[----:B------:R-:W-:-:S02]  /*1ac0*/  FSETP.NAN.FTZ.AND P1, PT, |R15|, |R15|, PT ;  /* 0x4000000f0f00720b */ /* 0x000fc40003f38200 */
[----:B------:R-:W-:Y:S01]  /*1ad0*/  LOP3.LUT R6, R17, 0x80000000, R7, 0xb8, !PT ;  /* 0x8000000011067812 */ /* 0x000fe200078eb807 */
[----:B------:R-:W-:Y:S01]  /*1ae0*/  FFMA.FTZ R21, R18, R21, 0.039849750697612762451 ;  /* 0x3d23397e12157423 */ /* 0x000fe20000010015 */
[----:B------:R-:W-:Y:S01]  /*1af0*/  LOP3.LUT R22, R23, 0x80000000, R15, 0xb8, !PT ;  /* 0x8000000017167812 */ /* 0x000fe200078eb80f */
[----:B------:R-:W-:Y:S01]  /*1b00*/  FFMA.FTZ R7, R26, R3, -0.014396979473531246185 ;  /* 0xbc6be14f1a077423 */ /* 0x000fe20000010003 */
[----:B------:R-:W-:Y:S01]  /*1b10*/  FSEL R15, R20, R19, !P6 ;  /* 0x00000013140f7208 */ /* 0x000fe20007000000 */
[----:B------:R-:W-:Y:S01]  /*1b20*/  FFMA.FTZ R21, R18, R21, -0.072529748082160949707 ;  /* 0xbd948a7a12157423 */ /* 0x000fe20000010015 */
[----:B------:R-:W-:Y:S01]  /*1b30*/  FSEL R20, R22, R23, !P1 ;  /* 0x0000001716147208 */ /* 0x000fe20004800000 */
[----:B------:R-:W-:Y:S01]  /*1b40*/  FMUL.FTZ R22, R13, R13 ;  /* 0x0000000d0d167220 */ /* 0x000fe20000410000 */
[----:B--2---:R-:W-:Y:S01]  /*1b50*/  FMUL.FTZ R24, R16, R16 ;  /* 0x0000001010187220 */ /* 0x004fe20000410000 */
[----:B------:R-:W-:Y:S01]  /*1b60*/  FFMA.FTZ R21, R18, R21, 0.10518480092287063599 ;  /* 0x3dd76b2112157423 */ /* 0x000fe20000010015 */
[----:B------:R-:W-:Y:S01]  /*1b70*/  FFMA.FTZ R7, R26, R7, 0.039849750697612762451 ;  /* 0x3d23397e1a077423 */ /* 0x000fe20000010007 */
[-C--:B------:R-:W-:Y:S01]  /*1b80*/  FFMA.FTZ R19, R22, R3.reuse, -0.014396979473531246185 ;  /* 0xbc6be14f16137423 */ /* 0x080fe20000010003 */
[----:B------:R-:W-:Y:S01]  /*1b90*/  FFMA.FTZ R3, R24, R3, -0.014396979473531246185 ;  /* 0xbc6be14f18037423 */ /* 0x000fe20000010003 */
[----:B------:R-:W-:Y:S01]  /*1ba0*/  FFMA.FTZ R21, R18, R21, -0.14171802997589111328 ;  /* 0xbe111e8812157423 */ /* 0x000fe20000010015 */
[----:B------:R-:W-:Y:S01]  /*1bb0*/  FFMA.FTZ R7, R26, R7, -0.072529748082160949707 ;  /* 0xbd948a7a1a077423 */ /* 0x000fe20000010007 */
[----:B------:R-:W-:Y:S01]  /*1bc0*/  FFMA.FTZ R19, R22, R19, 0.039849750697612762451 ;  /* 0x3d23397e16137423 */ /* 0x000fe20000010013 */
[----:B------:R-:W-:Y:S01]  /*1bd0*/  FFMA.FTZ R23, R24, R3, 0.039849750697612762451 ;  /* 0x3d23397e18177423 */ /* 0x000fe20000010003 */
[----:B------:R-:W-:Y:S01]  /*1be0*/  FFMA.FTZ R21, R18, R21, 0.19988775253295898438 ;  /* 0x3e4caf6012157423 */ /* 0x000fe20000010015 */
[----:B------:R-:W-:Y:S01]  /*1bf0*/  FSEL R17, R6, R17, !P0 ;  /* 0x0000001106117208 */ /* 0x000fe20004000000 */
[----:B------:R-:W-:Y:S01]  /*1c00*/  FFMA.FTZ R19, R22, R19, -0.072529748082160949707 ;  /* 0xbd948a7a16137423 */ /* 0x000fe20000010013 */
[----:B------:R-:W-:Y:S01]  /*1c10*/  FFMA.FTZ R23, R24, R23, -0.072529748082160949707 ;  /* 0xbd948a7a18177423 */ /* 0x000fe20000010017 */
[----:B------:R-:W-:Y:S01]  /*1c20*/  FFMA.FTZ R3, R18, R21, -0.33332940936088562012 ;  /* 0xbeaaaa2712037423 */ /* 0x000fe20000010015 */
[----:B------:R-:W-:Y:S01]  /*1c30*/  FSETP.NAN.FTZ.AND P1, PT, |R10|, |R10|, PT ;  /* 0x4000000a0a00720b */ /* 0x000fe20003f38200 */
[----:B------:R-:W-:Y:S01]  /*1c40*/  FFMA.FTZ R21, R22, R19, 0.10518480092287063599 ;  /* 0x3dd76b2116157423 */ /* 0x000fe20000010013 */
[----:B------:R-:W-:Y:S01]  /*1c50*/  FFMA.FTZ R19, R26, R7, 0.10518480092287063599 ;  /* 0x3dd76b211a137423 */ /* 0x000fe20000010007 */
[----:B------:R-:W-:Y:S01]  /*1c60*/  FFMA.FTZ R23, R24, R23, 0.10518480092287063599 ;  /* 0x3dd76b2118177423 */ /* 0x000fe20000010017 */
[----:B------:R-:W0:Y:S01]  /*1c70*/  LDC.64 R6, c[0x0][0x388] ;  /* 0x0000e200ff067b82 */ /* 0x000e220000000a00 */
[----:B------:R-:W-:Y:S01]  /*1c80*/  FFMA.FTZ R21, R22, R21, -0.14171802997589111328 ;  /* 0xbe111e8816157423 */ /* 0x000fe20000010015 */
[----:B------:R-:W-:Y:S01]  /*1c90*/  FFMA.FTZ R19, R26, R19, -0.14171802997589111328 ;  /* 0xbe111e881a137423 */ /* 0x000fe20000010013 */
[----:B------:R-:W-:Y:S01]  /*1ca0*/  FFMA.FTZ R23, R24, R23, -0.14171802997589111328 ;  /* 0xbe111e8818177423 */ /* 0x000fe20000010017 */
[----:B------:R-:W-:Y:S01]  /*1cb0*/  FMUL.FTZ R3, R18, R3 ;  /* 0x0000000312037220 */ /* 0x000fe20000410000 */
[----:B------:R-:W-:Y:S01]  /*1cc0*/  FFMA.FTZ R21, R22, R21, 0.19988775253295898438 ;  /* 0x3e4caf6016157423 */ /* 0x000fe20000010015 */
[----:B------:R-:W-:Y:S01]  /*1cd0*/  FFMA.FTZ R19, R26, R19, 0.19988775253295898438 ;  /* 0x3e4caf601a137423 */ /* 0x000fe20000010013 */
[----:B------:R-:W-:Y:S01]  /*1ce0*/  FFMA.FTZ R23, R24, R23, 0.19988775253295898438 ;  /* 0x3e4caf6018177423 */ /* 0x000fe20000010017 */
[----:B------:R-:W-:Y:S01]  /*1cf0*/  FFMA.FTZ R3, R14, R3, R14 ;  /* 0x000000030e037223 */ /* 0x000fe2000001000e */
[----:B------:R-:W-:Y:S01]  /*1d00*/  FFMA.FTZ R21, R22, R21, -0.33332940936088562012 ;  /* 0xbeaaaa2716157423 */ /* 0x000fe20000010015 */
[----:B------:R-:W-:Y:S01]  /*1d10*/  FFMA.FTZ R19, R26, R19, -0.33332940936088562012 ;  /* 0xbeaaaa271a137423 */ /* 0x000fe20000010013 */
[----:B------:R-:W-:Y:S01]  /*1d20*/  FFMA.FTZ R23, R24, R23, -0.33332940936088562012 ;  /* 0xbeaaaa2718177423 */ /* 0x000fe20000010017 */
[----:B------:R-:W-:Y:S01]  /*1d30*/  @P2 FFMA.FTZ R3, R2, 0.93318945169448852539, -R3 ;  /* 0x3f6ee58102032823 */ /* 0x000fe20000010803 */
[----:B------:R-:W-:Y:S01]  /*1d40*/  FMUL.FTZ R22, R22, R21 ;  /* 0x0000001516167220 */ /* 0x000fe20000410000 */
[----:B------:R-:W-:Y:S01]  /*1d50*/  FMUL.FTZ R19, R26, R19 ;  /* 0x000000131a137220 */ /* 0x000fe20000410000 */
[----:B------:R-:W-:Y:S01]  /*1d60*/  FMUL.FTZ R23, R24, R23 ;  /* 0x0000001718177220 */ /* 0x000fe20000410000 */
[----:B------:R-:W-:Y:S01]  /*1d70*/  FSETP.NAN.FTZ.AND P0, PT, |R5|, |R5|, PT ;  /* 0x400000050500720b */ /* 0x000fe20003f18200 */
[----:B------:R-:W-:Y:S01]  /*1d80*/  FFMA.FTZ R13, R13, R22, R13 ;  /* 0x000000160d0d7223 */ /* 0x000fe2000001000d */
[----:B------:R-:W-:Y:S01]  /*1d90*/  FFMA.FTZ R19, R12, R19, R12 ;  /* 0x000000130c137223 */ /* 0x000fe2000001000c */
[----:B------:R-:W-:Y:S01]  /*1da0*/  FFMA.FTZ R23, R16, R23, R16 ;  /* 0x0000001710177223 */ /* 0x000fe20000010010 */
[----:B------:R-:W-:Y:S01]  /*1db0*/  FSETP.NAN.FTZ.AND P2, PT, |R11|, |R11|, PT ;  /* 0x4000000b0b00720b */ /* 0x000fe20003f58200 */
[C---:B------:R-:W-:Y:S01]  /*1dc0*/  @P3 FFMA.FTZ R13, R2.reuse, 0.93318945169448852539, -R13 ;  /* 0x3f6ee581020d3823 */ /* 0x040fe2000001080d */
[C---:B------:R-:W-:Y:S01]  /*1dd0*/  @P4 FFMA.FTZ R19, R2.reuse, 0.93318945169448852539, -R19 ;  /* 0x3f6ee58102134823 */ /* 0x040fe20000010813 */
[----:B------:R-:W-:Y:S01]  /*1de0*/  @P5 FFMA.FTZ R23, R2, 0.93318945169448852539, -R23 ;  /* 0x3f6ee58102175823 */ /* 0x000fe20000010817 */
[----:B------:R-:W-:Y:S01]  /*1df0*/  FSETP.NAN.FTZ.AND P3, PT, |R8|, |R8|, PT ;  /* 0x400000080800720b */ /* 0x000fe20003f78200 */
[----:B0-----:R-:W-:Y:S01]  /*1e00*/  IMAD.WIDE.U32 R6, R9, 0x2, R6 ;  /* 0x0000000209067825 */ /* 0x001fe200078e0006 */
[----:B------:R-:W-:-:S02]  /*1e10*/  LOP3.LUT R2, R3, 0x80000000, R5, 0xb8, !PT ;  /* 0x8000000003027812 */ /* 0x000fc400078eb805 */
[----:B------:R-:W-:Y:S02]  /*1e20*/  LOP3.LUT R12, R13, 0x80000000, R11, 0xb8, !PT ;  /* 0x800000000d0c7812 */ /* 0x000fe400078eb80b */
[----:B------:R-:W-:Y:S01]  /*1e30*/  LOP3.LUT R10, R19, 0x80000000, R10, 0xb8, !PT ;  /* 0x80000000130a7812 */ /* 0x000fe200078eb80a */
[----:B------:R-:W-:Y:S01]  /*1e40*/  IMAD.WIDE.U32 R6, R0, 0x8, R6 ;  /* 0x0000000800067825 */ /* 0x000fe200078e0006 */
[----:B------:R-:W-:Y:S02]  /*1e50*/  LOP3.LUT R8, R23, 0x80000000, R8, 0xb8, !PT ;  /* 0x8000000017087812 */ /* 0x000fe400078eb808 */
[----:B------:R-:W-:Y:S02]  /*1e60*/  FSEL R2, R2, R3, !P0 ;  /* 0x0000000302027208 */ /* 0x000fe40004000000 */
[----:B------:R-:W-:Y:S02]  /*1e70*/  FSEL R12, R12, R13, !P2 ;  /* 0x0000000d0c0c7208 */ /* 0x000fe40005000000 */
[----:B------:R-:W-:-:S02]  /*1e80*/  FSEL R19, R10, R19, !P1 ;  /* 0x000000130a137208 */ /* 0x000fc40004800000 */
[----:B------:R-:W-:Y:S02]  /*1e90*/  FSEL R23, R8, R23, !P3 ;  /* 0x0000001708177208 */ /* 0x000fe40005800000 */
[----:B------:R-:W-:Y:S02]  /*1ea0*/  F2FP.BF16.F32.PACK_AB R4, R17, R4 ;  /* 0x000000041104723e */ /* 0x000fe400000010ff */
[----:B------:R-:W-:Y:S02]  /*1eb0*/  F2FP.BF16.F32.PACK_AB R5, R20, R15 ;  /* 0x0000000f1405723e */ /* 0x000fe400000010ff */
[----:B------:R-:W-:Y:S02]  /*1ec0*/  F2FP.BF16.F32.PACK_AB R2, R19, R2 ;  /* 0x000000021302723e */ /* 0x000fe400000010ff */
[----:B------:R-:W-:Y:S01]  /*1ed0*/  F2FP.BF16.F32.PACK_AB R3, R23, R12 ;  /* 0x0000000c1703723e */ /* 0x000fe200000010ff */
[----:B------:R-:W-:Y:S04]  /*1ee0*/  STG.E.64 desc[UR4][R6.64], R4 ;  /* 0x0000000406007986 */ /* 0x000fe8000c101b04 */
[----:B------:R-:W-:Y:S01]  /*1ef0*/  STG.E.64 desc[UR4][R6.64+0x400], R2 ;  /* 0x0004000206007986 */ /* 0x000fe2000c101b04 */
[----:B------:R-:W-:Y:S05]  /*1f00*/  EXIT ;  /* 0x000000000000794d */ /* 0x000fea0003800000 */
.L_x_650:
        /* <DEDUP_REMOVED lines=15> */
.L_x_2735:


//--------------------- .text._ZN2at6native29vectorized_elementwise_kernelILi8EZZZNS0_16atan_kernel_cudaERNS_18TensorIteratorBaseEENKUlvE0_clEvENKUlvE2_clEvEUlN3c108BFloat16EE_St5arrayIPcLm2EEEEviT0_T1_ --------------------------
	.section	.text._ZN2at6native29vectorized_elementwise_kernelILi8EZZZNS0_16atan_kernel_cudaERNS_18TensorIteratorBaseEENKUlvE0_clEvENKUlvE2_clEvEUlN3c108BFloat16EE_St5arrayIPcLm2EEEEviT0_T1_,"ax",@progbits
	.align	128
        .global         _ZN2at6native29vectorized_elementwise_kernelILi8EZZZNS0_16atan_kernel_cudaERNS_18TensorIteratorBaseEENKUlvE0_clEvENKUlvE2_clEvEUlN3c108BFloat16EE_St5arrayIPcLm2EEEEviT0_T1_
        .type           _ZN2at6native29vectorized_elementwise_kernelILi8EZZZNS0_16atan_kernel_cudaERNS_18TensorIteratorBaseEENKUlvE0_clEvENKUlvE2_clEvEUlN3c108BFloat16EE_St5arrayIPcLm2EEEEviT0_T1_,@function
        .size           _ZN2at6native29vectorized_elementwise_kernelILi8EZZZNS0_16atan_kernel_cudaERNS_18TensorIteratorBaseEENKUlvE0_clEvENKUlvE2_clEvEUlN3c108BFloat16EE_St5arrayIPcLm2EEEEviT0_T1_,(.L_x_2736 - _ZN2at6native29vectorized_elementwise_kernelILi8EZZZNS0_16atan_kernel_cudaERNS_18TensorIteratorBaseEENKUlvE0_clEvENKUlvE2_clEvEUlN3c108BFloat16EE_St5arrayIPcLm2EEEEviT0_T1_)
        .other          _ZN2at6native29vectorized_elementwise_kernelILi8EZZZNS0_16atan_kernel_cudaERNS_18TensorIteratorBaseEENKUlvE0_clEvENKUlvE2_clEvEUlN3c108BFloat16EE_St5arrayIPcLm2EEEEviT0_T1_,@"STO_CUDA_ENTRY STV_DEFAULT"
_ZN2at6native29vectorized_elementwise_kernelILi8EZZZNS0_16atan_kernel_cudaERNS_18TensorIteratorBaseEENKUlvE0_clEvENKUlvE2_clEvEUlN3c108BFloat16EE_St5arrayIPcLm2EEEEviT0_T1_:
.text._ZN2at6native29vectorized_elementwise_kernelILi8EZZZNS0_16atan_kernel_cudaERNS_18TensorIteratorBaseEENKUlvE0_clEvENKUlvE2_clEvEUlN3c108BFloat16EE_St5arrayIPcLm2EEEEviT0_T1_:
        /* <DEDUP_REMOVED lines=98> */
.L_x_653:
[----:B------:R-:W-:Y:S05]  /*0620*/  BSYNC.RECONVERGENT B0 ;  /* 0x0000000000007941 */ /* 0x000fea0003800200 */
.L_x_652:
        /* <DEDUP_REMOVED lines=26> */
.L_x_655:
[----:B------:R-:W-:Y:S05]  /*07d0*/  BSYNC.RECONVERGENT B0 ;  /* 0x0000000000007941 */ /* 0x000fea0003800200 */
.L_x_654:
        /* <DEDUP_REMOVED lines=25> */
.L_x_657:
[----:B------:R-:W-:Y:S05]  /*0970*/  BSYNC.RECONVERGENT B0 ;  /* 0x0000000000007941 */ /* 0x000fea0003800200 */
.L_x_656:
        /* <DEDUP_REMOVED lines=26> */
.L_x_659:
[----:B------:R-:W-:Y:S05]  /*0b20*/  BSYNC.RECONVERGENT B0 ;  /* 0x0000000000007941 */ /* 0x000fea0003800200 */
.L_x_658:
        /* <DEDUP_REMOVED lines=23> */
.L_x_661:
[----:B------:R-:W-:Y:S05]  /*0ca0*/  BSYNC.RECONVERGENT B0 ;  /* 0x0000000000007941 */ /* 0x000fea0003800200 */
.L_x_660:
        /* <DEDUP_REMOVED lines=23> */
.L_x_663:
[----:B------:R-:W-:Y:S05]  /*0e20*/  BSYNC.RECONVERGENT B0 ;  /* 0x0000000000007941 */ /* 0x000fea0003800200 */
.L_x_662:
        /* <DEDUP_REMOVED lines=23> */
.L_x_665:
[----:B------:R-:W-:Y:S05]  /*0fa0*/  BSYNC.RECONVERGENT B0 ;  /* 0x0000000000007941 */ /* 0x000fea0003800200 */
.L_x_664:
        /* <DEDUP_REMOVED lines=23> */
.L_x_667:
[----:B------:R-:W-:Y:S05]  /*1120*/  BSYNC.RECONVERGENT B0 ;  /* 0x0000000000007941 */ /* 0x000fea0003800200 */
.L_x_666:
        /* <DEDUP_REMOVED lines=18> */
.L_x_670:
[----:B------:R-:W-:-:S13]  /*1250*/  ISETP.GE.U32.AND P0, PT, R7, R6, PT ;  /* 0x000000060700720c */ /* 0x000fda0003f06070 */
[----:B------:R-:W-:Y:S05]  /*1260*/  @P0 BRA `(.L_x_672) ;  /* 0x0000000000300947 */ /* 0x000fea0003800000 */
[----:B0-----:R-:W0:Y:S01]  /*1270*/  LDC.64 R2, c[0x0][0x388] ;  /* 0x0000e200ff027b82 */ /* 0x001e220000000a00 */
[----:B------:R-:W-:Y:S02]  /*1280*/  IADD3 R11, PT, PT, R0, R7, RZ ;  /* 0x00000007000b7210 */ /* 0x000fe40007ffe0ff */
[----:B------:R-:W-:-:S03]  /*1290*/  IADD3 R7, PT, PT, R7, 0x80, RZ ;  /* 0x0000008007077810 */ /* 0x000fc60007ffe0ff */
[----:B0-----:R-:W-:-:S05]  /*12a0*/  IMAD.WIDE.U32 R2, R11, 0x2, R2 ;  /* 0x000000020b027825 */ /* 0x001fca00078e0002 */
[----:B------:R1:W-:Y:S02]  /*12b0*/  STG.E.U16 desc[UR4][R2.64], R14 ;  /* 0x0000000e02007986 */ /* 0x0003e4000c101504 */
.L_x_671:
[----:B------:R-:W-:-:S13]  /*12c0*/  ISETP.GE.U32.AND P0, PT, R7, R6, PT ;  /* 0x000000060700720c */ /* 0x000fda0003f06070 */
[----:B------:R-:W-:Y:S05]  /*12d0*/  @P0 BRA `(.L_x_673) ;  /* 0x0000000000340947 */ /* 0x000fea0003800000 */
[----:B01----:R-:W0:Y:S01]  /*12e0*/  LDC.64 R2, c[0x0][0x388] ;  /* 0x0000e200ff027b82 */ /* 0x003e220000000a00 */
[----:B------:R-:W-:Y:S02]  /*12f0*/  IADD3 R11, PT, PT, R0, R7, RZ ;  /* 0x00000007000b7210 */ /* 0x000fe40007ffe0ff */
[----:B------:R-:W-:-:S03]  /*1300*/  IADD3 R7, PT, PT, R7, 0x80, RZ ;  /* 0x0000008007077810 */ /* 0x000fc60007ffe0ff */
[----:B0-----:R-:W-:-:S05]  /*1310*/  IMAD.WIDE.U32 R2, R11, 0x2, R2 ;  /* 0x000000020b027825 */ /* 0x001fca00078e0002 */
[----:B------:R1:W-:Y:S02]  /*1320*/  STG.E.U16 desc[UR4][R2.64], R5 ;  /* 0x0000000502007986 */ /* 0x0003e4000c101504 */
.L_x_672:
        /* <DEDUP_REMOVED lines=8> */
.L_x_673:
[----:B------:R-:W-:Y:S05]  /*13b0*/  BSYNC.RELIABLE B1 ;  /* 0x0000000000017941 */ /* 0x000fea0003800100 */
.L_x_669:
[----:B------:R-:W-:-:S13]  /*13c0*/  ISETP.GE.U32.AND P0, PT, R7, R6, PT ;  /* 0x000000060700720c */ /* 0x000fda0003f06070 */
[----:B012---:R-:W0:Y:S01]  /*13d0*/  @!P0 LDC.64 R2, c[0x0][0x388] ;  /* 0x0000e200ff028b82 */ /* 0x007e220000000a00 */
[----:B------:R-:W-:Y:S02]  /*13e0*/  @!P0 IADD3 R5, PT, PT, R0, R7, RZ ;  /* 0x0000000700058210 */ /* 0x000fe40007ffe0ff */
[----:B------:R-:W-:-:S03]  /*13f0*/  @!P0 IADD3 R7, PT, PT, R7, 0x80, RZ ;  /* 0x0000008007078810 */ /* 0x000fc60007ffe0ff */
[----:B0-----:R-:W-:-:S05]  /*1400*/  @!P0 IMAD.WIDE.U32 R2, R5, 0x2, R2 ;  /* 0x0000000205028825 */ /* 0x001fca00078e0002 */
[----:B-----5:R2:W-:Y:S02]  /*1410*/  @!P0 STG.E.U16 desc[UR4][R2.64], R9 ;  /* 0x0000000902008986 */ /* 0x0205e4000c101504 */
.L_x_674:
[----:B------:R-:W-:Y:S05]  /*1420*/  BSYNC.RECONVERGENT B0 ;  /* 0x0000000000007941 */ /* 0x000fea0003800200 */
.L_x_668:
        /* <DEDUP_REMOVED lines=8> */
.L_x_651:
[----:B------:R-:W0:Y:S01]  /*14b0*/  S2R R8, SR_TID.X ;  /* 0x0000000000087919 */ /* 0x000e220000002100 */
[----:B------:R-:W1:Y:S02]  /*14c0*/  LDC.64 R2, c[0x0][0x390] ;  /* 0x0000e400ff027b82 */ /* 0x000e640000000a00 */
[----:B-1----:R-:W-:-:S04]  /*14d0*/  IMAD.WIDE.U32 R2, R0, 0x2, R2 ;  /* 0x0000000200027825 */ /* 0x002fc800078e0002 */
[----:B0-----:R-:W-:-:S05]  /*14e0*/  IMAD.WIDE.U32 R2, R8, 0x10, R2 ;  /* 0x0000001008027825 */ /* 0x001fca00078e0002 */
[----:B------:R0:W2:Y:S02]  /*14f0*/  LDG.E.128 R4, desc[UR4][R2.64] ;  /* 0x0000000402047981 */ /* 0x0000a4000c1e1d00 */
[----:B0-----:R-:W-:Y:S01]  /*1500*/  HFMA2 R3, -RZ, RZ, 0.890625, -0.00056934356689453125 ;  /* 0x3b2090aaff037431 */ /* 0x001fe200000001ff */
[----:B--2---:R-:W-:Y:S02]  /*1510*/  SHF.L.U32 R12, R6, 0x10, RZ ;  /* 0x00000010060c7819 */ /* 0x004fe400000006ff */
[----:B------:R-:W-:Y:S02]  /*1520*/  SHF.L.U32 R11, R5, 0x10, RZ ;  /* 0x00000010050b7819 */ /* 0x000fe400000006ff */
[C---:B------:R-:W-:Y:S01]  /*1530*/  FSETP.GT.FTZ.AND P6, PT, |R12|.reuse, 1, PT ;  /* 0x3f8000000c00780b */ /* 0x040fe20003fd4200 */
[----:B------:R-:W-:Y:S01]  /*1540*/  FADD.FTZ R16, |R12|, -RZ ;  /* 0x800000ff0c107221 */ /* 0x000fe20000010200 */
[C---:B------:R-:W-:Y:S01]  /*1550*/  FSETP.GT.FTZ.AND P5, PT, |R11|.reuse, 1, PT ;  /* 0x3f8000000b00780b */ /* 0x040fe20003fb4200 */
[----:B------:R-:W-:Y:S01]  /*1560*/  FADD.FTZ R21, |R11|, -RZ ;  /* 0x800000ff0b157221 */ /* 0x000fe20000010200 */
[----:B------:R-:W-:-:S02]  /*1570*/  SHF.L.U32 R10, R4, 0x10, RZ ;  /* 0x00000010040a7819 */ /* 0x000fc400000006ff */
[----:B------:R-:W-:Y:S02]  /*1580*/  PRMT R5, R6, 0x7632, R5 ;  /* 0x0000763206057816 */ /* 0x000fe40000000005 */
[C---:B------:R-:W-:Y:S01]  /*1590*/  FSETP.GT.FTZ.AND P4, PT, |R10|.reuse, 1, PT ;  /* 0x3f8000000a00780b */ /* 0x040fe20003f94200 */
[----:B------:R-:W-:Y:S01]  /*15a0*/  FADD.FTZ R2, |R10|, -RZ ;  /* 0x800000ff0a027221 */ /* 0x000fe20000010200 */
[----:B------:R-:W-:Y:S02]  /*15b0*/  SHF.L.U32 R9, R7, 0x10, RZ ;  /* 0x0000001007097819 */ /* 0x000fe400000006ff */
[C---:B------:R-:W-:Y:S01]  /*15c0*/  PRMT R13, R5.reuse, 0x7632, R13 ;  /* 0x00007632050d7816 */ /* 0x040fe2000000000d */
[----:B------:R-:W0:Y:S01]  /*15d0*/  @P6 MUFU.RCP R16, R16 ;  /* 0x0000001000106308 */ /* 0x000e220000001000 */
[----:B------:R-:W-:Y:S01]  /*15e0*/  SHF.L.U32 R5, R5, 0x10, RZ ;  /* 0x0000001005057819 */ /* 0x000fe200000006ff */
[C---:B------:R-:W-:Y:S01]  /*15f0*/  FADD.FTZ R14, |R9|.reuse, -RZ ;  /* 0x800000ff090e7221 */ /* 0x040fe20000010200 */
[----:B------:R-:W-:-:S02]  /*1600*/  FSETP.GT.FTZ.AND P3, PT, |R9|, 1, PT ;  /* 0x3f8000000900780b */ /* 0x000fc40003f74200 */
[----:B------:R-:W-:Y:S02]  /*1610*/  FSETP.GT.FTZ.AND P2, PT, |R5|, 1, PT ;  /* 0x3f8000000500780b */ /* 0x000fe40003f54200 */
[----:B------:R-:W-:Y:S01]  /*1620*/  SHF.L.U32 R13, R13, 0x10, RZ ;  /* 0x000000100d0d7819 */ /* 0x000fe200000006ff */
[----:B------:R-:W1:Y:S01]  /*1630*/  @P5 MUFU.RCP R21, R21 ;  /* 0x0000001500155308 */ /* 0x000e620000001000 */
[----:B------:R-:W-:Y:S02]  /*1640*/  PRMT R4, R4, 0x7632, R4 ;  /* 0x0000763204047816 */ /* 0x000fe40000000004 */
[----:B------:R-:W-:Y:S02]  /*1650*/  FSETP.GT.FTZ.AND P1, PT, |R13|, 1, PT ;  /* 0x3f8000000d00780b */ /* 0x000fe40003f34200 */
[----:B------:R-:W-:-:S03]  /*1660*/  SHF.L.U32 R4, R4, 0x10, RZ ;  /* 0x0000001004047819 */ /* 0x000fc600000006ff */
[----:B------:R-:W2:Y:S01]  /*1670*/  @P4 MUFU.RCP R2, R2 ;  /* 0x0000000200024308 */ /* 0x000ea20000001000 */
[----:B0-----:R-:W-:Y:S01]  /*1680*/  FMUL.FTZ R6, R16, R16 ;  /* 0x0000001010067220 */ /* 0x001fe20000410000 */
[----:B------:R-:W-:-:S03]  /*1690*/  FSETP.GT.FTZ.AND P0, PT, |R4|, 1, PT ;  /* 0x3f8000000400780b */ /* 0x000fc60003f14200 */
[----:B------:R-:W-:-:S03]  /*16a0*/  FFMA.FTZ R17, R6, R3, -0.014396979473531246185 ;  /* 0xbc6be14f06117423 */ /* 0x000fc60000010003 */
[----:B------:R-:W0:Y:S01]  /*16b0*/  @P3 MUFU.RCP R14, R14 ;  /* 0x0000000e000e3308 */ /* 0x000e220000001000 */
[----:B-1----:R-:W-:Y:S01]  /*16c0*/  FMUL.FTZ R20, R21, R21 ;  /* 0x0000001515147220 */ /* 0x002fe20000410000 */
[----:B------:R-:W-:-:S03]  /*16d0*/  FFMA.FTZ R19, R6, R17, 0.039849750697612762451 ;  /* 0x3d23397e06137423 */ /* 0x000fc60000010011 */
[----:B------:R-:W-:Y:S01]  /*16e0*/  FFMA.FTZ R15, R20, R3, -0.014396979473531246185 ;  /* 0xbc6be14f140f7423 */ /* 0x000fe20000010003 */
[----:B------:R-:W-:Y:S01]  /*16f0*/  FFMA.FTZ R23, R6, R19, -0.072529748082160949707 ;  /* 0xbd948a7a06177423 */ /* 0x000fe20000010013 */
[----:B--2---:R-:W-:Y:S02]  /*1700*/  FMUL.FTZ R24, R2, R2 ;  /* 0x0000000202187220 */ /* 0x004fe40000410000 */
[----:B------:R-:W-:Y:S01]  /*1710*/  FFMA.FTZ R15, R20, R15, 0.039849750697612762451 ;  /* 0x3d23397e140f7423 */ /* 0x000fe2000001000f */
[----:B------:R-:W-:Y:S01]  /*1720*/  FFMA.FTZ R23, R6, R23, 0.10518480092287063599 ;  /* 0x3dd76b2106177423 */ /* 0x000fe20000010017 */
[----:B------:R-:W-:Y:S02]  /*1730*/  FFMA.FTZ R17, R24, R3, -0.014396979473531246185 ;  /* 0xbc6be14f18117423 */ /* 0x000fe40000010003 */
[----:B------:R-:W-:Y:S01]  /*1740*/  FFMA.FTZ R19, R20, R15, -0.072529748082160949707 ;  /* 0xbd948a7a14137423 */ /* 0x000fe2000001000f */
[----:B------:R-:W-:Y:S01]  /*1750*/  FADD.FTZ R15, |R5|, -RZ ;  /* 0x800000ff050f7221 */ /* 0x000fe20000010200 */
[----:B------:R-:W-:Y:S01]  /*1760*/  FFMA.FTZ R23, R6, R23, -0.14171802997589111328 ;  /* 0xbe111e8806177423 */ /* 0x000fe20000010017 */
[----:B------:R-:W-:Y:S01]  /*1770*/  FFMA.FTZ R17, R24, R17, 0.039849750697612762451 ;  /* 0x3d23397e18117423 */ /* 0x000fe20000010011 */
[----:B------:R-:W-:Y:S01]  /*1780*/  FFMA.FTZ R19, R20, R19, 0.10518480092287063599 ;  /* 0x3dd76b2114137423 */ /* 0x000fe20000010013 */
[----:B0-----:R-:W-:Y:S01]  /*1790*/  FMUL.FTZ R18, R14, R14 ;  /* 0x0000000e0e127220 */ /* 0x001fe20000410000 */
[----:B------:R-:W-:Y:S01]  /*17a0*/  FFMA.FTZ R23, R6, R23, 0.19988775253295898438 ;  /* 0x3e4caf6006177423 */ /* 0x000fe20000010017 */
[----:B------:R-:W0:Y:S01]  /*17b0*/  @P2 MUFU.RCP R15, R15 ;  /* 0x0000000f000f2308 */ /* 0x000e220000001000 */
[----:B------:R-:W-:Y:S01]  /*17c0*/  FFMA.FTZ R17, R24, R17, -0.072529748082160949707 ;  /* 0xbd948a7a18117423 */ /* 0x000fe20000010011 */
[----:B------:R-:W-:Y:S01]  /*17d0*/  FFMA.FTZ R19, R20, R19, -0.14171802997589111328 ;  /* 0xbe111e8814137423 */ /* 0x000fe20000010013 */
[----:B------:R-:W-:Y:S01]  /*17e0*/  FFMA.FTZ R25, R6, R23, -0.33332940936088562012 ;  /* 0xbeaaaa2706197423 */ /* 0x000fe20000010017 */
[----:B------:R-:W-:Y:S01]  /*17f0*/  FFMA.FTZ R27, R18, R3, -0.014396979473531246185 ;  /* 0xbc6be14f121b7423 */ /* 0x000fe20000010003 */
[----:B------:R-:W-:Y:S01]  /*1800*/  FFMA.FTZ R17, R24, R17, 0.10518480092287063599 ;  /* 0x3dd76b2118117423 */ /* 0x000fe20000010011 */
[----:B------:R-:W-:-:S02]  /*1810*/  FFMA.FTZ R19, R20, R19, 0.19988775253295898438 ;  /* 0x3e4caf6014137423 */ /* 0x000fc40000010013 */
[----:B------:R-:W-:Y:S01]  /*1820*/  FFMA.FTZ R27, R18, R27, 0.039849750697612762451 ;  /* 0x3d23397e121b7423 */ /* 0x000fe2000001001b */
[----:B------:R-:W-:Y:S01]  /*1830*/  FFMA.FTZ R17, R24, R17, -0.14171802997589111328 ;  /* 0xbe111e8818117423 */ /* 0x000fe20000010011 */
[----:B------:R-:W-:Y:S02]  /*1840*/  FFMA.FTZ R23, R20, R19, -0.33332940936088562012 ;  /* 0xbeaaaa2714177423 */ /* 0x000fe40000010013 */
[----:B------:R-:W-:Y:S01]  /*1850*/  FFMA.FTZ R27, R18, R27, -0.072529748082160949707 ;  /* 0xbd948a7a121b7423 */ /* 0x000fe2000001001b */
[----:B------:R-:W-:Y:S01]  /*1860*/  FFMA.FTZ R19, R24, R17, 0.19988775253295898438 ;  /* 0x3e4caf6018137423 */ /* 0x000fe20000010011 */
[----:B------:R-:W-:Y:S01]  /*1870*/  FMUL.FTZ R17, R6, R25 ;  /* 0x0000001906117220 */ /* 0x000fe20000410000 */
[----:B------:R-:W-:Y:S01]  /*1880*/  FADD.FTZ R6, |R13|, -RZ ;  /* 0x800000ff0d067221 */ /* 0x000fe20000010200 */
[----:B------:R-:W-:Y:S01]  /*1890*/  FMUL.FTZ R20, R20, R23 ;  /* 0x0000001714147220 */ /* 0x000fe20000410000 */
[----:B------:R-:W-:Y:S01]  /*18a0*/  FFMA.FTZ R19, R24, R19, -0.33332940936088562012 ;  /* 0xbeaaaa2718137423 */ /* 0x000fe20000010013 */
[----:B0-----:R-:W-:Y:S01]  /*18b0*/  FMUL.FTZ R22, R15, R15 ;  /* 0x0000000f0f167220 */ /* 0x001fe20000410000 */
[----:B------:R-:W-:Y:S01]  /*18c0*/  FFMA.FTZ R27, R18, R27, 0.10518480092287063599 ;  /* 0x3dd76b21121b7423 */ /* 0x000fe2000001001b */
[----:B------:R-:W-:Y:S01]  /*18d0*/  FFMA.FTZ R21, R21, R20, R21 ;  /* 0x0000001415157223 */ /* 0x000fe20000010015 */
[----:B------:R-:W-:Y:S01]  /*18e0*/  FMUL.FTZ R23, R24, R19 ;  /* 0x0000001318177220 */ /* 0x000fe20000410000 */
[----:B------:R-:W-:Y:S01]  /*18f0*/  FFMA.FTZ R19, R22, R3, -0.014396979473531246185 ;  /* 0xbc6be14f16137423 */ /* 0x000fe20000010003 */
[----:B------:R-:W0:Y:S01]  /*1900*/  @P1 MUFU.RCP R6, R6 ;  /* 0x0000000600061308 */ /* 0x000e220000001000 */
[----:B------:R-:W-:Y:S01]  /*1910*/  FFMA.FTZ R27, R18, R27, -0.14171802997589111328 ;  /* 0xbe111e88121b7423 */ /* 0x000fe2000001001b */
[----:B------:R-:W-:Y:S01]  /*1920*/  FFMA.FTZ R23, R2, R23, R2 ;  /* 0x0000001702177223 */ /* 0x000fe20000010002 */
[----:B------:R-:W-:-:S02]  /*1930*/  FFMA.FTZ R19, R22, R19, 0.039849750697612762451 ;  /* 0x3d23397e16137423 */ /* 0x000fc40000010013 */
[----:B------:R-:W-:Y:S02]  /*1940*/  FFMA.FTZ R27, R18, R27, 0.19988775253295898438 ;  /* 0x3e4caf60121b7423 */ /* 0x000fe4000001001b */
[----:B------:R-:W-:Y:S02]  /*1950*/  FFMA.FTZ R19, R22, R19, -0.072529748082160949707 ;  /* 0xbd948a7a16137423 */ /* 0x000fe40000010013 */
[----:B------:R-:W-:Y:S02]  /*1960*/  FFMA.FTZ R27, R18, R27, -0.33332940936088562012 ;  /* 0xbeaaaa27121b7423 */ /* 0x000fe4000001001b */
[----:B------:R-:W-:Y:S01]  /*1970*/  FFMA.FTZ R25, R22, R19, 0.10518480092287063599 ;  /* 0x3dd76b2116197423 */ /* 0x000fe20000010013 */
[----:B------:R-:W-:Y:S01]  /*1980*/  PRMT R19, R7, 0x7632, R19 ;  /* 0x0000763207137816 */ /* 0x000fe20000000013 */
[----:B------:R-:W-:Y:S01]  /*1990*/  FFMA.FTZ R7, R16, R17, R16 ;  /* 0x0000001110077223 */ /* 0x000fe20000010010 */
[----:B------:R-:W-:Y:S01]  /*19a0*/  MOV R16, 0x3fd774eb ;  /* 0x3fd774eb00107802 */ /* 0x000fe20000000f00 */
[----:B------:R-:W-:Y:S01]  /*19b0*/  FFMA.FTZ R25, R22, R25, -0.14171802997589111328 ;  /* 0xbe111e8816197423 */ /* 0x000fe20000010019 */
[----:B------:R-:W-:Y:S01]  /*19c0*/  SHF.L.U32 R17, R19, 0x10, RZ ;  /* 0x0000001013117819 */ /* 0x000fe200000006ff */
[----:B0-----:R-:W-:Y:S01]  /*19d0*/  FMUL.FTZ R24, R6, R6 ;  /* 0x0000000606187220 */ /* 0x001fe20000410000 */
[----:B------:R-:W-:Y:S01]  /*19e0*/  FMUL.FTZ R27, R18, R27 ;  /* 0x0000001b121b7220 */ /* 0x000fe20000410000 */
[----:B------:R-:W-:Y:S01]  /*19f0*/  @P6 FFMA.FTZ R7, R16, 0.93318945169448852539, -R7 ;  /* 0x3f6ee58110076823 */ /* 0x000fe20000010807 */
[----:B------:R-:W-:Y:S01]  /*1a00*/  FFMA.FTZ R25, R22, R25, 0.19988775253295898438 ;  /* 0x3e4caf6016197423 */ /* 0x000fe20000010019 */
[C---:B------:R-:W-:Y:S01]  /*1a10*/  FSETP.GT.FTZ.AND P6, PT, |R17|.reuse, 1, PT ;  /* 0x3f8000001100780b */ /* 0x040fe20003fd4200 */
[----:B------:R-:W-:Y:S01]  /*1a20*/  FFMA.FTZ R19, R24, R3, -0.014396979473531246185 ;  /* 0xbc6be14f18137423 */ /* 0x000fe20000010003 */
[----:B------:R-:W-:Y:S01]  /*1a30*/  FADD.FTZ R18, |R17|, -RZ ;  /* 0x800000ff11127221 */ /* 0x000fe20000010200 */
[----:B------:R-:W-:Y:S01]  /*1a40*/  FFMA.FTZ R29, R22, R25, -0.33332940936088562012 ;  /* 0xbeaaaa27161d7423 */ /* 0x000fe20000010019 */
[----:B------:R-:W-:Y:S01]  /*1a50*/  FFMA.FTZ R14, R14, R27, R14 ;  /* 0x0000001b0e0e7223 */ /* 0x000fe2000001000e */
[----:B------:R-:W-:Y:S01]  /*1a60*/  FFMA.FTZ R25, R24, R19, 0.039849750697612762451 ;  /* 0x3d23397e18197423 */ /* 0x000fe20000010013 */
[----:B------:R-:W-:Y:S01]  /*1a70*/  FADD.FTZ R19, |R4|, -RZ ;  /* 0x800000ff04137221 */ /* 0x000fe20000010200 */
[----:B------:R-:W-:Y:S01]  /*1a80*/  FMUL.FTZ R22, R22, R29 ;  /* 0x0000001d16167220 */ /* 0x000fe20000410000 */
[----:B------:R-:W-:Y:S01]  /*1a90*/  @P5 FFMA.FTZ R21, R16, 0.93318945169448852539, -R21 ;  /* 0x3f6ee58110155823 */ /* 0x000fe20000010815 */
[----:B------:R-:W-:Y:S01]  /*1aa0*/  FFMA.FTZ R25, R24, R25, -0.072529748082160949707 ;  /* 0xbd948a7a18197423 */ /* 0x000fe20000010019 */
[----:B------:R-:W-:Y:S01]  /*1ab0*/  @P4 FFMA.FTZ R23, R16, 0.93318945169448852539, -R23 ;  /* 0x3f6ee58110174823 */ /* 0x000fe20000010817 */
[----:B------:R-:W-:Y:S01]  /*1ac0*/  FFMA.FTZ R15, R15, R22, R15 ;  /* 0x000000160f0f7223 */ /* 0x000fe2000001000f */
[----:B------:R-:W0:Y:S01]  /*1ad0*/  @P0 MUFU.RCP R19, R19 ;  /* 0x0000001300130308 */ /* 0x000e220000001000 */
[----:B------:R-:W-:Y:S01]  /*1ae0*/  FFMA.FTZ R25, R24, R25, 0.10518480092287063599 ;  /* 0x3dd76b2118197423 */ /* 0x000fe20000010019 */
[C---:B------:R-:W-:Y:S01]  /*1af0*/  @P3 FFMA.FTZ R14, R16.reuse, 0.93318945169448852539, -R14 ;  /* 0x3f6ee581100e3823 */ /* 0x040fe2000001080e */
[----:B------:R-:W-:Y:S01]  /*1b00*/  @P2 FFMA.FTZ R15, R16, 0.93318945169448852539, -R15 ;  /* 0x3f6ee581100f2823 */ /* 0x000fe2000001080f */
[----:B------:R-:W-:Y:S01]  /*1b10*/  FSETP.NAN.FTZ.AND P2, PT, |R12|, |R12|, PT ;  /* 0x4000000c0c00720b */ /* 0x000fe20003f58200 */
[----:B------:R-:W-:Y:S01]  /*1b20*/  FFMA.FTZ R25, R24, R25, -0.14171802997589111328 ;  /* 0xbe111e8818197423 */ /* 0x000fe20000010019 */
[----:B------:R-:W-:-:S02]  /*1b30*/  FSETP.NAN.FTZ.AND P3, PT, |R9|, |R9|, PT ;  /* 0x400000090900720b */ /* 0x000fc40003f78200 */
[----:B------:R-:W1:Y:S01]  /*1b40*/  @P6 MUFU.RCP R18, R18 ;  /* 0x0000001200126308 */ /* 0x000e620000001000 */
[----:B------:R-:W-:Y:S01]  /*1b50*/  FFMA.FTZ R25, R24, R25, 0.19988775253295898438 ;  /* 0x3e4caf6018197423 */ /* 0x000fe20000010019 */
[----:B------:R-:W-:-:S03]  /*1b60*/  LOP3.LUT R9, R14, 0x80000000, R9, 0xb8, !PT ;  /* 0x800000000e097812 */ /* 0x000fc600078eb809 */
[C---:B------:R-:W-:Y:S01]  /*1b70*/  FFMA.FTZ R25, R24.reuse, R25, -0.33332940936088562012 ;  /* 0xbeaaaa2718197423 */ /* 0x040fe20000010019 */
[----:B------:R-:W-:Y:S02]  /*1b80*/  FSEL R14, R9, R14, !P3 ;  /* 0x0000000e090e7208 */ /* 0x000fe40005800000 */
[----:B------:R-:W-:Y:S01]  /*1b90*/  FSETP.NAN.FTZ.AND P3, PT, |R17|, |R17|, PT ;  /* 0x400000111100720b */ /* 0x000fe20003f78200 */
[----:B0-----:R-:W-:Y:S01]  /*1ba0*/  FMUL.FTZ R20, R19, R19 ;  /* 0x0000001313147220 */ /* 0x001fe20000410000 */
[----:B------:R-:W-:-:S03]  /*1bb0*/  FMUL.FTZ R25, R24, R25 ;  /* 0x0000001918197220 */ /* 0x000fc60000410000 */
[----:B------:R-:W-:Y:S01]  /*1bc0*/  FFMA.FTZ R29, R20, R3, -0.014396979473531246185 ;  /* 0xbc6be14f141d7423 */ /* 0x000fe20000010003 */
[----:B------:R-:W-:Y:S01]  /*1bd0*/  FFMA.FTZ R6, R6, R25, R6 ;  /* 0x0000001906067223 */ /* 0x000fe20000010006 */
[----:B-1----:R-:W-:Y:S02]  /*1be0*/  FMUL.FTZ R2, R18, R18 ;  /* 0x0000001212027220 */ /* 0x002fe40000410000 */
[----:B------:R-:W-:Y:S01]  /*1bf0*/  FFMA.FTZ R29, R20, R29, 0.039849750697612762451 ;  /* 0x3d23397e141d7423 */ /* 0x000fe2000001001d */
[----:B------:R-:W-:Y:S01]  /*1c00*/  @P1 FFMA.FTZ R6, R16, 0.93318945169448852539, -R6 ;  /* 0x3f6ee58110061823 */ /* 0x000fe20000010806 */
[----:B------:R-:W-:Y:S01]  /*1c10*/  FSETP.NAN.FTZ.AND P1, PT, |R11|, |R11|, PT ;  /* 0x4000000b0b00720b */ /* 0x000fe20003f38200 */
[----:B------:R-:W-:Y:S01]  /*1c20*/  FFMA.FTZ R3, R2, R3, -0.014396979473531246185 ;  /* 0xbc6be14f02037423 */ /* 0x000fe20000010003 */
[----:B------:R-:W-:-:S03]  /*1c30*/  FFMA.FTZ R29, R20, R29, -0.072529748082160949707 ;  /* 0xbd948a7a141d7423 */ /* 0x000fc6000001001d */
[----:B------:R-:W-:Y:S01]  /*1c40*/  FFMA.FTZ R3, R2, R3, 0.039849750697612762451 ;  /* 0x3d23397e02037423 */ /* 0x000fe20000010003 */
[----:B------:R-:W-:-:S03]  /*1c50*/  FFMA.FTZ R29, R20, R29, 0.10518480092287063599 ;  /* 0x3dd76b21141d7423 */ /* 0x000fc6000001001d */
[----:B------:R-:W-:Y:S01]  /*1c60*/  FFMA.FTZ R3, R2, R3, -0.072529748082160949707 ;  /* 0xbd948a7a02037423 */ /* 0x000fe20000010003 */
[----:B------:R-:W-:-:S03]  /*1c70*/  FFMA.FTZ R29, R20, R29, -0.14171802997589111328 ;  /* 0xbe111e88141d7423 */ /* 0x000fc6000001001d */
[----:B------:R-:W-:Y:S01]  /*1c80*/  FFMA.FTZ R3, R2, R3, 0.10518480092287063599 ;  /* 0x3dd76b2102037423 */ /* 0x000fe20000010003 */
[----:B------:R-:W-:-:S03]  /*1c90*/  FFMA.FTZ R29, R20, R29, 0.19988775253295898438 ;  /* 0x3e4caf60141d7423 */ /* 0x000fc6000001001d */
[----:B------:R-:W-:Y:S01]  /*1ca0*/  FFMA.FTZ R3, R2, R3, -0.14171802997589111328 ;  /* 0xbe111e8802037423 */ /* 0x000fe20000010003 */
[----:B------:R-:W-:-:S03]  /*1cb0*/  FFMA.FTZ R29, R20, R29, -0.33332940936088562012 ;  /* 0xbeaaaa27141d7423 */ /* 0x000fc6000001001d */
[----:B------:R-:W-:Y:S01]  /*1cc0*/  FFMA.FTZ R3, R2, R3, 0.19988775253295898438 ;  /* 0x3e4caf6002037423 */ /* 0x000fe20000010003 */
[----:B------:R-:W-:-:S03]  /*1cd0*/  FMUL.FTZ R20, R20, R29 ;  /* 0x0000001d14147220 */ /* 0x000fc60000410000 */
[----:B------:R-:W-:Y:S01]  /*1ce0*/  FFMA.FTZ R3, R2, R3, -0.33332940936088562012 ;  /* 0xbeaaaa2702037423 */ /* 0x000fe20000010003 */
[----:B------:R-:W-:-:S03]  /*1cf0*/  FFMA.FTZ R19, R19, R20, R19 ;  /* 0x0000001413137223 */ /* 0x000fc60000010013 */
[----:B------:R-:W-:Y:S01]  /*1d00*/  FMUL.FTZ R27, R2, R3 ;  /* 0x00000003021b7220 */ /* 0x000fe20000410000 */
[----:B------:R-:W-:Y:S01]  /*1d10*/  @P0 FFMA.FTZ R19, R16, 0.93318945169448852539, -R19 ;  /* 0x3f6ee58110130823 */ /* 0x000fe20000010813 */
[----:B------:R-:W0:Y:S01]  /*1d20*/  LDC.64 R2, c[0x0][0x388] ;  /* 0x0000e200ff027b82 */ /* 0x000e220000000a00 */
[----:B------:R-:W-:Y:S01]  /*1d30*/  FSETP.NAN.FTZ.AND P0, PT, |R10|, |R10|, PT ;  /* 0x4000000a0a00720b */ /* 0x000fe20003f18200 */
[----:B------:R-:W-:Y:S01]  /*1d40*/  FFMA.FTZ R18, R18, R27, R18 ;  /* 0x0000001b12127223 */ /* 0x000fe20000010012 */
[----:B------:R-:W-:-:S03]  /*1d50*/  LOP3.LUT R10, R23, 0x80000000, R10, 0xb8, !PT ;  /* 0x80000000170a7812 */ /* 0x000fc600078eb80a */
[----:B------:R-:W-:Y:S01]  /*1d60*/  @P6 FFMA.FTZ R18, R16, 0.93318945169448852539, -R18 ;  /* 0x3f6ee58110126823 */ /* 0x000fe20000010812 */
[----:B------:R-:W-:Y:S02]  /*1d70*/  LOP3.LUT R16, R7, 0x80000000, R12, 0xb8, !PT ;  /* 0x8000000007107812 */ /* 0x000fe400078eb80c */
[----:B------:R-:W-:Y:S02]  /*1d80*/  LOP3.LUT R12, R21, 0x80000000, R11, 0xb8, !PT ;  /* 0x80000000150c7812 */ /* 0x000fe400078eb80b */
[----:B------:R-:W-:Y:S02]  /*1d90*/  FSEL R7, R16, R7, !P2 ;  /* 0x0000000710077208 */ /* 0x000fe40005000000 */
[----:B------:R-:W-:Y:S02]  /*1da0*/  FSEL R21, R12, R21, !P1 ;  /* 0x000000150c157208 */ /* 0x000fe40004800000 */
[----:B------:R-:W-:Y:S02]  /*1db0*/  FSEL R23, R10, R23, !P0 ;  /* 0x000000170a177208 */ /* 0x000fe40004000000 */
[----:B------:R-:W-:-:S02]  /*1dc0*/  FSETP.NAN.FTZ.AND P2, PT, |R5|, |R5|, PT ;  /* 0x400000050500720b */ /* 0x000fc40003f58200 */
[----:B------:R-:W-:Y:S02]  /*1dd0*/  FSETP.NAN.FTZ.AND P1, PT, |R13|, |R13|, PT ;  /* 0x4000000d0d00720b */ /* 0x000fe40003f38200 */
[----:B------:R-:W-:Y:S02]  /*1de0*/  FSETP.NAN.FTZ.AND P0, PT, |R4|, |R4|, PT ;  /* 0x400000040400720b */ /* 0x000fe40003f18200 */
[----:B------:R-:W-:Y:S01]  /*1df0*/  LOP3.LUT R13, R6, 0x80000000, R13, 0xb8, !PT ;  /* 0x80000000060d7812 */ /* 0x000fe200078eb80d */
[----:B0-----:R-:W-:Y:S01]  /*1e00*/  IMAD.WIDE.U32 R2, R0, 0x2, R2 ;  /* 0x0000000200027825 */ /* 0x001fe200078e0002 */
[----:B------:R-:W-:Y:S02]  /*1e10*/  LOP3.LUT R0, R15, 0x80000000, R5, 0xb8, !PT ;  /* 0x800000000f007812 */ /* 0x000fe400078eb805 */
[----:B------:R-:W-:Y:S02]  /*1e20*/  LOP3.LUT R4, R19, 0x80000000, R4, 0xb8, !PT ;  /* 0x8000000013047812 */ /* 0x000fe400078eb804 */
[----:B------:R-:W-:Y:S01]  /*1e30*/  LOP3.LUT R17, R18, 0x80000000, R17, 0xb8, !PT ;  /* 0x8000000012117812 */ /* 0x000fe200078eb811 */
[----:B------:R-:W-:Y:S01]  /*1e40*/  IMAD.WIDE.U32 R2, R8, 0x10, R2 ;  /* 0x0000001008027825 */ /* 0x000fe200078e0002 */
[----:B------:R-:W-:-:S02]  /*1e50*/  FSEL R10, R0, R15, !P2 ;  /* 0x0000000f000a7208 */ /* 0x000fc40005000000 */
[----:B------:R-:W-:Y:S02]  /*1e60*/  FSEL R0, R13, R6, !P1 ;  /* 0x000000060d007208 */ /* 0x000fe40004800000 */
[----:B------:R-:W-:Y:S02]  /*1e70*/  FSEL R4, R4, R19, !P0 ;  /* 0x0000001304047208 */ /* 0x000fe40004000000 */
[----:B------:R-:W-:Y:S02]  /*1e80*/  FSEL R17, R17, R18, !P3 ;  /* 0x0000001211117208 */ /* 0x000fe40005800000 */
[----:B------:R-:W-:Y:S02]  /*1e90*/  F2FP.BF16.F32.PACK_AB R6, R10, R7 ;  /* 0x000000070a06723e */ /* 0x000fe400000010ff */
[----:B------:R-:W-:Y:S02]  /*1ea0*/  F2FP.BF16.F32.PACK_AB R5, R0, R21 ;  /* 0x000000150005723e */ /* 0x000fe400000010ff */
[----:B------:R-:W-:-:S02]  /*1eb0*/  F2FP.BF16.F32.PACK_AB R4, R4, R23 ;  /* 0x000000170404723e */ /* 0x000fc400000010ff */
[----:B------:R-:W-:-:S05]  /*1ec0*/  F2FP.BF16.F32.PACK_AB R7, R17, R14 ;  /* 0x0000000e1107723e */ /* 0x000fca00000010ff */
[----:B------:R-:W-:Y:S01]  /*1ed0*/  STG.E.128 desc[UR4][R2.64], R4 ;  /* 0x0000000402007986 */ /* 0x000fe2000c101d04 */
[----:B------:R-:W-:Y:S05]  /*1ee0*/  EXIT ;  /* 0x000000000000794d */ /* 0x000fea0003800000 */
.L_x_675:
        /* <DEDUP_REMOVED lines=9> */
.L_x_2736:


//--------------------- .text._ZN2at6native18elementwise_kernelILi128ELi4EZNS0_15gpu_kernel_implIZZZNS0_16atan_kernel_cudaERNS_18TensorIteratorBaseEENKUlvE0_clEvENKUlvE1_clEvEUlN3c104HalfEE_EEvS4_RKT_EUliE_EEviT1_ --------------------------
	.section	.text._ZN2at6native18elementwise_kernelILi128ELi4EZNS0_15gpu_kernel_implIZZZNS0_16atan_kernel_cudaERNS_18TensorIteratorBaseEENKUlvE0_clEvENKUlvE1_clEvEUlN3c104HalfEE_EEvS4_RKT_EUliE_EEviT1_,"ax",@progbits
	.align	128
        .global         _ZN2at6native18elementwise_kernelILi128ELi4EZNS0_15gpu_kernel_implIZZZNS0_16atan_kernel_cudaERNS_18TensorIteratorBaseEENKUlvE0_clEvENKUlvE1_clEvEUlN3c104HalfEE_EEvS4_RKT_EUliE_EEviT1_
        .type           _ZN2at6native18elementwise_kernelILi128ELi4EZNS0_15gpu_kernel_implIZZZNS0_16atan_kernel_cudaERNS_18TensorIteratorBaseEENKUlvE0_clEvENKUlvE1_clEvEUlN3c104HalfEE_EEvS4_RKT_EUliE_EEviT1_,@function
        .size           _ZN2at6native18elementwise_kernelILi128ELi4EZNS0_15gpu_kernel_implIZZZNS0_16atan_kernel_cudaERNS_18TensorIteratorBaseEENKUlvE0_clEvENKUlvE1_clEvEUlN3c104HalfEE_EEvS4_RKT_EUliE_EEviT1_,(.L_x_2737 - _ZN2at6native18elementwise_kernelILi128ELi4EZNS0_15gpu_kernel_implIZZZNS0_16atan_kernel_cudaERNS_18TensorIteratorBaseEENKUlvE0_clEvENKUlvE1_clEvEUlN3c104HalfEE_EEvS4_RKT_EUliE_EEviT1_)
        .other          _ZN2at6native18elementwise_kernelILi128ELi4EZNS0_15gpu_kernel_implIZZZNS0_16atan_kernel_cudaERNS_18TensorIteratorBaseEENKUlvE0_clEvENKUlvE1_clEvEUlN3c104HalfEE_EEvS4_RKT_EUliE_EEviT1_,@"STO_CUDA_ENTRY STV_DEFAULT"
_ZN2at6native18elementwise_kernelILi128ELi4EZNS0_15gpu_kernel_implIZZZNS0_16atan_kernel_cudaERNS_18TensorIteratorBaseEENKUlvE0_clEvENKUlvE1_clEvEUlN3c104HalfEE_EEvS4_RKT_EUliE_EEviT1_:
.text._ZN2at6native18elementwise_kernelILi128ELi4EZNS0_15gpu_kernel_implIZZZNS0_16atan_kernel_cudaERNS_18TensorIteratorBaseEENKUlvE0_clEvENKUlvE1_clEvEUlN3c104HalfEE_EEvS4_RKT_EUliE_EEviT1_:
        /* <DEDUP_REMOVED lines=319> */
.L_x_678:
        /* <DEDUP_REMOVED lines=16> */
[----:B0-----:R-:W-:Y:S01]  /*14f0*/  F2FP.F16.F32.PACK_AB R0, RZ, R0 ;  /* 0x00000000ff00723e */ /* 0x001fe200000000ff */
[----:B------:R-:W-:Y:S06]  /*1500*/  BRA `(.L_x_684) ;  /* 0x0000000c008c7947 */ /* 0x000fec0003800000 */
.L_x_682:
[----:B------:R-:W2:Y:S02]  /*1510*/  LDG.E.U8 R2, desc[UR36][R2.64] ;  /* 0x0000002402027981 */ /* 0x000ea4000c1e1100 */
[----:B--2---:R-:W-:-:S04]  /*1520*/  I2FP.F32.U32 R0, R2 ;  /* 0x0000000200007245 */ /* 0x004fc80000201000 */
[----:B------:R-:W-:Y:S01]  /*1530*/  F2FP.F16.F32.PACK_AB R0, RZ, R0 ;  /* 0x00000000ff00723e */ /* 0x000fe200000000ff */
[----:B------:R-:W-:Y:S06]  /*1540*/  BRA `(.L_x_684) ;  /* 0x0000000c007c7947 */ /* 0x000fec0003800000 */
.L_x_681:
        /* <DEDUP_REMOVED lines=8> */
[----:B0-----:R-:W-:Y:S01]  /*15d0*/  F2FP.F16.F32.PACK_AB R0, RZ, R0 ;  /* 0x00000000ff00723e */ /* 0x001fe200000000ff */
[----:B------:R-:W-:Y:S06]  /*15e0*/  BRA `(.L_x_684) ;  /* 0x0000000c00547947 */ /* 0x000fec0003800000 */
.L_x_686:
[----:B------:R-:W2:Y:S02]  /*15f0*/  LDG.E R2, desc[UR36][R2.64] ;  /* 0x0000002402027981 */ /* 0x000ea4000c1e1900 */
[----:B--2---:R-:W-:-:S04]  /*1600*/  I2FP.F32.S32 R0, R2 ;  /* 0x0000000200007245 */ /* 0x004fc80000201400 */
[----:B------:R-:W-:Y:S01]  /*1610*/  F2FP.F16.F32.PACK_AB R0, RZ, R0 ;  /* 0x00000000ff00723e */ /* 0x000fe200000000ff */
[----:B------:R-:W-:Y:S06]  /*1620*/  BRA `(.L_x_684) ;  /* 0x0000000c00447947 */ /* 0x000fec0003800000 */
.L_x_685:
[----:B------:R-:W2:Y:S02]  /*1630*/  LDG.E.U16 R2, desc[UR36][R2.64] ;  /* 0x0000002402027981 */ /* 0x000ea4000c1e1500 */
[----:B--2---:R-:W0:Y:S02]  /*1640*/  I2F.S16 R0, R2 ;  /* 0x0000000200007306 */ /* 0x004e240000101400 */
[----:B0-----:R-:W-:Y:S01]  /*1650*/  F2FP.F16.F32.PACK_AB R0, RZ, R0 ;  /* 0x00000000ff00723e */ /* 0x001fe200000000ff */
[----:B------:R-:W-:Y:S06]  /*1660*/  BRA `(.L_x_684) ;  /* 0x0000000c00347947 */ /* 0x000fec0003800000 */
.L_x_680:
[----:B------:R-:W-:-:S09]  /*1670*/  UISETP.GT.AND UP0, UPT, UR4, 0x6, UPT ;  /* 0x000000060400788c */ /* 0x000fd2000bf04270 */
[----:B------:R-:W-:Y:S05]  /*1680*/  BRA.U UP0, `(.L_x_687) ;  /* 0x0000000100247547 */ /* 0x000fea000b800000 */
[----:B------:R-:W-:-:S09]  /*1690*/  UISETP.NE.AND UP0, UPT, UR4, 0x5, UPT ;  /* 0x000000050400788c */ /* 0x000fd2000bf05270 */
[----:B------:R-:W-:Y:S05]  /*16a0*/  BRA.U !UP0, `(.L_x_688) ;  /* 0x0000000108147547 */ /* 0x000fea000b800000 */
[----:B------:R-:W-:-:S09]  /*16b0*/  UISETP.NE.AND UP0, UPT, UR4, 0x6, UPT ;  /* 0x000000060400788c */ /* 0x000fd2000bf05270 */
[----:B------:R-:W-:Y:S05]  /*16c0*/  BRA.U UP0, `(.L_x_683) ;  /* 0x00000009008c7547 */ /* 0x000fea000b800000 */
[----:B------:R-:W2:Y:S02]  /*16d0*/  LDG.E R2, desc[UR36][R2.64] ;  /* 0x0000002402027981 */ /* 0x000ea4000c1e1900 */
[----:B--2---:R-:W-:Y:S01]  /*16e0*/  F2FP.F16.F32.PACK_AB R0, RZ, R2 ;  /* 0x00000002ff00723e */ /* 0x004fe200000000ff */
[----:B------:R-:W-:Y:S06]  /*16f0*/  BRA `(.L_x_684) ;  /* 0x0000000c00107947 */ /* 0x000fec0003800000 */
.L_x_688:
[----:B------:R0:W5:Y:S01]  /*1700*/  LDG.E.U16 R0, desc[UR36][R2.64] ;  /* 0x0000002402007981 */ /* 0x000162000c1e1500 */
[----:B------:R-:W-:Y:S05]  /*1710*/  BRA `(.L_x_684) ;  /* 0x0000000c00087947 */ /* 0x000fea0003800000 */
.L_x_687:
[----:B------:R-:W-:-:S09]  /*1720*/  UISETP.NE.AND UP0, UPT, UR4, 0x7, UPT ;  /* 0x000000070400788c */ /* 0x000fd2000bf05270 */
[----:B------:R-:W-:Y:S05]  /*1730*/  BRA.U !UP0, `(.L_x_689) ;  /* 0x0000000108247547 */ /* 0x000fea000b800000 */
[----:B------:R-:W-:-:S09]  /*1740*/  UISETP.NE.AND UP0, UPT, UR4, 0x8, UPT ;  /* 0x000000080400788c */ /* 0x000fd2000bf05270 */
[----:B------:R-:W-:Y:S05]  /*1750*/  BRA.U !UP0, `(.L_x_690) ;  /* 0x0000000108147547 */ /* 0x000fea000b800000 */
[----:B------:R-:W-:-:S09]  /*1760*/  UISETP.NE.AND UP0, UPT, UR4, 0x9, UPT ;  /* 0x000000090400788c */ /* 0x000fd2000bf05270 */
[----:B------:R-:W-:Y:S05]  /*1770*/  BRA.U UP0, `(.L_x_683) ;  /* 0x0000000900607547 */ /* 0x000fea000b800000 */
[----:B------:R-:W2:Y:S02]  /*1780*/  LDG.E R2, desc[UR36][R2.64] ;  /* 0x0000002402027981 */ /* 0x000ea4000c1e1900 */
[----:B--2---:R-:W-:Y:S01]  /*1790*/  F2FP.F16.F32.PACK_AB R0, RZ, R2 ;  /* 0x00000002ff00723e */ /* 0x004fe200000000ff */
[----:B------:R-:W-:Y:S06]  /*17a0*/  BRA `(.L_x_684) ;  /* 0x0000000800e47947 */ /* 0x000fec0003800000 */
.L_x_690:
[----:B------:R1:W5:Y:S01]  /*17b0*/  LDG.E.U16 R0, desc[UR36][R2.64] ;  /* 0x0000002402007981 */ /* 0x000362000c1e1500 */
[----:B------:R-:W-:Y:S05]  /*17c0*/  BRA `(.L_x_684) ;  /* 0x0000000800dc7947 */ /* 0x000fea0003800000 */
.L_x_689:
[----:B------:R-:W2:Y:S01]  /*17d0*/  LDG.E.64 R2, desc[UR36][R2.64] ;  /* 0x0000002402027981 */ /* 0x000ea2000c1e1b00 */
[----:B------:R-:W-:Y:S01]  /*17e0*/  UMOV UR4, 0xf0000000 ;  /* 0xf000000000047882 */ /* 0x000fe20000000000 */
[----:B------:R-:W-:Y:S01]  /*17f0*/  UMOV UR5, 0x380fffff ;  /* 0x380fffff00057882 */ /* 0x000fe20000000000 */
[----:B--2---:R-:W0:Y:S01]  /*1800*/  F2F.F32.F64 R0, R2 ;  /* 0x0000000200007310 */ /* 0x004e220000301000 */
[----:B------:R-:W-:-:S14]  /*1810*/  DSETP.GEU.AND P0, PT, |R2|, UR4, PT ;  /* 0x0000000402007e2a */ /* 0x000fdc000bf0e200 */
[----:B0-----:R-:W-:-:S05]  /*1820*/  @!P0 FMUL R0, R0, 1.175494350822287508e-38 ;  /* 0x0080000000008820 */ /* 0x001fca0000400000 */
[----:B------:R-:W-:Y:S01]  /*1830*/  F2FP.F16.F32.PACK_AB R0, RZ, R0 ;  /* 0x00000000ff00723e */ /* 0x000fe200000000ff */
[----:B------:R-:W-:Y:S06]  /*1840*/  BRA `(.L_x_684) ;  /* 0x0000000800bc7947 */ /* 0x000fec0003800000 */
.L_x_679:
        /* <DEDUP_REMOVED lines=11> */
[----:B------:R-:W-:Y:S01]  /*1900*/  F2FP.F16.F32.PACK_AB R0, RZ, R0 ;  /* 0x00000000ff00723e */ /* 0x000fe200000000ff */
[----:B------:R-:W-:Y:S06]  /*1910*/  BRA `(.L_x_684) ;  /* 0x0000000800887947 */ /* 0x000fec0003800000 */
.L_x_693:
        /* <DEDUP_REMOVED lines=8> */
.L_x_692:
        /* <DEDUP_REMOVED lines=24> */
[----:B------:R-:W-:-:S04]  /*1b20*/  F2FP.F16.F32.PACK_AB R5, RZ, R5 ;  /* 0x00000005ff05723e */ /* 0x000fc800000000ff */
[----:B------:R-:W-:Y:S01]  /*1b30*/  PRMT R0, R5, 0x7610, R0 ;  /* 0x0000761005007816 */ /* 0x000fe20000000000 */
[----:B------:R-:W-:Y:S06]  /*1b40*/  BRA `(.L_x_684) ;  /* 0x0000000400fc7947 */ /* 0x000fec0003800000 */
.L_x_695:
        /* <DEDUP_REMOVED lines=11> */
[----:B------:R-:W-:Y:S01]  /*1c00*/  F2FP.F16.F32.PACK_AB R0, RZ, R0 ;  /* 0x00000000ff00723e */ /* 0x000fe200000000ff */
[----:B------:R-:W-:Y:S06]  /*1c10*/  BRA `(.L_x_684) ;  /* 0x0000000400c87947 */ /* 0x000fec0003800000 */
.L_x_694:
[----:B------:R-:W2:Y:S02]  /*1c20*/  LDG.E.U16 R0, desc[UR36][R2.64] ;  /* 0x0000002402007981 */ /* 0x000ea4000c1e1500 */
[----:B--2---:R-:W-:-:S04]  /*1c30*/  SHF.L.U32 R0, R0, 0x10, RZ ;  /* 0x0000001000007819 */ /* 0x004fc800000006ff */
[----:B------:R-:W-:Y:S01]  /*1c40*/  F2FP.F16.F32.PACK_AB R0, RZ, R0 ;  /* 0x00000000ff00723e */ /* 0x000fe200000000ff */
[----:B------:R-:W-:Y:S06]  /*1c50*/  BRA `(.L_x_684) ;  /* 0x0000000400b87947 */ /* 0x000fec0003800000 */
.L_x_691:
        /* <DEDUP_REMOVED lines=10> */
[----:B------:R-:W-:Y:S01]  /*1d00*/  F2FP.F16.F32.PACK_AB R0, RZ, R0 ;  /* 0x00000000ff00723e */ /* 0x000fe200000000ff */
[----:B------:R-:W-:Y:S06]  /*1d10*/  BRA `(.L_x_684) ;  /* 0x0000000400887947 */ /* 0x000fec0003800000 */
.L_x_698:
        /* <DEDUP_REMOVED lines=21> */
.L_x_702:
[----:B------:R-:W-:Y:S05]  /*1e70*/  BSYNC.RECONVERGENT B1 ;  /* 0x0000000000017941 */ /* 0x000fea0003800200 */
.L_x_701:
[----:B------:R-:W-:Y:S01]  /*1e80*/  IMAD.SHL.U32 R0, R0, 0x100000, RZ ;  /* 0x0010000000007824 */ /* 0x000fe200078e00ff */
[----:B------:R-:W-:-:S04]  /*1e90*/  LEA R2, R2, 0x3b800000, 0x17 ;  /* 0x3b80000002027811 */ /* 0x000fc800078eb8ff */
[----:B------:R-:W-:-:S07]  /*1ea0*/  LOP3.LUT R0, R2, R0, R7, 0xfe, !PT ;  /* 0x0000000002007212 */ /* 0x000fce00078efe07 */
.L_x_700:
[----:B------:R-:W-:Y:S05]  /*1eb0*/  BSYNC.RECONVERGENT B0 ;  /* 0x0000000000007941 */ /* 0x000fea0003800200 */
.L_x_699:
[----:B------:R-:W-:Y:S01]  /*1ec0*/  F2FP.F16.F32.PACK_AB R0, RZ, R0 ;  /* 0x00000000ff00723e */ /* 0x000fe200000000ff */
[----:B------:R-:W-:Y:S06]  /*1ed0*/  BRA `(.L_x_684) ;  /* 0x0000000400187947 */ /* 0x000fec0003800000 */
.L_x_697:
        /* <DEDUP_REMOVED lines=21> */
.L_x_706:
[----:B------:R-:W-:Y:S05]  /*2030*/  BSYNC.RECONVERGENT B1 ;  /* 0x0000000000017941 */ /* 0x000fea0003800200 */
.L_x_705:
[----:B------:R-:W-:Y:S01]  /*2040*/  IMAD.SHL.U32 R0, R0, 0x200000, RZ ;  /* 0x0020000000007824 */ /* 0x000fe200078e00ff */
[----:B------:R-:W-:-:S04]  /*2050*/  LEA R2, R2, 0x37800000, 0x17 ;  /* 0x3780000002027811 */ /* 0x000fc800078eb8ff */
[----:B------:R-:W-:-:S07]  /*2060*/  LOP3.LUT R0, R2, R0, R7, 0xfe, !PT ;  /* 0x0000000002007212 */ /* 0x000fce00078efe07 */
.L_x_704:
[----:B------:R-:W-:Y:S05]  /*2070*/  BSYNC.RECONVERGENT B0 ;  /* 0x0000000000007941 */ /* 0x000fea0003800200 */
.L_x_703:
[----:B------:R-:W-:Y:S01]  /*2080*/  F2FP.F16.F32.PACK_AB R0, RZ, R0 ;  /* 0x00000000ff00723e */ /* 0x000fe200000000ff */
[----:B------:R-:W-:Y:S06]  /*2090*/  BRA `(.L_x_684) ;  /* 0x0000000000a87947 */ /* 0x000fec0003800000 */
.L_x_696:
[----:B------:R-:W-:-:S09]  /*20a0*/  UISETP.NE.AND UP0, UPT, UR4, 0x1c, UPT ;  /* 0x0000001c0400788c */ /* 0x000fd2000bf05270 */
[----:B------:R-:W-:Y:S05]  /*20b0*/  BRA.U !UP0, `(.L_x_707) ;  /* 0x0000000108947547 */ /* 0x000fea000b800000 */
[----:B------:R-:W-:-:S09]  /*20c0*/  UISETP.NE.AND UP0, UPT, UR4, 0x1d, UPT ;  /* 0x0000001d0400788c */ /* 0x000fd2000bf05270 */
[----:B------:R-:W-:Y:S05]  /*20d0*/  BRA.U !UP0, `(.L_x_708) ;  /* 0x00000001087c7547 */ /* 0x000fea000b800000 */
[----:B------:R-:W-:-:S09]  /*20e0*/  UISETP.NE.AND UP0, UPT, UR4, 0x2c, UPT ;  /* 0x0000002c0400788c */ /* 0x000fd2000bf05270 */
[----:B------:R-:W-:Y:S05]  /*20f0*/  BRA.U !UP0, `(.L_x_709) ;  /* 0x0000000108487547 */ /* 0x000fea000b800000 */
.L_x_683:
        /* <DEDUP_REMOVED lines=16> */
.L_x_710:
[----:B------:R-:W-:Y:S01]  /*2200*/  PRMT R0, RZ, 0x7610, R0 ;  /* 0x00007610ff007816 */ /* 0x000fe20000000000 */
[----:B------:R-:W-:Y:S06]  /*2210*/  BRA `(.L_x_684) ;  /* 0x0000000000487947 */ /* 0x000fec0003800000 */
.L_x_709:
        /* <DEDUP_REMOVED lines=8> */
.L_x_712:
[----:B------:R-:W-:Y:S05]  /*22a0*/  BSYNC.RECONVERGENT B0 ;  /* 0x0000000000007941 */ /* 0x000fea0003800200 */
.L_x_711:
[----:B------:R-:W-:Y:S01]  /*22b0*/  F2FP.F16.F32.PACK_AB R0, RZ, R0 ;  /* 0x00000000ff00723e */ /* 0x000fe200000000ff */
[----:B------:R-:W-:Y:S06]  /*22c0*/  BRA `(.L_x_684) ;  /* 0x00000000001c7947 */ /* 0x000fec0003800000 */
.L_x_708:
[----:B------:R-:W2:Y:S02]  /*22d0*/  LDG.E.64 R2, desc[UR36][R2.64] ;  /* 0x0000002402027981 */ /* 0x000ea4000c1e1b00 */
[----:B--2---:R-:W0:Y:S02]  /*22e0*/  I2F.U64 R0, R2 ;  /* 0x0000000200007312 */ /* 0x004e240000301000 */
[----:B0-----:R-:W-:Y:S01]  /*22f0*/  F2FP.F16.F32.PACK_AB R0, RZ, R0 ;  /* 0x00000000ff00723e */ /* 0x001fe200000000ff */
[----:B------:R-:W-:Y:S06]  /*2300*/  BRA `(.L_x_684) ;  /* 0x00000000000c7947 */ /* 0x000fec0003800000 */
.L_x_707:
[----:B------:R-:W2:Y:S02]  /*2310*/  LDG.E R2, desc[UR36][R2.64] ;  /* 0x0000002402027981 */ /* 0x000ea4000c1e1900 */
[----:B--2---:R-:W-:-:S04]  /*2320*/  I2FP.F32.U32 R0, R2 ;  /* 0x0000000200007245 */ /* 0x004fc80000201000 */
[----:B------:R-:W-:-:S07]  /*2330*/  F2FP.F16.F32.PACK_AB R0, RZ, R0 ;  /* 0x00000000ff00723e */ /* 0x000fce00000000ff */
.L_x_684:
[----:B-----5:R-:W-:Y:S01]  /*2340*/  HADD2.F32 R0, -RZ, R0.H0_H0 ;  /* 0x20000000ff007230 */ /* 0x020fe20000004100 */
[----:B------:R-:W2:Y:S01]  /*2350*/  LDCU.64 UR6, c[0x0][0x580] ;  /* 0x0000b000ff0677ac */ /* 0x000ea20008000a00 */
[----:B------:R-:W-:-:S03]  /*2360*/  IMAD.MOV.U32 R4, RZ, RZ, 0x3b2090aa ;  /* 0x3b2090aaff047424 */ /* 0x000fc600078e00ff */
[C---:B------:R-:W-:Y:S01]  /*2370*/  FSETP.GT.FTZ.AND P0, PT, |R0|.reuse, 1, PT ;  /* 0x3f8000000000780b */ /* 0x040fe20003f14200 */
[----:B01----:R-:W-:Y:S01]  /*2380*/  FADD.FTZ R2, |R0|, -RZ ;  /* 0x800000ff00027221 */ /* 0x003fe20000010200 */
[----:B------:R-:W-:-:S04]  /*2390*/  UPRMT UR4, UR42, 0x9910, URZ ;  /* 0x000099102a047896 */ /* 0x000fc800080000ff */
[----:B------:R-:W-:-:S07]  /*23a0*/  UISETP.GT.AND UP0, UPT, UR4, 0x9, UPT ;  /* 0x000000090400788c */ /* 0x000fce000bf04270 */
        /* <DEDUP_REMOVED lines=11> */
[----:B------:R-:W-:Y:S01]  /*2460*/  FFMA.FTZ R3, R2, R3, R2 ;  /* 0x0000000302037223 */ /* 0x000fe20000010002 */
[----:B--2---:R-:W-:-:S03]  /*2470*/  IADD3 R2, P1, PT, R16, UR6, RZ ;  /* 0x0000000610027c10 */ /* 0x004fc6000ff3e0ff */
[----:B------:R-:W-:Y:S01]  /*2480*/  @P0 FFMA.FTZ R3, R4, 0.93318945169448852539, -R3 ;  /* 0x3f6ee58104030823 */ /* 0x000fe20000010803 */
[----:B------:R-:W-:-:S04]  /*2490*/  FSETP.NAN.FTZ.AND P0, PT, |R0|, |R0|, PT ;  /* 0x400000000000720b */ /* 0x000fc80003f18200 */
[----:B------:R-:W-:-:S04]  /*24a0*/  LOP3.LUT R0, R3, 0x80000000, R0, 0xb8, !PT ;  /* 0x8000000003007812 */ /* 0x000fc800078eb800 */
[----:B------:R-:W-:Y:S01]  /*24b0*/  FSEL R0, R0, R3, !P0 ;  /* 0x0000000300007208 */ /* 0x000fe20004000000 */
[----:B------:R-:W-:-:S03]  /*24c0*/  IMAD.X R3, RZ, RZ, UR7, P1 ;  /* 0x00000007ff037e24 */ /* 0x000fc600088e06ff */
[----:B------:R-:W-:Y:S01]  /*24d0*/  F2FP.F16.F32.PACK_AB R0, RZ, R0 ;  /* 0x00000000ff00723e */ /* 0x000fe200000000ff */
[----:B------:R-:W-:Y:S06]  /*24e0*/  BRA.U UP0, `(.L_x_713) ;  /* 0x0000000500047547 */ /* 0x000fec000b800000 */
        /* <DEDUP_REMOVED lines=8> */
[----:B------:R-:W-:-:S04]  /*2570*/  HADD2.F32 R0, -RZ, R0.H0_H0 ;  /* 0x20000000ff007230 */ /* 0x000fc80000004100 */
[----:B------:R-:W0:Y:S02]  /*2580*/  F2I.FTZ.TRUNC.NTZ R5, R0 ;  /* 0x0000000000057305 */ /* 0x000e24000021f100 */
[----:B0-----:R4:W-:Y:S01]  /*2590*/  STG.E.U8 desc[UR36][R2.64], R5 ;  /* 0x0000000502007986 */ /* 0x0019e2000c101124 */
[----:B------:R-:W-:Y:S05]  /*25a0*/  BRA `(.L_x_718) ;  /* 0x0000000c00807947 */ /* 0x000fea0003800000 */
.L_x_716:
[----:B------:R-:W-:-:S06]  /*25b0*/  HADD2.F32 R5, -RZ, R0.H0_H0 ;  /* 0x20000000ff057230 */ /* 0x000fcc0000004100 */
[----:B------:R-:W0:Y:S02]  /*25c0*/  F2I.S64.TRUNC R4, R5 ;  /* 0x0000000500047311 */ /* 0x000e24000020d900 */
[----:B0-----:R3:W-:Y:S01]  /*25d0*/  STG.E.U8 desc[UR36][R2.64], R4 ;  /* 0x0000000402007986 */ /* 0x0017e2000c101124 */
[----:B------:R-:W-:Y:S05]  /*25e0*/  BRA `(.L_x_718) ;  /* 0x0000000c00707947 */ /* 0x000fea0003800000 */
.L_x_715:
[----:B------:R-:W-:-:S09]  /*25f0*/  UISETP.NE.AND UP0, UPT, UR4, 0x2, UPT ;  /* 0x000000020400788c */ /* 0x000fd2000bf05270 */
[----:B------:R-:W-:Y:S05]  /*2600*/  BRA.U !UP0, `(.L_x_719) ;  /* 0x0000000108307547 */ /* 0x000fea000b800000 */
[----:B------:R-:W-:-:S09]  /*2610*/  UISETP.NE.AND UP0, UPT, UR4, 0x3, UPT ;  /* 0x000000030400788c */ /* 0x000fd2000bf05270 */
[----:B------:R-:W-:Y:S05]  /*2620*/  BRA.U !UP0, `(.L_x_720) ;  /* 0x0000000108187547 */ /* 0x000fea000b800000 */
[----:B------:R-:W-:-:S09]  /*2630*/  UISETP.NE.AND UP0, UPT, UR4, 0x4, UPT ;  /* 0x000000040400788c */ /* 0x000fd2000bf05270 */
[----:B------:R-:W-:Y:S05]  /*2640*/  BRA.U UP0, `(.L_x_717) ;  /* 0x0000000900b87547 */ /* 0x000fea000b800000 */
[----:B------:R-:W-:-:S06]  /*2650*/  HADD2.F32 R4, -RZ, R0.H0_H0 ;  /* 0x20000000ff047230 */ /* 0x000fcc0000004100 */
[----:B------:R-:W0:Y:S02]  /*2660*/  F2I.S64.TRUNC R4, R4 ;  /* 0x0000000400047311 */ /* 0x000e24000020d900 */
[----:B0-----:R0:W-:Y:S01]  /*2670*/  STG.E.64 desc[UR36][R2.64], R4 ;  /* 0x0000000402007986 */ /* 0x0011e2000c101b24 */
[----:B------:R-:W-:Y:S05]  /*2680*/  BRA `(.L_x_718) ;  /* 0x0000000c00487947 */ /* 0x000fea0003800000 */
.L_x_720:
[----:B------:R-:W-:-:S04]  /*2690*/  HADD2.F32 R0, -RZ, R0.H0_H0 ;  /* 0x20000000ff007230 */ /* 0x000fc80000004100 */
[----:B------:R-:W0:Y:S02]  /*26a0*/  F2I.FTZ.TRUNC.NTZ R5, R0 ;  /* 0x0000000000057305 */ /* 0x000e24000021f100 */
[----:B0-----:R1:W-:Y:S01]  /*26b0*/  STG.E desc[UR36][R2.64], R5 ;  /* 0x0000000502007986 */ /* 0x0013e2000c101924 */
[----:B------:R-:W-:Y:S05]  /*26c0*/  BRA `(.L_x_718) ;  /* 0x0000000c00387947 */ /* 0x000fea0003800000 */
.L_x_719:
[----:B------:R-:W-:-:S04]  /*26d0*/  HADD2.F32 R0, -RZ, R0.H0_H0 ;  /* 0x20000000ff007230 */ /* 0x000fc80000004100 */
[----:B------:R-:W0:Y:S02]  /*26e0*/  F2I.FTZ.TRUNC.NTZ R5, R0 ;  /* 0x0000000000057305 */ /* 0x000e24000021f100 */
[----:B0-----:R2:W-:Y:S01]  /*26f0*/  STG.E.U16 desc[UR36][R2.64], R5 ;  /* 0x0000000502007986 */ /* 0x0015e2000c101524 */
[----:B------:R-:W-:Y:S05]  /*2700*/  BRA `(.L_x_718) ;  /* 0x0000000c00287947 */ /* 0x000fea0003800000 */
.L_x_714:
[----:B------:R-:W-:-:S09]  /*2710*/  UISETP.GT.AND UP0, UPT, UR4, 0x6, UPT ;  /* 0x000000060400788c */ /* 0x000fd2000bf04270 */
[----:B------:R-:W-:Y:S05]  /*2720*/  BRA.U UP0, `(.L_x_721) ;  /* 0x0000000100247547 */ /* 0x000fea000b800000 */
[----:B------:R-:W-:-:S09]  /*2730*/  UISETP.NE.AND UP0, UPT, UR4, 0x5, UPT ;  /* 0x000000050400788c */ /* 0x000fd2000bf05270 */
[----:B------:R-:W-:Y:S05]  /*2740*/  BRA.U !UP0, `(.L_x_722) ;  /* 0x0000000108147547 */ /* 0x000fea000b800000 */
[----:B------:R-:W-:-:S09]  /*2750*/  UISETP.NE.AND UP0, UPT, UR4, 0x6, UPT ;  /* 0x000000060400788c */ /* 0x000fd2000bf05270 */
[----:B------:R-:W-:Y:S05]  /*2760*/  BRA.U UP0, `(.L_x_717) ;  /* 0x0000000900707547 */ /* 0x000fea000b800000 */
[----:B------:R-:W-:-:S05]  /*2770*/  HADD2.F32 R5, -RZ, R0.H0_H0 ;  /* 0x20000000ff057230 */ /* 0x000fca0000004100 */
[----:B------:R0:W-:Y:S01]  /*2780*/  STG.E desc[UR36][R2.64], R5 ;  /* 0x0000000502007986 */ /* 0x0001e2000c101924 */
[----:B------:R-:W-:Y:S05]  /*2790*/  BRA `(.L_x_718) ;  /* 0x0000000c00047947 */ /* 0x000fea0003800000 */
.L_x_722:
[----:B------:R0:W-:Y:S01]  /*27a0*/  STG.E.U16 desc[UR36][R2.64], R0 ;  /* 0x0000000002007986 */ /* 0x0001e2000c101524 */
[----:B------:R-:W-:Y:S05]  /*27b0*/  BRA `(.L_x_718) ;  /* 0x0000000800fc7947 */ /* 0x000fea0003800000 */
.L_x_721:
[----:B------:R-:W-:-:S09]  /*27c0*/  UISETP.NE.AND UP0, UPT, UR4, 0x7, UPT ;  /* 0x000000070400788c */ /* 0x000fd2000bf05270 */
[----:B------:R-:W-:Y:S05]  /*27d0*/  BRA.U !UP0, `(.L_x_723) ;  /* 0x0000000108347547 */ /* 0x000fea000b800000 */
[----:B------:R-:W-:-:S09]  /*27e0*/  UISETP.NE.AND UP0, UPT, UR4, 0x8, UPT ;  /* 0x000000080400788c */ /* 0x000fd2000bf05270 */
[----:B------:R-:W-:Y:S05]  /*27f0*/  BRA.U !UP0, `(.L_x_724) ;  /* 0x0000000108187547 */ /* 0x000fea000b800000 */
[----:B------:R-:W-:-:S09]  /*2800*/  UISETP.NE.AND UP0, UPT, UR4, 0x9, UPT ;  /* 0x000000090400788c */ /* 0x000fd2000bf05270 */
[----:B------:R-:W-:Y:S05]  /*2810*/  BRA.U UP0, `(.L_x_717) ;  /* 0x0000000900447547 */ /* 0x000fea000b800000 */
[----:B------:R-:W-:Y:S02]  /*2820*/  HADD2.F32 R4, -RZ, R0.H0_H0 ;  /* 0x20000000ff047230 */ /* 0x000fe40000004100 */
[----:B------:R-:W-:-:S05]  /*2830*/  IMAD.MOV.U32 R5, RZ, RZ, RZ ;  /* 0x000000ffff057224 */ /* 0x000fca00078e00ff */
[----:B------:R0:W-:Y:S01]  /*2840*/  STG.E.64 desc[UR36][R2.64], R4 ;  /* 0x0000000402007986 */ /* 0x0001e2000c101b24 */
[----:B------:R-:W-:Y:S05]  /*2850*/  BRA `(.L_x_718) ;  /* 0x0000000800d47947 */ /* 0x000fea0003800000 */
.L_x_724:
[----:B------:R-:W-:-:S05]  /*2860*/  HADD2.F32 R0, -RZ, R0.H0_H0 ;  /* 0x20000000ff007230 */ /* 0x000fca0000004100 */
[----:B------:R-:W-:-:S04]  /*2870*/  F2FP.F16.F32.PACK_AB R0, RZ, R0 ;  /* 0x00000000ff00723e */ /* 0x000fc800000000ff */
[----:B------:R-:W-:-:S05]  /*2880*/  PRMT R0, R0, 0x5410, RZ ;  /* 0x0000541000007816 */ /* 0x000fca00000000ff */
[----:B------:R0:W-:Y:S01]  /*2890*/  STG.E desc[UR36][R2.64], R0 ;  /* 0x0000000002007986 */ /* 0x0001e2000c101924 */
[----:B------:R-:W-:Y:S05]  /*28a0*/  BRA `(.L_x_718) ;  /* 0x0000000800c07947 */ /* 0x000fea0003800000 */
.L_x_723:
[----:B------:R-:W-:-:S05]  /*28b0*/  HADD2.F32 R4, -RZ, R0.H0_H0 ;  /* 0x20000000ff047230 */ /* 0x000fca0000004100 */
[----:B------:R-:W-:-:S06]  /*28c0*/  FMUL.FTZ R4, R4, 1 ;  /* 0x3f80000004047820 */ /* 0x000fcc0000410000 */
[----:B------:R-:W0:Y:S02]  /*28d0*/  F2F.F64.F32 R4, R4 ;  /* 0x0000000400047310 */ /* 0x000e240000201800 */
[----:B0-----:R0:W-:Y:S01]  /*28e0*/  STG.E.64 desc[UR36][R2.64], R4 ;  /* 0x0000000402007986 */ /* 0x0011e2000c101b24 */
[----:B------:R-:W-:Y:S05]  /*28f0*/  BRA `(.L_x_718) ;  /* 0x0000000800ac7947 */ /* 0x000fea0003800000 */
.L_x_713:
        /* <DEDUP_REMOVED lines=8> */
[----:B------:R-:W-:-:S05]  /*2980*/  HADD2.F32 R0, -RZ, R0.H0_H0 ;  /* 0x20000000ff007230 */ /* 0x000fca0000004100 */
[----:B------:R-:W-:-:S04]  /*2990*/  FSETP.NEU.FTZ.AND P0, PT, R0, RZ, PT ;  /* 0x000000ff0000720b */ /* 0x000fc80003f1d000 */
[----:B------:R-:W-:-:S05]  /*29a0*/  SEL R5, RZ, 0x1, !P0 ;  /* 0x00000001ff057807 */ /* 0x000fca0004000000 */
[----:B------:R0:W-:Y:S01]  /*29b0*/  STG.E.U8 desc[UR36][R2.64], R5 ;  /* 0x0000000502007986 */ /* 0x0001e2000c101124 */
[----:B------:R-:W-:Y:S05]  /*29c0*/  BRA `(.L_x_718) ;  /* 0x0000000800787947 */ /* 0x000fea0003800000 */
.L_x_727:
[----:B------:R-:W-:Y:S01]  /*29d0*/  HADD2.F32 R0, -RZ, R0.H0_H0 ;  /* 0x20000000ff007230 */ /* 0x000fe20000004100 */
[----:B------:R-:W-:-:S04]  /*29e0*/  CS2R R6, SRZ ;  /* 0x0000000000067805 */ /* 0x000fc8000001ff00 */
[----:B------:R-:W-:-:S04]  /*29f0*/  FMUL.FTZ R0, R0, 1 ;  /* 0x3f80000000007820 */ /* 0x000fc80000410000 */
[----:B------:R-:W0:Y:S02]  /*2a00*/  F2F.F64.F32 R4, R0 ;  /* 0x0000000000047310 */ /* 0x000e240000201800 */
[----:B0-----:R0:W-:Y:S01]  /*2a10*/  STG.E.128 desc[UR36][R2.64], R4 ;  /* 0x0000000402007986 */ /* 0x0011e2000c101d24 */
[----:B------:R-:W-:Y:S05]  /*2a20*/  BRA `(.L_x_718) ;  /* 0x0000000800607947 */ /* 0x000fea0003800000 */
.L_x_726:
[----:B------:R-:W-:-:S09]  /*2a30*/  UISETP.NE.AND UP0, UPT, UR4, 0xf, UPT ;  /* 0x0000000f0400788c */ /* 0x000fd2000bf05270 */
[----:B------:R-:W-:Y:S05]  /*2a40*/  BRA.U !UP0, `(.L_x_728) ;  /* 0x0000000108a07547 */ /* 0x000fea000b800000 */
[----:B------:R-:W-:-:S09]  /*2a50*/  UISETP.NE.AND UP0, UPT, UR4, 0x17, UPT ;  /* 0x000000170400788c */ /* 0x000fd2000bf05270 */
[----:B------:R-:W-:Y:S05]  /*2a60*/  BRA.U !UP0, `(.L_x_729) ;  /* 0x00000001084c7547 */ /* 0x000fea000b800000 */
[----:B------:R-:W-:-:S09]  /*2a70*/  UISETP.NE.AND UP0, UPT, UR4, 0x18, UPT ;  /* 0x000000180400788c */ /* 0x000fd2000bf05270 */
[----:B------:R-:W-:Y:S05]  /*2a80*/  BRA.U UP0, `(.L_x_717) ;  /* 0x0000000500a87547 */ /* 0x000fea000b800000 */
[----:B------:R-:W-:Y:S01]  /*2a90*/  HADD2.F32 R7, -RZ, R0.H0_H0 ;  /* 0x20000000ff077230 */ /* 0x000fe20000004100 */
[----:B------:R-:W-:Y:S01]  /*2aa0*/  BSSY.RECONVERGENT B0, `(.L_x_730) ;  /* 0x000000c000007945 */ /* 0x000fe20003800200 */
[----:B------:R-:W-:-:S03]  /*2ab0*/  HFMA2 R0, -RZ, RZ, 0, 7.569789886474609375e-06 ;  /* 0x0000007fff007431 */ /* 0x000fc600000001ff */
        /* <DEDUP_REMOVED lines=10> */
.L_x_731:
[----:B------:R-:W-:Y:S05]  /*2b60*/  BSYNC.RECONVERGENT B0 ;  /* 0x0000000000007941 */ /* 0x000fea0003800200 */
.L_x_730:
[----:B------:R-:W-:-:S05]  /*2b70*/  LOP3.LUT R5, R0, 0x80, R5, 0xf8, !PT ;  /* 0x0000008000057812 */ /* 0x000fca00078ef805 */
[----:B------:R0:W-:Y:S01]  /*2b80*/  STG.E.U8 desc[UR36][R2.64], R5 ;  /* 0x0000000502007986 */ /* 0x0001e2000c101124 */
[----:B------:R-:W-:Y:S05]  /*2b90*/  BRA `(.L_x_718) ;  /* 0x0000000800047947 */ /* 0x000fea0003800000 */
.L_x_729:
[----:B------:R-:W-:Y:S01]  /*2ba0*/  HADD2.F32 R7, -RZ, R0.H0_H0 ;  /* 0x20000000ff077230 */ /* 0x000fe20000004100 */
        /* <DEDUP_REMOVED lines=14> */
.L_x_733:
[----:B------:R-:W-:Y:S05]  /*2c90*/  BSYNC.RECONVERGENT B0 ;  /* 0x0000000000007941 */ /* 0x000fea0003800200 */
.L_x_732:
[----:B------:R-:W-:-:S05]  /*2ca0*/  LOP3.LUT R5, R0, 0x80, R5, 0xf8, !PT ;  /* 0x0000008000057812 */ /* 0x000fca00078ef805 */
[----:B------:R0:W-:Y:S01]  /*2cb0*/  STG.E.U8 desc[UR36][R2.64], R5 ;  /* 0x0000000502007986 */ /* 0x0001e2000c101124 */
[----:B------:R-:W-:Y:S05]  /*2cc0*/  BRA `(.L_x_718) ;  /* 0x0000000400b87947 */ /* 0x000fea0003800000 */
.L_x_728:
[----:B------:R-:W-:-:S05]  /*2cd0*/  HADD2.F32 R0, -RZ, R0.H0_H0 ;  /* 0x20000000ff007230 */ /* 0x000fca0000004100 */
[----:B------:R-:W-:-:S05]  /*2ce0*/  F2FP.BF16.F32.PACK_AB R0, RZ, R0 ;  /* 0x00000000ff00723e */ /* 0x000fca00000010ff */
[----:B------:R0:W-:Y:S01]  /*2cf0*/  STG.E.U16 desc[UR36][R2.64], R0 ;  /* 0x0000000002007986 */ /* 0x0001e2000c101524 */
[----:B------:R-:W-:Y:S05]  /*2d00*/  BRA `(.L_x_718) ;  /* 0x0000000400a87947 */ /* 0x000fea0003800000 */
.L_x_725:
        /* <DEDUP_REMOVED lines=8> */
[----:B------:R-:W-:-:S06]  /*2d90*/  HADD2.F32 R5, -RZ, R0.H0_H0 ;  /* 0x20000000ff057230 */ /* 0x000fcc0000004100 */
[----:B------:R-:W0:Y:S02]  /*2da0*/  F2I.FTZ.U32.TRUNC.NTZ R5, R5 ;  /* 0x0000000500057305 */ /* 0x000e24000021f000 */
[----:B0-----:R0:W-:Y:S01]  /*2db0*/  STG.E.U16 desc[UR36][R2.64], R5 ;  /* 0x0000000502007986 */ /* 0x0011e2000c101524 */
[----:B------:R-:W-:Y:S05]  /*2dc0*/  BRA `(.L_x_718) ;  /* 0x0000000400787947 */ /* 0x000fea0003800000 */
.L_x_736:
[----:B------:R-:W-:Y:S01]  /*2dd0*/  HADD2.F32 R5, -RZ, R0.H0_H0 ;  /* 0x20000000ff057230 */ /* 0x000fe20000004100 */
[----:B------:R-:W-:Y:S01]  /*2de0*/  BSSY.RECONVERGENT B0, `(.L_x_737) ;  /* 0x0000014000007945 */ /* 0x000fe20003800200 */
[----:B------:R-:W-:-:S03]  /*2df0*/  IMAD.MOV.U32 R0, RZ, RZ, 0x80 ;  /* 0x00000080ff007424 */ /* 0x000fc600078e00ff */
        /* <DEDUP_REMOVED lines=10> */
.L_x_739:
[----:B------:R-:W-:-:S04]  /*2ea0*/  SHF.R.U32.HI R0, RZ, 0x14, R5 ;  /* 0x00000014ff007819 */ /* 0x000fc80000011605 */
[----:B------:R-:W-:-:S04]  /*2eb0*/  LOP3.LUT R0, R0, 0x1, RZ, 0xc0, !PT ;  /* 0x0000000100007812 */ /* 0x000fc800078ec0ff */
[----:B------:R-:W-:-:S04]  /*2ec0*/  IADD3 R0, PT, PT, R5, 0x487ffff, R0 ;  /* 0x0487ffff05007810 */ /* 0x000fc80007ffe000 */
[----:B------:R-:W-:-:S04]  /*2ed0*/  SHF.R.U32.HI R0, RZ, 0x14, R0 ;  /* 0x00000014ff007819 */ /* 0x000fc80000011600 */
[----:B------:R-:W-:-:S07]  /*2ee0*/  LOP3.LUT R4, R0, 0xff, RZ, 0xc0, !PT ;  /* 0x000000ff00047812 */ /* 0x000fce00078ec0ff */
.L_x_740:
[----:B------:R-:W-:-:S04]  /*2ef0*/  SHF.R.U32.HI R5, RZ, 0x18, R5 ;  /* 0x00000018ff057819 */ /* 0x000fc80000011605 */
[----:B------:R-:W-:-:S04]  /*2f00*/  LOP3.LUT R4, R4, 0x80, R5, 0xf8, !PT ;  /* 0x0000008004047812 */ /* 0x000fc800078ef805 */
[----:B------:R-:W-:-:S07]  /*2f10*/  PRMT R0, R4, 0x7610, R0 ;  /* 0x0000761004007816 */ /* 0x000fce0000000000 */
.L_x_738:
[----:B------:R-:W-:Y:S05]  /*2f20*/  BSYNC.RECONVERGENT B0 ;  /* 0x0000000000007941 */ /* 0x000fea0003800200 */
.L_x_737:
[----:B------:R0:W-:Y:S01]  /*2f30*/  STG.E.U8 desc[UR36][R2.64], R0 ;  /* 0x0000000002007986 */ /* 0x0001e2000c101124 */
[----:B------:R-:W-:Y:S05]  /*2f40*/  BRA `(.L_x_718) ;  /* 0x0000000400187947 */ /* 0x000fea0003800000 */
.L_x_735:
[----:B------:R-:W-:Y:S01]  /*2f50*/  HADD2.F32 R5, -RZ, R0.H0_H0 ;  /* 0x20000000ff057230 */ /* 0x000fe20000004100 */
[----:B------:R-:W-:Y:S01]  /*2f60*/  BSSY.RECONVERGENT B0, `(.L_x_741) ;  /* 0x0000014000007945 */ /* 0x000fe20003800200 */
[----:B------:R-:W-:-:S03]  /*2f70*/  MOV R0, 0x80 ;  /* 0x0000008000007802 */ /* 0x000fc60000000f00 */
        /* <DEDUP_REMOVED lines=10> */
.L_x_743:
[----:B------:R-:W-:-:S04]  /*3020*/  SHF.R.U32.HI R0, RZ, 0x15, R5 ;  /* 0x00000015ff007819 */ /* 0x000fc80000011605 */
[----:B------:R-:W-:-:S04]  /*3030*/  LOP3.LUT R0, R0, 0x1, RZ, 0xc0, !PT ;  /* 0x0000000100007812 */ /* 0x000fc800078ec0ff */
[----:B------:R-:W-:-:S04]  /*3040*/  IADD3 R0, PT, PT, R5, 0x88fffff, R0 ;  /* 0x088fffff05007810 */ /* 0x000fc80007ffe000 */
[----:B------:R-:W-:-:S04]  /*3050*/  SHF.R.U32.HI R0, RZ, 0x15, R0 ;  /* 0x00000015ff007819 */ /* 0x000fc80000011600 */
[----:B------:R-:W-:-:S07]  /*3060*/  LOP3.LUT R4, R0, 0xff, RZ, 0xc0, !PT ;  /* 0x000000ff00047812 */ /* 0x000fce00078ec0ff */
.L_x_744:
[----:B------:R-:W-:-:S04]  /*3070*/  SHF.R.U32.HI R5, RZ, 0x18, R5 ;  /* 0x00000018ff057819 */ /* 0x000fc80000011605 */
[----:B------:R-:W-:-:S04]  /*3080*/  LOP3.LUT R4, R4, 0x80, R5, 0xf8, !PT ;  /* 0x0000008004047812 */ /* 0x000fc800078ef805 */
[----:B------:R-:W-:-:S07]  /*3090*/  PRMT R0, R4, 0x7610, R0 ;  /* 0x0000761004007816 */ /* 0x000fce0000000000 */
.L_x_742:
[----:B------:R-:W-:Y:S05]  /*30a0*/  BSYNC.RECONVERGENT B0 ;  /* 0x0000000000007941 */ /* 0x000fea0003800200 */
.L_x_741:
[----:B------:R0:W-:Y:S01]  /*30b0*/  STG.E.U8 desc[UR36][R2.64], R0 ;  /* 0x0000000002007986 */ /* 0x0001e2000c101124 */
[----:B------:R-:W-:Y:S05]  /*30c0*/  BRA `(.L_x_718) ;  /* 0x0000000000b87947 */ /* 0x000fea0003800000 */
.L_x_734:
[----:B------:R-:W-:-:S09]  /*30d0*/  UISETP.NE.AND UP0, UPT, UR4, 0x1c, UPT ;  /* 0x0000001c0400788c */ /* 0x000fd2000bf05270 */
[----:B------:R-:W-:Y:S05]  /*30e0*/  BRA.U !UP0, `(.L_x_745) ;  /* 0x0000000108a47547 */ /* 0x000fea000b800000 */
[----:B------:R-:W-:-:S09]  /*30f0*/  UISETP.NE.AND UP0, UPT, UR4, 0x1d, UPT ;  /* 0x0000001d0400788c */ /* 0x000fd2000bf05270 */
[----:B------:R-:W-:Y:S05]  /*3100*/  BRA.U !UP0, `(.L_x_746) ;  /* 0x00000001088c7547 */ /* 0x000fea000b800000 */
[----:B------:R-:W-:-:S09]  /*3110*/  UISETP.NE.AND UP0, UPT, UR4, 0x2c, UPT ;  /* 0x0000002c0400788c */ /* 0x000fd2000bf05270 */
[----:B------:R-:W-:Y:S05]  /*3120*/  BRA.U !UP0, `(.L_x_747) ;  /* 0x0000000108447547 */ /* 0x000fea000b800000 */
.L_x_717:
[----:B------:R-:W-:Y:S01]  /*3130*/  MOV R0, 0x0 ;  /* 0x0000000000007802 */ /* 0x000fe20000000f00 */
[----:B------:R-:W0:Y:S01]  /*3140*/  LDCU.64 UR6, c[0x4][0x128] ;  /* 0x01002500ff0677ac */ /* 0x000e220008000a00 */
[----:B------:R-:W-:Y:S02]  /*3150*/  HFMA2 R13, -RZ, RZ, 0, 0 ;  /* 0x00000000ff0d7431 */ /* 0x000fe400000001ff */
[----:B------:R-:W-:Y:S01]  /*3160*/  IMAD.MOV.U32 R8, RZ, RZ, 0x65 ;  /* 0x00000065ff087424 */ /* 0x000fe200078e00ff */
[----:B------:R1:W2:Y:S01]  /*3170*/  LDC.64 R2, c[0x4][R0] ;  /* 0x0100000000027b82 */ /* 0x0002a20000000a00 */
[----:B------:R-:W3:Y:S01]  /*3180*/  LDCU.64 UR8, c[0x4][0x130] ;  /* 0x01002600ff0877ac */ /* 0x000ee20008000a00 */
[----:B------:R-:W-:Y:S01]  /*3190*/  IMAD.MOV.U32 R12, RZ, RZ, 0x1 ;  /* 0x00000001ff0c7424 */ /* 0x000fe200078e00ff */
[----:B------:R-:W4:Y:S01]  /*31a0*/  LDCU.64 UR4, c[0x4][0x30] ;  /* 0x01000600ff0477ac */ /* 0x000f220008000a00 */
[----:B0-----:R-:W-:Y:S02]  /*31b0*/  IMAD.U32 R4, RZ, RZ, UR6 ;  /* 0x00000006ff047e24 */ /* 0x001fe4000f8e00ff */
[----:B------:R-:W-:Y:S01]  /*31c0*/  IMAD.U32 R5, RZ, RZ, UR7 ;  /* 0x00000007ff057e24 */ /* 0x000fe2000f8e00ff */
[----:B---3--:R-:W-:Y:S01]  /*31d0*/  MOV R6, UR8 ;  /* 0x0000000800067c02 */ /* 0x008fe20008000f00 */
[----:B------:R-:W-:-:S02]  /*31e0*/  IMAD.U32 R7, RZ, RZ, UR9 ;  /* 0x00000009ff077e24 */ /* 0x000fc4000f8e00ff */
[----:B----4-:R-:W-:Y:S01]  /*31f0*/  IMAD.U32 R10, RZ, RZ, UR4 ;  /* 0x00000004ff0a7e24 */ /* 0x010fe2000f8e00ff */
[----:B-1----:R-:W-:-:S07]  /*3200*/  MOV R11, UR5 ;  /* 0x00000005000b7c02 */ /* 0x002fce0008000f00 */
[----:B------:R-:W-:-:S07]  /*3210*/  LEPC R20, `(.L_x_748) ;  /* 0x000000001014794e */ /* 0x000fce0000000000 */
[----:B--2---:R-:W-:Y:S05]  /*3220*/  CALL.ABS.NOINC R2 ;  /* 0x0000000002007343 */ /* 0x004fea0003c00000 */
.L_x_748:
[----:B------:R-:W-:Y:S05]  /*3230*/  BRA `(.L_x_718) ;  /* 0x00000000005c7947 */ /* 0x000fea0003800000 */
.L_x_747:
[----:B------:R-:W-:-:S05]  /*3240*/  HADD2.F32 R5, -RZ, R0.H0_H0 ;  /* 0x20000000ff057230 */ /* 0x000fca0000004100 */
        /* <DEDUP_REMOVED lines=15> */
.L_x_746:
[----:B------:R-:W-:-:S06]  /*3340*/  HADD2.F32 R4, -RZ, R0.H0_H0 ;  /* 0x20000000ff047230 */ /* 0x000fcc0000004100 */
[----:B------:R-:W0:Y:S02]  /*3350*/  F2I.U64.TRUNC R4, R4 ;  /* 0x0000000400047311 */ /* 0x000e24000020d800 */
[----:B0-----:R0:W-:Y:S01]  /*3360*/  STG.E.64 desc[UR36][R2.64], R4 ;  /* 0x0000000402007986 */ /* 0x0011e2000c101b24 */
[----:B------:R-:W-:Y:S05]  /*3370*/  BRA `(.L_x_718) ;  /* 0x00000000000c7947 */ /* 0x000fea0003800000 */
.L_x_745:
[----:B------:R-:W-:-:S04]  /*3380*/  HADD2.F32 R0, -RZ, R0.H0_H0 ;  /* 0x20000000ff007230 */ /* 0x000fc80000004100 */
[----:B------:R-:W0:Y:S02]  /*3390*/  F2I.FTZ.U32.TRUNC.NTZ R5, R0 ;  /* 0x0000000000057305 */ /* 0x000e24000021f000 */
[----:B0-----:R0:W-:Y:S02]  /*33a0*/  STG.E desc[UR36][R2.64], R5 ;  /* 0x0000000502007986 */ /* 0x0011e4000c101924 */
.L_x_718:
[----:B------:R-:W-:-:S07]  /*33b0*/  VIADD R17, R17, 0x80 ;  /* 0x0000008011117836 */ /* 0x000fce0000000000 */
.L_x_677:
[----:B------:R-:W-:Y:S05]  /*33c0*/  BSYNC.RECONVERGENT B6 ;  /* 0x0000000000067941 */ /* 0x000fea0003800200 */
.L_x_676:
[----:B------:R-:W5:Y:S01]  /*33d0*/  LDCU UR4, c[0x0][0x380] ;  /* 0x00007000ff0477ac */ /* 0x000f620008000800 */
[----:B------:R-:W-:Y:S01]  /*33e0*/  BSSY.RECONVERGENT B6, `(.L_x_749) ;  /* 0x000032e000067945 */ /* 0x000fe20003800200 */
[----:B-----5:R-:W-:-:S13]  /*33f0*/  ISETP.GE.AND P0, PT, R17, UR4, PT ;  /* 0x0000000411007c0c */ /* 0x020fda000bf06270 */
[----:B------:R-:W-:Y:S05]  /*3400*/  @P0 BRA `(.L_x_750) ;  /* 0x0000003000ac0947 */ /* 0x000fea0003800000 */
[----:B------:R-:W5:Y:S01]  /*3410*/  LDCU UR4, c[0x0][0x388] ;  /* 0x00007100ff0477ac */ /* 0x000f620008000800 */
[----:B0-----:R-:W-:Y:S02]  /*3420*/  HFMA2 R0, -RZ, RZ, 0, 0 ;  /* 0x00000000ff007431 */ /* 0x001fe400000001ff */
[----:B------:R-:W-:Y:S01]  /*3430*/  IMAD.MOV.U32 R16, RZ, RZ, RZ ;  /* 0x000000ffff107224 */ /* 0x000fe200078e00ff */
        /* <DEDUP_REMOVED lines=8> */
[----:B------:R-:W-:-:S04]  /*34c0*/  SHF.R.U32.HI R3, RZ, UR5, R2 ;  /* 0x00000005ff037c19 */ /* 0x000fc80008011602 */
[----:B------:R-:W-:-:S05]  /*34d0*/  IADD3 R0, PT, PT, -R3, RZ, RZ ;  /* 0x000000ff03007210 */ /* 0x000fca0007ffe1ff */
[----:B0-----:R-:W-:-:S04]  /*34e0*/  IMAD R0, R0, UR6, R17 ;  /* 0x0000000600007c24 */ /* 0x001fc8000f8e0211 */
[C---:B-----5:R-:W-:Y:S02]  /*34f0*/  IMAD R16, R0.reuse, UR8, RZ ;  /* 0x0000000800107c24 */ /* 0x060fe4000f8e02ff */
        /* <DEDUP_REMOVED lines=283> */
[----:B------:R-:W-:-:S04]  /*46b0*/  SHF.R.U32.HI R2, RZ, UR5, R2 ;  /* 0x00000005ff027c19 */ /* 0x000fc80008011602 */
[----:B------:R-:W-:-:S05]  /*46c0*/  IADD3 R3, PT, PT, -R2, RZ, RZ ;  /* 0x000000ff02037210 */ /* 0x000fca0007ffe1ff */
[----:B-1----:R-:W-:-:S04]  /*46d0*/  IMAD R5, R3, UR6, R5 ;  /* 0x0000000603057c24 */ /* 0x002fc8000f8e0205 */
[C---:B--2---:R-:W-:Y:S02]  /*46e0*/  IMAD R16, R5.reuse, UR8, R16 ;  /* 0x0000000805107c24 */ /* 0x044fe4000f8e0210 */
[----:B------:R-:W-:-:S07]  /*46f0*/  IMAD R0, R5, UR9, R0 ;  /* 0x0000000905007c24 */ /* 0x000fce000f8e0200 */
.L_x_751:
[----:B------:R-:W1:Y:S01]  /*4700*/  LDCU.64 UR6, c[0x0][0x588] ;  /* 0x0000b100ff0677ac */ /* 0x000e620008000a00 */
[----:B------:R-:W-:-:S04]  /*4710*/  UPRMT UR4, UR41, 0x9910, URZ ;  /* 0x0000991029047896 */ /* 0x000fc800080000ff */
[----:B------:R-:W-:Y:S01]  /*4720*/  UISETP.GT.AND UP0, UPT, UR4, 0x9, UPT ;  /* 0x000000090400788c */ /* 0x000fe2000bf04270 */
[----:B-1234-:R-:W-:-:S05]  /*4730*/  IADD3 R2, P0, PT, R0, UR6, RZ ;  /* 0x0000000600027c10 */ /* 0x01efca000ff1e0ff */
        /* <DEDUP_REMOVED lines=14> */
.L_x_755:
[----:B------:R-:W2:Y:S02]  /*4820*/  LDG.E.U8 R2, desc[UR36][R2.64] ;  /* 0x0000002402027981 */ /* 0x000ea4000c1e1100 */
[----:B--2---:R-:W-:-:S04]  /*4830*/  I2FP.F32.U32 R0, R2 ;  /* 0x0000000200007245 */ /* 0x004fc80000201000 */
[----:B------:R-:W-:Y:S01]  /*4840*/  F2FP.F16.F32.PACK_AB R0, RZ, R0 ;  /* 0x00000000ff00723e */ /* 0x000fe200000000ff */
[----:B------:R-:W-:Y:S06]  /*4850*/  BRA `(.L_x_757) ;  /* 0x0000000c007c7947 */ /* 0x000fec0003800000 */
.L_x_754:
        /* <DEDUP_REMOVED lines=10> */
.L_x_759:
[----:B------:R-:W2:Y:S02]  /*4900*/  LDG.E R2, desc[UR36][R2.64] ;  /* 0x0000002402027981 */ /* 0x000ea4000c1e1900 */
[----:B--2---:R-:W-:-:S04]  /*4910*/  I2FP.F32.S32 R0, R2 ;  /* 0x0000000200007245 */ /* 0x004fc80000201400 */
[----:B------:R-:W-:Y:S01]  /*4920*/  F2FP.F16.F32.PACK_AB R0, RZ, R0 ;  /* 0x00000000ff00723e */ /* 0x000fe200000000ff */
[----:B------:R-:W-:Y:S06]  /*4930*/  BRA `(.L_x_757) ;  /* 0x0000000c00447947 */ /* 0x000fec0003800000 */
.L_x_758:
[----:B------:R-:W2:Y:S02]  /*4940*/  LDG.E.U16 R2, desc[UR36][R2.64] ;  /* 0x0000002402027981 */ /* 0x000ea4000c1e1500 */
[----:B--2---:R-:W0:Y:S02]  /*4950*/  I2F.S16 R0, R2 ;  /* 0x0000000200007306 */ /* 0x004e240000101400 */
[----:B0-----:R-:W-:Y:S01]  /*4960*/  F2FP.F16.F32.PACK_AB R0, RZ, R0 ;  /* 0x00000000ff00723e */ /* 0x001fe200000000ff */
[----:B------:R-:W-:Y:S06]  /*4970*/  BRA `(.L_x_757) ;  /* 0x0000000c00347947 */ /* 0x000fec0003800000 */
.L_x_753:
        /* <DEDUP_REMOVED lines=9> */
.L_x_761:
[----:B------:R1:W5:Y:S01]  /*4a10*/  LDG.E.U16 R0, desc[UR36][R2.64] ;  /* 0x0000002402007981 */ /* 0x000362000c1e1500 */
[----:B------:R-:W-:Y:S05]  /*4a20*/  BRA `(.L_x_757) ;  /* 0x0000000c00087947 */ /* 0x000fea0003800000 */
.L_x_760:
        /* <DEDUP_REMOVED lines=9> */
.L_x_763:
[----:B------:R0:W5:Y:S01]  /*4ac0*/  LDG.E.U16 R0, desc[UR36][R2.64] ;  /* 0x0000002402007981 */ /* 0x000162000c1e1500 */
[----:B------:R-:W-:Y:S05]  /*4ad0*/  BRA `(.L_x_757) ;  /* 0x0000000800dc7947 */ /* 0x000fea0003800000 */
.L_x_762:
        /* <DEDUP_REMOVED lines=8> */
.L_x_752:
        /* <DEDUP_REMOVED lines=13> */
.L_x_766:
        /* <DEDUP_REMOVED lines=8> */
.L_x_765:
        /* <DEDUP_REMOVED lines=24> */
[----:B------:R-:W-:-:S04]  /*4e30*/  F2FP.F16.F32.PACK_AB R5, RZ, R5 ;  /* 0x00000005ff05723e */ /* 0x000fc800000000ff */
[----:B------:R-:W-:Y:S01]  /*4e40*/  PRMT R0, R5, 0x7610, R0 ;  /* 0x0000761005007816 */ /* 0x000fe20000000000 */
[----:B------:R-:W-:Y:S06]  /*4e50*/  BRA `(.L_x_757) ;  /* 0x0000000400fc7947 */ /* 0x000fec0003800000 */
.L_x_768:
        /* <DEDUP_REMOVED lines=11> */
[----:B------:R-:W-:Y:S01]  /*4f10*/  F2FP.F16.F32.PACK_AB R0, RZ, R0 ;  /* 0x00000000ff00723e */ /* 0x000fe200000000ff */
[----:B------:R-:W-:Y:S06]  /*4f20*/  BRA `(.L_x_757) ;  /* 0x0000000400c87947 */ /* 0x000fec0003800000 */
.L_x_767:
[----:B------:R-:W2:Y:S02]  /*4f30*/  LDG.E.U16 R0, desc[UR36][R2.64] ;  /* 0x0000002402007981 */ /* 0x000ea4000c1e1500 */
[----:B--2---:R-:W-:-:S05]  /*4f40*/  IMAD.U32 R0, R0, 0x10000, RZ ;  /* 0x0001000000007824 */ /* 0x004fca00078e00ff */
[----:B------:R-:W-:Y:S01]  /*4f50*/  F2FP.F16.F32.PACK_AB R0, RZ, R0 ;  /* 0x00000000ff00723e */ /* 0x000fe200000000ff */
[----:B------:R-:W-:Y:S06]  /*4f60*/  BRA `(.L_x_757) ;  /* 0x0000000400b87947 */ /* 0x000fec0003800000 */
.L_x_764:
        /* <DEDUP_REMOVED lines=12> */
.L_x_771:
[----:B------:R-:W2:Y:S01]  /*5030*/  LDG.E.U8 R3, desc[UR36][R2.64] ;  /* 0x0000002402037981 */ /* 0x000ea2000c1e1100 */
[----:B------:R-:W-:Y:S01]  /*5040*/  BSSY.RECONVERGENT B0, `(.L_x_772) ;  /* 0x0000018000007945 */ /* 0x000fe20003800200 */
[----:B------:R-:W-:Y:S01]  /*5050*/  HFMA2 R0, -RZ, RZ, 0, 0 ;  /* 0x00000000ff007431 */ /* 0x000fe200000001ff */
        /* <DEDUP_REMOVED lines=18> */
.L_x_775:
[----:B------:R-:W-:Y:S05]  /*5180*/  BSYNC.RECONVERGENT B1 ;  /* 0x0000000000017941 */ /* 0x000fea0003800200 */
.L_x_774:
[----:B------:R-:W-:Y:S01]  /*5190*/  IMAD.SHL.U32 R0, R0, 0x100000, RZ ;  /* 0x0010000000007824 */ /* 0x000fe200078e00ff */
[----:B------:R-:W-:-:S04]  /*51a0*/  LEA R2, R2, 0x3b800000, 0x17 ;  /* 0x3b80000002027811 */ /* 0x000fc800078eb8ff */
[----:B------:R-:W-:-:S07]  /*51b0*/  LOP3.LUT R0, R2, R0, R7, 0xfe, !PT ;  /* 0x0000000002007212 */ /* 0x000fce00078efe07 */
.L_x_773:
[----:B------:R-:W-:Y:S05]  /*51c0*/  BSYNC.RECONVERGENT B0 ;  /* 0x0000000000007941 */ /* 0x000fea0003800200 */
.L_x_772:
[----:B------:R-:W-:Y:S01]  /*51d0*/  F2FP.F16.F32.PACK_AB R0, RZ, R0 ;  /* 0x00000000ff00723e */ /* 0x000fe200000000ff */
[----:B------:R-:W-:Y:S06]  /*51e0*/  BRA `(.L_x_757) ;  /* 0x0000000400187947 */ /* 0x000fec0003800000 */
.L_x_770:
        /* <DEDUP_REMOVED lines=21> */
.L_x_779:
[----:B------:R-:W-:Y:S05]  /*5340*/  BSYNC.RECONVERGENT B1 ;  /* 0x0000000000017941 */ /* 0x000fea0003800200 */
.L_x_778:
[----:B------:R-:W-:Y:S02]  /*5350*/  SHF.L.U32 R0, R0, 0x15, RZ ;  /* 0x0000001500007819 */ /* 0x000fe400000006ff */
[----:B------:R-:W-:-:S04]  /*5360*/  LEA R2, R2, 0x37800000, 0x17 ;  /* 0x3780000002027811 */ /* 0x000fc800078eb8ff */
[----:B------:R-:W-:-:S07]  /*5370*/  LOP3.LUT R0, R2, R0, R7, 0xfe, !PT ;  /* 0x0000000002007212 */ /* 0x000fce00078efe07 */
.L_x_777:
[----:B------:R-:W-:Y:S05]  /*5380*/  BSYNC.RECONVERGENT B0 ;  /* 0x0000000000007941 */ /* 0x000fea0003800200 */
.L_x_776:
[----:B------:R-:W-:Y:S01]  /*5390*/  F2FP.F16.F32.PACK_AB R0, RZ, R0 ;  /* 0x00000000ff00723e */ /* 0x000fe200000000ff */
[----:B------:R-:W-:Y:S06]  /*53a0*/  BRA `(.L_x_757) ;  /* 0x0000000000a87947 */ /* 0x000fec0003800000 */
.L_x_769:
        /* <DEDUP_REMOVED lines=14> */
.L_x_783:
[----:B------:R-:W-:Y:S05]  /*5490*/  BSYNC.RECONVERGENT B0 ;  /* 0x0000000000007941 */ /* 0x000fea0003800200 */
.L_x_782:
[----:B------:R-:W-:Y:S01]  /*54a0*/  F2FP.F16.F32.PACK_AB R0, RZ, R0 ;  /* 0x00000000ff00723e */ /* 0x000fe200000000ff */
[----:B------:R-:W-:Y:S06]  /*54b0*/  BRA `(.L_x_757) ;  /* 0x0000000000647947 */ /* 0x000fec0003800000 */
.L_x_756:
        /* <DEDUP_REMOVED lines=16> */
.L_x_784:
[----:B------:R-:W-:Y:S01]  /*55c0*/  PRMT R0, RZ, 0x7610, R0 ;  /* 0x00007610ff007816 */ /* 0x000fe20000000000 */
[----:B------:R-:W-:Y:S06]  /*55d0*/  BRA `(.L_x_757) ;  /* 0x00000000001c7947 */ /* 0x000fec0003800000 */
.L_x_781:
[----:B------:R-:W2:Y:S02]  /*55e0*/  LDG.E.64 R2, desc[UR36][R2.64] ;  /* 0x0000002402027981 */ /* 0x000ea4000c1e1b00 */
[----:B--2---:R-:W0:Y:S02]  /*55f0*/  I2F.U64 R0, R2 ;  /* 0x0000000200007312 */ /* 0x004e240000301000 */
[----:B0-----:R-:W-:Y:S01]  /*5600*/  F2FP.F16.F32.PACK_AB R0, RZ, R0 ;  /* 0x00000000ff00723e */ /* 0x001fe200000000ff */
[----:B------:R-:W-:Y:S06]  /*5610*/  BRA `(.L_x_757) ;  /* 0x00000000000c7947 */ /* 0x000fec0003800000 */
.L_x_780:
[----:B------:R-:W2:Y:S02]  /*5620*/  LDG.E R2, desc[UR36][R2.64] ;  /* 0x0000002402027981 */ /* 0x000ea4000c1e1900 */
[----:B--2---:R-:W-:-:S04]  /*5630*/  I2FP.F32.U32 R0, R2 ;  /* 0x0000000200007245 */ /* 0x004fc80000201000 */
[----:B------:R-:W-:-:S07]  /*5640*/  F2FP.F16.F32.PACK_AB R0, RZ, R0 ;  /* 0x00000000ff00723e */ /* 0x000fce00000000ff */
.L_x_757:
        /* <DEDUP_REMOVED lines=18> */
[----:B------:R-:W-:Y:S01]  /*5770*/  FFMA.FTZ R3, R2, R3, R2 ;  /* 0x0000000302037223 */ /* 0x000fe20000010002 */
[----:B--2---:R-:W-:-:S03]  /*5780*/  IADD3 R2, P1, PT, R16, UR6, RZ ;  /* 0x0000000610027c10 */ /* 0x004fc6000ff3e0ff */
[----:B------:R-:W-:Y:S01]  /*5790*/  @P0 FFMA.FTZ R3, R4, 0.93318945169448852539, -R3 ;  /* 0x3f6ee58104030823 */ /* 0x000fe20000010803 */
[----:B------:R-:W-:-:S04]  /*57a0*/  FSETP.NAN.FTZ.AND P0, PT, |R0|, |R0|, PT ;  /* 0x400000000000720b */ /* 0x000fc80003f18200 */
[----:B------:R-:W-:-:S04]  /*57b0*/  LOP3.LUT R0, R3, 0x80000000, R0, 0xb8, !PT ;  /* 0x8000000003007812 */ /* 0x000fc800078eb800 */
[----:B------:R-:W-:Y:S02]  /*57c0*/  FSEL R0, R0, R3, !P0 ;  /* 0x0000000300007208 */ /* 0x000fe40004000000 */
[----:B------:R-:W-:Y:S02]  /*57d0*/  IADD3.X R3, PT, PT, RZ, UR7, RZ, P1, !PT ;  /* 0x00000007ff037c10 */ /* 0x000fe40008ffe4ff */
        /* <DEDUP_REMOVED lines=14> */
.L_x_788:
[----:B------:R-:W-:-:S06]  /*58c0*/  HADD2.F32 R5, -RZ, R0.H0_H0 ;  /* 0x20000000ff057230 */ /* 0x000fcc0000004100 */
[----:B------:R-:W0:Y:S02]  /*58d0*/  F2I.S64.TRUNC R4, R5 ;  /* 0x0000000500047311 */ /* 0x000e24000020d900 */
[----:B0-----:R0:W-:Y:S01]  /*58e0*/  STG.E.U8 desc[UR36][R2.64], R4 ;  /* 0x0000000402007986 */ /* 0x0011e2000c101124 */
[----:B------:R-:W-:Y:S05]  /*58f0*/  BRA `(.L_x_790) ;  /* 0x0000000c006c7947 */ /* 0x000fea0003800000 */
.L_x_787:
        /* <DEDUP_REMOVED lines=10> */
.L_x_792:
[----:B------:R-:W-:-:S04]  /*59a0*/  HADD2.F32 R0, -RZ, R0.H0_H0 ;  /* 0x20000000ff007230 */ /* 0x000fc80000004100 */
[----:B------:R-:W0:Y:S02]  /*59b0*/  F2I.FTZ.TRUNC.NTZ R5, R0 ;  /* 0x0000000000057305 */ /* 0x000e24000021f100 */
[----:B0-----:R0:W-:Y:S01]  /*59c0*/  STG.E desc[UR36][R2.64], R5 ;  /* 0x0000000502007986 */ /* 0x0011e2000c101924 */
[----:B------:R-:W-:Y:S05]  /*59d0*/  BRA `(.L_x_790) ;  /* 0x0000000c00347947 */ /* 0x000fea0003800000 */
.L_x_791:
[----:B------:R-:W-:-:S04]  /*59e0*/  HADD2.F32 R0, -RZ, R0.H0_H0 ;  /* 0x20000000ff007230 */ /* 0x000fc80000004100 */
[----:B------:R-:W0:Y:S02]  /*59f0*/  F2I.FTZ.TRUNC.NTZ R5, R0 ;  /* 0x0000000000057305 */ /* 0x000e24000021f100 */
[----:B0-----:R0:W-:Y:S01]  /*5a00*/  STG.E.U16 desc[UR36][R2.64], R5 ;  /* 0x0000000502007986 */ /* 0x0011e2000c101524 */
[----:B------:R-:W-:Y:S05]  /*5a10*/  BRA `(.L_x_790) ;  /* 0x0000000c00247947 */ /* 0x000fea0003800000 */
.L_x_786:
        /* <DEDUP_REMOVED lines=9> */
.L_x_794:
[----:B------:R0:W-:Y:S01]  /*5ab0*/  STG.E.U16 desc[UR36][R2.64], R0 ;  /* 0x0000000002007986 */ /* 0x0001e2000c101524 */
[----:B------:R-:W-:Y:S05]  /*5ac0*/  BRA `(.L_x_790) ;  /* 0x0000000800f87947 */ /* 0x000fea0003800000 */
.L_x_793:
        /* <DEDUP_REMOVED lines=10> */
.L_x_796:
[----:B------:R-:W-:-:S05]  /*5b70*/  HADD2.F32 R0, -RZ, R0.H0_H0 ;  /* 0x20000000ff007230 */ /* 0x000fca0000004100 */
[----:B------:R-:W-:-:S04]  /*5b80*/  F2FP.F16.F32.PACK_AB R0, RZ, R0 ;  /* 0x00000000ff00723e */ /* 0x000fc800000000ff */
[----:B------:R-:W-:-:S05]  /*5b90*/  PRMT R0, R0, 0x5410, RZ ;  /* 0x0000541000007816 */ /* 0x000fca00000000ff */
[----:B------:R0:W-:Y:S01]  /*5ba0*/  STG.E desc[UR36][R2.64], R0 ;  /* 0x0000000002007986 */ /* 0x0001e2000c101924 */
[----:B------:R-:W-:Y:S05]  /*5bb0*/  BRA `(.L_x_790) ;  /* 0x0000000800bc7947 */ /* 0x000fea0003800000 */
.L_x_795:
[----:B------:R-:W-:-:S05]  /*5bc0*/  HADD2.F32 R4, -RZ, R0.H0_H0 ;  /* 0x20000000ff047230 */ /* 0x000fca0000004100 */
[----:B------:R-:W-:-:S06]  /*5bd0*/  FMUL.FTZ R4, R4, 1 ;  /* 0x3f80000004047820 */ /* 0x000fcc0000410000 */
[----:B------:R-:W0:Y:S02]  /*5be0*/  F2F.F64.F32 R4, R4 ;  /* 0x0000000400047310 */ /* 0x000e240000201800 */
[----:B0-----:R0:W-:Y:S01]  /*5bf0*/  STG.E.64 desc[UR36][R2.64], R4 ;  /* 0x0000000402007986 */ /* 0x0011e2000c101b24 */
[----:B------:R-:W-:Y:S05]  /*5c00*/  BRA `(.L_x_790) ;  /* 0x0000000800a87947 */ /* 0x000fea0003800000 */
.L_x_785:
        /* <DEDUP_REMOVED lines=14> */
.L_x_800:
[----:B------:R-:W-:Y:S01]  /*5cf0*/  HADD2.F32 R5, -RZ, R0.H0_H0 ;  /* 0x20000000ff057230 */ /* 0x000fe20000004100 */
        /* <DEDUP_REMOVED lines=16> */
[----:B------:R-:W-:-:S07]  /*5e00*/  MOV R0, R4 ;  /* 0x0000000400007202 */ /* 0x000fce0000000f00 */
.L_x_803:
[----:B------:R-:W-:-:S04]  /*5e10*/  SHF.R.U32.HI R5, RZ, 0x18, R5 ;  /* 0x00000018ff057819 */ /* 0x000fc80000011605 */
[----:B------:R-:W-:-:S07]  /*5e20*/  LOP3.LUT R0, R0, 0x80, R5, 0xf8, !PT ;  /* 0x0000008000007812 */ /* 0x000fce00078ef805 */
.L_x_802:
[----:B------:R-:W-:Y:S05]  /*5e30*/  BSYNC.RECONVERGENT B0 ;  /* 0x0000000000007941 */ /* 0x000fea0003800200 */
.L_x_801:
[----:B------:R0:W-:Y:S01]  /*5e40*/  STG.E.U8 desc[UR36][R2.64], R0 ;  /* 0x0000000002007986 */ /* 0x0001e2000c101124 */
[----:B------:R-:W-:Y:S05]  /*5e50*/  BRA `(.L_x_790) ;  /* 0x0000000800147947 */ /* 0x000fea0003800000 */
.L_x_799:
        /* <DEDUP_REMOVED lines=18> */
.L_x_806:
[----:B------:R-:W-:-:S04]  /*5f80*/  SHF.R.U32.HI R5, RZ, 0x18, R5 ;  /* 0x00000018ff057819 */ /* 0x000fc80000011605 */
[----:B------:R-:W-:-:S07]  /*5f90*/  LOP3.LUT R0, R0, 0x80, R5, 0xf8, !PT ;  /* 0x0000008000007812 */ /* 0x000fce00078ef805 */
.L_x_805:
[----:B------:R-:W-:Y:S05]  /*5fa0*/  BSYNC.RECONVERGENT B0 ;  /* 0x0000000000007941 */ /* 0x000fea0003800200 */
.L_x_804:
[----:B------:R0:W-:Y:S01]  /*5fb0*/  STG.E.U8 desc[UR36][R2.64], R0 ;  /* 0x0000000002007986 */ /* 0x0001e2000c101124 */
[----:B------:R-:W-:Y:S05]  /*5fc0*/  BRA `(.L_x_790) ;  /* 0x0000000400b87947 */ /* 0x000fea0003800000 */
.L_x_798:
[----:B------:R-:W-:-:S09]  /*5fd0*/  UISETP.NE.AND UP0, UPT, UR4, 0x1c, UPT ;  /* 0x0000001c0400788c */ /* 0x000fd2000bf05270 */
[----:B------:R-:W-:Y:S05]  /*5fe0*/  BRA.U !UP0, `(.L_x_807) ;  /* 0x0000000108607547 */ /* 0x000fea000b800000 */
[----:B------:R-:W-:-:S09]  /*5ff0*/  UISETP.NE.AND UP0, UPT, UR4, 0x1d, UPT ;  /* 0x0000001d0400788c */ /* 0x000fd2000bf05270 */
[----:B------:R-:W-:Y:S05]  /*6000*/  BRA.U !UP0, `(.L_x_808) ;  /* 0x0000000108487547 */ /* 0x000fea000b800000 */
[----:B------:R-:W-:-:S09]  /*6010*/  UISETP.NE.AND UP0, UPT, UR4, 0x2c, UPT ;  /* 0x0000002c0400788c */ /* 0x000fd2000bf05270 */
[----:B------:R-:W-:Y:S05]  /*6020*/  BRA.U UP0, `(.L_x_789) ;  /* 0x0000000100bc7547 */ /* 0x000fea000b800000 */
[----:B------:R-:W-:-:S05]  /*6030*/  HADD2.F32 R5, -RZ, R0.H0_H0 ;  /* 0x20000000ff057230 */ /* 0x000fca0000004100 */
[----:B------:R-:W-:-:S04]  /*6040*/  SHF.R.U32.HI R6, RZ, 0x17, R5 ;  /* 0x00000017ff067819 */ /* 0x000fc80000011605 */
[----:B------:R-:W-:-:S04]  /*6050*/  LOP3.LUT R4, R6, 0xff, RZ, 0xc0, !PT ;  /* 0x000000ff06047812 */ /* 0x000fc800078ec0ff */
[----:B------:R-:W-:-:S13]  /*6060*/  ISETP.NE.AND P1, PT, R4, 0xff, PT ;  /* 0x000000ff0400780c */ /* 0x000fda0003f25270 */
[--C-:B------:R-:W-:Y:S02]  /*6070*/  @P1 SHF.R.U32.HI R0, RZ, 0x16, R5.reuse ;  /* 0x00000016ff001819 */ /* 0x100fe40000011605 */
[----:B------:R-:W-:Y:S01]  /*6080*/  @P1 LOP3.LUT P0, RZ, R4, 0x3fffff, R5, 0xf8, !PT ;  /* 0x003fffff04ff1812 */ /* 0x000fe2000780f805 */
[----:B------:R-:W-:Y:S01]  /*6090*/  HFMA2 R5, -RZ, RZ, 0, 1.5199184417724609375e-05 ;  /* 0x000000ffff057431 */ /* 0x000fe200000001ff */
[----:B------:R-:W-:-:S04]  /*60a0*/  @P1 LOP3.LUT R0, R0, 0x1, RZ, 0xc0, !PT ;  /* 0x0000000100001812 */ /* 0x000fc800078ec0ff */
[----:B------:R-:W-:Y:S01]  /*60b0*/  @P1 ISETP.EQ.U32.AND P2, PT, R0, 0x1, P0 ;  /* 0x000000010000180c */ /* 0x000fe20000742070 */
[----:B------:R-:W-:Y:S01]  /*60c0*/  @P1 VIADD R0, R6, 0x1 ;  /* 0x0000000106001836 */ /* 0x000fe20000000000 */
[----:B------:R-:W-:Y:S02]  /*60d0*/  PLOP3.LUT P0, PT, PT, PT, PT, 0x80, 0x8 ;  /* 0x000000000008781c */ /* 0x000fe40003f0f070 */
[----:B------:R-:W-:-:S13]  /*60e0*/  @P1 PLOP3.LUT P0, PT, P2, PT, PT, 0x80, 0x8 ;  /* 0x000000000008181c */ /* 0x000fda000170f070 */
[----:B------:R-:W-:-:S05]  /*60f0*/  @!P0 IMAD.MOV R0, RZ, RZ, R6 ;  /* 0x000000ffff008224 */ /* 0x000fca00078e0206 */
[----:B------:R-:W-:-:S05]  /*6100*/  @P1 MOV R5, R0 ;  /* 0x0000000000051202 */ /* 0x000fca0000000f00 */
[----:B------:R0:W-:Y:S01]  /*6110*/  STG.E.U8 desc[UR36][R2.64], R5 ;  /* 0x0000000502007986 */ /* 0x0001e2000c101124 */
[----:B------:R-:W-:Y:S05]  /*6120*/  BRA `(.L_x_790) ;  /* 0x0000000400607947 */ /* 0x000fea0003800000 */
.L_x_808:
[----:B------:R-:W-:-:S06]  /*6130*/  HADD2.F32 R4, -RZ, R0.H0_H0 ;  /* 0x20000000ff047230 */ /* 0x000fcc0000004100 */
[----:B------:R-:W0:Y:S02]  /*6140*/  F2I.U64.TRUNC R4, R4 ;  /* 0x0000000400047311 */ /* 0x000e24000020d800 */
[----:B0-----:R0:W-:Y:S01]  /*6150*/  STG.E.64 desc[UR36][R2.64], R4 ;  /* 0x0000000402007986 */ /* 0x0011e2000c101b24 */
[----:B------:R-:W-:Y:S05]  /*6160*/  BRA `(.L_x_790) ;  /* 0x0000000400507947 */ /* 0x000fea0003800000 */
.L_x_807:
[----:B------:R-:W-:-:S04]  /*6170*/  HADD2.F32 R0, -RZ, R0.H0_H0 ;  /* 0x20000000ff007230 */ /* 0x000fc80000004100 */
[----:B------:R-:W0:Y:S02]  /*6180*/  F2I.FTZ.U32.TRUNC.NTZ R5, R0 ;  /* 0x0000000000057305 */ /* 0x000e24000021f000 */
[----:B0-----:R0:W-:Y:S01]  /*6190*/  STG.E desc[UR36][R2.64], R5 ;  /* 0x0000000502007986 */ /* 0x0011e2000c101924 */
[----:B------:R-:W-:Y:S05]  /*61a0*/  BRA `(.L_x_790) ;  /* 0x0000000400407947 */ /* 0x000fea0003800000 */
.L_x_797:
        /* <DEDUP_REMOVED lines=11> */
.L_x_810:
[----:B------:R-:W-:Y:S01]  /*6260*/  HADD2.F32 R0, -RZ, R0.H0_H0 ;  /* 0x20000000ff007230 */ /* 0x000fe20000004100 */
[----:B------:R-:W-:-:S04]  /*6270*/  CS2R R6, SRZ ;  /* 0x0000000000067805 */ /* 0x000fc8000001ff00 */
[----:B------:R-:W-:-:S04]  /*6280*/  FMUL.FTZ R0, R0, 1 ;  /* 0x3f80000000007820 */ /* 0x000fc80000410000 */
[----:B------:R-:W0:Y:S02]  /*6290*/  F2F.F64.F32 R4, R0 ;  /* 0x0000000000047310 */ /* 0x000e240000201800 */
[----:B0-----:R4:W-:Y:S01]  /*62a0*/  STG.E.128 desc[UR36][R2.64], R4 ;  /* 0x0000000402007986 */ /* 0x0019e2000c101d24 */
[----:B------:R-:W-:Y:S05]  /*62b0*/  BRA `(.L_x_790) ;  /* 0x0000000000fc7947 */ /* 0x000fea0003800000 */
.L_x_809:
[----:B------:R-:W-:-:S09]  /*62c0*/  UISETP.NE.AND UP0, UPT, UR4, 0xf, UPT ;  /* 0x0000000f0400788c */ /* 0x000fd2000bf05270 */
[----:B------:R-:W-:Y:S05]  /*62d0*/  BRA.U !UP0, `(.L_x_811) ;  /* 0x0000000108e87547 */ /* 0x000fea000b800000 */
[----:B------:R-:W-:-:S09]  /*62e0*/  UISETP.NE.AND UP0, UPT, UR4, 0x17, UPT ;  /* 0x000000170400788c */ /* 0x000fd2000bf05270 */
[----:B------:R-:W-:Y:S05]  /*62f0*/  BRA.U !UP0, `(.L_x_812) ;  /* 0x0000000108907547 */ /* 0x000fea000b800000 */
[----:B------:R-:W-:-:S09]  /*6300*/  UISETP.NE.AND UP0, UPT, UR4, 0x18, UPT ;  /* 0x000000180400788c */ /* 0x000fd2000bf05270 */
[----:B------:R-:W-:Y:S05]  /*6310*/  BRA.U !UP0, `(.L_x_813) ;  /* 0x0000000108447547 */ /* 0x000fea000b800000 */
.L_x_789:
        /* <DEDUP_REMOVED lines=16> */
.L_x_814:
[----:B------:R-:W-:Y:S05]  /*6420*/  BRA `(.L_x_790) ;  /* 0x0000000000a07947 */ /* 0x000fea0003800000 */
.L_x_813:
[----:B------:R-:W-:Y:S01]  /*6430*/  HADD2.F32 R7, -RZ, R0.H0_H0 ;  /* 0x20000000ff077230 */ /* 0x000fe20000004100 */
        /* <DEDUP_REMOVED lines=12> */
.L_x_816:
[----:B------:R-:W-:Y:S05]  /*6500*/  BSYNC.RECONVERGENT B0 ;  /* 0x0000000000007941 */ /* 0x000fea0003800200 */
.L_x_815:
[----:B------:R-:W-:-:S05]  /*6510*/  LOP3.LUT R5, R0, 0x80, R5, 0xf8, !PT ;  /* 0x0000008000057812 */ /* 0x000fca00078ef805 */
[----:B------:R2:W-:Y:S01]  /*6520*/  STG.E.U8 desc[UR36][R2.64], R5 ;  /* 0x0000000502007986 */ /* 0x0005e2000c101124 */
[----:B------:R-:W-:Y:S05]  /*6530*/  BRA `(.L_x_790) ;  /* 0x00000000005c7947 */ /* 0x000fea0003800000 */
.L_x_812:
[----:B------:R-:W-:Y:S01]  /*6540*/  HADD2.F32 R5, -RZ, R0.H0_H0 ;  /* 0x20000000ff057230 */ /* 0x000fe20000004100 */
        /* <DEDUP_REMOVED lines=11> */
.L_x_818:
[----:B------:R-:W-:Y:S01]  /*6600*/  IMAD.MOV.U32 R0, RZ, RZ, 0x7f ;  /* 0x0000007fff007424 */ /* 0x000fe200078e00ff */
[----:B------:R-:W-:-:S04]  /*6610*/  ISETP.GT.U32.AND P0, PT, R4, 0x7f800000, PT ;  /* 0x7f8000000400780c */ /* 0x000fc80003f04070 */
[----:B------:R-:W-:-:S09]  /*6620*/  SEL R0, R0, 0x7c, P0 ;  /* 0x0000007c00007807 */ /* 0x000fd20000000000 */
.L_x_819:
[----:B------:R-:W-:Y:S05]  /*6630*/  BSYNC.RECONVERGENT B0 ;  /* 0x0000000000007941 */ /* 0x000fea0003800200 */
.L_x_817:
[----:B------:R-:W-:-:S04]  /*6640*/  SHF.R.U32.HI R5, RZ, 0x18, R5 ;  /* 0x00000018ff057819 */ /* 0x000fc80000011605 */
[----:B------:R-:W-:-:S05]  /*6650*/  LOP3.LUT R5, R0, 0x80, R5, 0xf8, !PT ;  /* 0x0000008000057812 */ /* 0x000fca00078ef805 */
[----:B------:R1:W-:Y:S01]  /*6660*/  STG.E.U8 desc[UR36][R2.64], R5 ;  /* 0x0000000502007986 */ /* 0x0003e2000c101124 */
[----:B------:R-:W-:Y:S05]  /*6670*/  BRA `(.L_x_790) ;  /* 0x00000000000c7947 */ /* 0x000fea0003800000 */
.L_x_811:
[----:B------:R-:W-:-:S05]  /*6680*/  HADD2.F32 R0, -RZ, R0.H0_H0 ;  /* 0x20000000ff007230 */ /* 0x000fca0000004100 */
[----:B------:R-:W-:-:S05]  /*6690*/  F2FP.BF16.F32.PACK_AB R0, RZ, R0 ;  /* 0x00000000ff00723e */ /* 0x000fca00000010ff */
[----:B------:R0:W-:Y:S02]  /*66a0*/  STG.E.U16 desc[UR36][R2.64], R0 ;  /* 0x0000000002007986 */ /* 0x0001e4000c101524 */
.L_x_790:
[----:B------:R-:W-:-:S07]  /*66b0*/  IADD3 R17, PT, PT, R17, 0x80, RZ ;  /* 0x0000008011117810 */ /* 0x000fce0007ffe0ff */
.L_x_750:
[----:B------:R-:W-:Y:S05]  /*66c0*/  BSYNC.RECONVERGENT B6 ;  /* 0x0000000000067941 */ /* 0x000fea0003800200 */
.L_x_749:
[----:B------:R-:W5:Y:S01]  /*66d0*/  LDCU UR4, c[0x0][0x380] ;  /* 0x00007000ff0477ac */ /* 0x000f620008000800 */
[----:B------:R-:W-:Y:S01]  /*66e0*/  BSSY.RECONVERGENT B6, `(.L_x_820) ;  /* 0x000032e000067945 */ /* 0x000fe20003800200 */
[----:B-----5:R-:W-:-:S13]  /*66f0*/  ISETP.GE.AND P0, PT, R17, UR4, PT ;  /* 0x0000000411007c0c */ /* 0x020fda000bf06270 */
[----:B------:R-:W-:Y:S05]  /*6700*/  @P0 BRA `(.L_x_821) ;  /* 0x0000003000ac0947 */ /* 0x000fea0003800000 */
[----:B------:R-:W5:Y:S01]  /*6710*/  LDCU UR4, c[0x0][0x388] ;  /* 0x00007100ff0477ac */ /* 0x000f620008000800 */
[----:B0-----:R-:W-:Y:S02]  /*6720*/  IMAD.MOV.U32 R0, RZ, RZ, RZ ;  /* 0x000000ffff007224 */ /* 0x001fe400078e00ff */
[----:B------:R-:W-:Y:S01]  /*6730*/  IMAD.MOV.U32 R16, RZ, RZ, RZ ;  /* 0x000000ffff107224 */ /* 0x000fe200078e00ff */
[----:B-----5:R-:W-:-:S09]  /*6740*/  UISETP.NE.AND UP0, UPT, UR4, URZ, UPT ;  /* 0x000000ff0400728c */ /* 0x020fd2000bf05270 */
[----:B------:R-:W-:Y:S05]  /*6750*/  BRA.U !UP0, `(.L_x_822) ;  /* 0x0000001108a87547 */ /* 0x000fea000b800000 */
[----:B------:R-:W1:Y:S01]  /*6760*/  LDCU.64 UR4, c[0x0][0x390] ;  /* 0x00007200ff0477ac */ /* 0x000e620008000a00 */
[----:B------:R-:W-:Y:S01]  /*6770*/  MOV R16, RZ ;  /* 0x000000ff00107202 */ /* 0x000fe20000000f00 */
[----:B------:R-:W0:Y:S01]  /*6780*/  LDCU UR6, c[0x0][0x38c] ;  /* 0x00007180ff0677ac */ /* 0x000e220008000800 */
[----:B------:R-:W5:Y:S01]  /*6790*/  LDCU.64 UR8, c[0x0][0x4b8] ;  /* 0x00009700ff0877ac */ /* 0x000f620008000a00 */
[----:B------:R-:W-:Y:S02]  /*67a0*/  UISETP.NE.AND UP0, UPT, UR40, URZ, UPT ;  /* 0x000000ff2800728c */ /* 0x000fe4000bf05270 */
        /* <DEDUP_REMOVED lines=293> */
.L_x_822:
        /* <DEDUP_REMOVED lines=18> */
.L_x_826:
[----:B------:R-:W2:Y:S02]  /*7b20*/  LDG.E.U8 R2, desc[UR36][R2.64] ;  /* 0x0000002402027981 */ /* 0x000ea4000c1e1100 */
[----:B--2---:R-:W-:-:S04]  /*7b30*/  I2FP.F32.U32 R0, R2 ;  /* 0x0000000200007245 */ /* 0x004fc80000201000 */
[----:B------:R-:W-:Y:S01]  /*7b40*/  F2FP.F16.F32.PACK_AB R0, RZ, R0 ;  /* 0x00000000ff00723e */ /* 0x000fe200000000ff */
[----:B------:R-:W-:Y:S06]  /*7b50*/  BRA `(.L_x_828) ;  /* 0x0000000c007c7947 */ /* 0x000fec0003800000 */
.L_x_825:
        /* <DEDUP_REMOVED lines=10> */
.L_x_830:
[----:B------:R-:W2:Y:S02]  /*7c00*/  LDG.E R2, desc[UR36][R2.64] ;  /* 0x0000002402027981 */ /* 0x000ea4000c1e1900 */
[----:B--2---:R-:W-:-:S04]  /*7c10*/  I2FP.F32.S32 R0, R2 ;  /* 0x0000000200007245 */ /* 0x004fc80000201400 */
[----:B------:R-:W-:Y:S01]  /*7c20*/  F2FP.F16.F32.PACK_AB R0, RZ, R0 ;  /* 0x00000000ff00723e */ /* 0x000fe200000000ff */
[----:B------:R-:W-:Y:S06]  /*7c30*/  BRA `(.L_x_828) ;  /* 0x0000000c00447947 */ /* 0x000fec0003800000 */
.L_x_829:
[----:B------:R-:W2:Y:S02]  /*7c40*/  LDG.E.U16 R2, desc[UR36][R2.64] ;  /* 0x0000002402027981 */ /* 0x000ea4000c1e1500 */
[----:B--2---:R-:W0:Y:S02]  /*7c50*/  I2F.S16 R0, R2 ;  /* 0x0000000200007306 */ /* 0x004e240000101400 */
[----:B0-----:R-:W-:Y:S01]  /*7c60*/  F2FP.F16.F32.PACK_AB R0, RZ, R0 ;  /* 0x00000000ff00723e */ /* 0x001fe200000000ff */
[----:B------:R-:W-:Y:S06]  /*7c70*/  BRA `(.L_x_828) ;  /* 0x0000000c00347947 */ /* 0x000fec0003800000 */
.L_x_824:
        /* <DEDUP_REMOVED lines=9> */
.L_x_832:
[----:B------:R1:W5:Y:S01]  /*7d10*/  LDG.E.U16 R0, desc[UR36][R2.64] ;  /* 0x0000002402007981 */ /* 0x000362000c1e1500 */
[----:B------:R-:W-:Y:S05]  /*7d20*/  BRA `(.L_x_828) ;  /* 0x0000000c00087947 */ /* 0x000fea0003800000 */
.L_x_831:
        /* <DEDUP_REMOVED lines=9> */
.L_x_834:
[----:B------:R0:W5:Y:S01]  /*7dc0*/  LDG.E.U16 R0, desc[UR36][R2.64] ;  /* 0x0000002402007981 */ /* 0x000162000c1e1500 */
[----:B------:R-:W-:Y:S05]  /*7dd0*/  BRA `(.L_x_828) ;  /* 0x0000000800dc7947 */ /* 0x000fea0003800000 */
.L_x_833:
        /* <DEDUP_REMOVED lines=8> */
.L_x_823:
        /* <DEDUP_REMOVED lines=13> */
.L_x_837:
        /* <DEDUP_REMOVED lines=8> */
.L_x_836:
        /* <DEDUP_REMOVED lines=13> */
[----:B------:R-:W-:-:S04]  /*8080*/  VIADDMNMX.U32 R5, R5, R6, 0x4, !PT ;  /* 0x0000000405057446 */ /* 0x000fc80007800006 */
[----:B------:R-:W-:-:S04]  /*8090*/  IADD3 R5, PT, PT, R5, -0x4, RZ ;  /* 0xfffffffc05057810 */ /* 0x000fc80007ffe0ff */
[C---:B------:R-:W-:Y:S01]  /*80a0*/  SHF.L.U32 R6, R4.reuse, R5, RZ ;  /* 0x0000000504067219 */ /* 0x040fe200000006ff */
[----:B------:R-:W-:Y:S01]  /*80b0*/  IMAD.SHL.U32 R7, R5, 0x800000, RZ ;  /* 0x0080000005077824 */ /* 0x000fe200078e00ff */
[----:B------:R-:W-:-:S04]  /*80c0*/  IADD3 R5, PT, PT, R4, 0x1000000, RZ ;  /* 0x0100000004057810 */ /* 0x000fc80007ffe0ff */
        /* <DEDUP_REMOVED lines=9> */
.L_x_839:
        /* <DEDUP_REMOVED lines=13> */
.L_x_838:
[----:B------:R-:W2:Y:S02]  /*8230*/  LDG.E.U16 R0, desc[UR36][R2.64] ;  /* 0x0000002402007981 */ /* 0x000ea4000c1e1500 */
[----:B--2---:R-:W-:-:S04]  /*8240*/  SHF.L.U32 R0, R0, 0x10, RZ ;  /* 0x0000001000007819 */ /* 0x004fc800000006ff */
[----:B------:R-:W-:Y:S01]  /*8250*/  F2FP.F16.F32.PACK_AB R0, RZ, R0 ;  /* 0x00000000ff00723e */ /* 0x000fe200000000ff */
[----:B------:R-:W-:Y:S06]  /*8260*/  BRA `(.L_x_828) ;  /* 0x0000000400b87947 */ /* 0x000fec0003800000 */
.L_x_835:
        /* <DEDUP_REMOVED lines=12> */
.L_x_842:
        /* <DEDUP_REMOVED lines=21> */
.L_x_846:
[----:B------:R-:W-:Y:S05]  /*8480*/  BSYNC.RECONVERGENT B1 ;  /* 0x0000000000017941 */ /* 0x000fea0003800200 */
.L_x_845:
[----:B------:R-:W-:Y:S01]  /*8490*/  IMAD.SHL.U32 R0, R0, 0x100000, RZ ;  /* 0x0010000000007824 */ /* 0x000fe200078e00ff */
[----:B------:R-:W-:-:S04]  /*84a0*/  LEA R2, R2, 0x3b800000, 0x17 ;  /* 0x3b80000002027811 */ /* 0x000fc800078eb8ff */
[----:B------:R-:W-:-:S07]  /*84b0*/  LOP3.LUT R0, R2, R0, R7, 0xfe, !PT ;  /* 0x0000000002007212 */ /* 0x000fce00078efe07 */
.L_x_844:
[----:B------:R-:W-:Y:S05]  /*84c0*/  BSYNC.RECONVERGENT B0 ;  /* 0x0000000000007941 */ /* 0x000fea0003800200 */
.L_x_843:
[----:B------:R-:W-:Y:S01]  /*84d0*/  F2FP.F16.F32.PACK_AB R0, RZ, R0 ;  /* 0x00000000ff00723e */ /* 0x000fe200000000ff */
[----:B------:R-:W-:Y:S06]  /*84e0*/  BRA `(.L_x_828) ;  /* 0x0000000400187947 */ /* 0x000fec0003800000 */
.L_x_841:
        /* <DEDUP_REMOVED lines=21> */
.L_x_850:
[----:B------:R-:W-:Y:S05]  /*8640*/  BSYNC.RECONVERGENT B1 ;  /* 0x0000000000017941 */ /* 0x000fea0003800200 */
.L_x_849:
[----:B------:R-:W-:Y:S02]  /*8650*/  SHF.L.U32 R0, R0, 0x15, RZ ;  /* 0x0000001500007819 */ /* 0x000fe400000006ff */
[----:B------:R-:W-:-:S04]  /*8660*/  LEA R2, R2, 0x37800000, 0x17 ;  /* 0x3780000002027811 */ /* 0x000fc800078eb8ff */
[----:B------:R-:W-:-:S07]  /*8670*/  LOP3.LUT R0, R2, R0, R7, 0xfe, !PT ;  /* 0x0000000002007212 */ /* 0x000fce00078efe07 */
.L_x_848:
[----:B------:R-:W-:Y:S05]  /*8680*/  BSYNC.RECONVERGENT B0 ;  /* 0x0000000000007941 */ /* 0x000fea0003800200 */
.L_x_847:
[----:B------:R-:W-:Y:S01]  /*8690*/  F2FP.F16.F32.PACK_AB R0, RZ, R0 ;  /* 0x00000000ff00723e */ /* 0x000fe200000000ff */
[----:B------:R-:W-:Y:S06]  /*86a0*/  BRA `(.L_x_828) ;  /* 0x0000000000a87947 */ /* 0x000fec0003800000 */
.L_x_840:
        /* <DEDUP_REMOVED lines=14> */
.L_x_854:
[----:B------:R-:W-:Y:S05]  /*8790*/  BSYNC.RECONVERGENT B0 ;  /* 0x0000000000007941 */ /* 0x000fea0003800200 */
.L_x_853:
[----:B------:R-:W-:Y:S01]  /*87a0*/  F2FP.F16.F32.PACK_AB R0, RZ, R0 ;  /* 0x00000000ff00723e */ /* 0x000fe200000000ff */
[----:B------:R-:W-:Y:S06]  /*87b0*/  BRA `(.L_x_828) ;  /* 0x0000000000647947 */ /* 0x000fec0003800000 */
.L_x_827:
[----:B------:R-:W-:Y:S01]  /*87c0*/  MOV R2, 0x0 ;  /* 0x0000000000027802 */ /* 0x000fe20000000f00 */
[----:B------:R-:W0:Y:S01]  /*87d0*/  LDCU.64 UR4, c[0x4][0x128] ;  /* 0x01002500ff0477ac */ /* 0x000e220008000a00 */
[----:B------:R-:W-:Y:S02]  /*87e0*/  HFMA2 R8, -RZ, RZ, 0, 4.64916229248046875e-06 ;  /* 0x0000004eff087431 */ /* 0x000fe400000001ff */
[----:B------:R-:W-:Y:S01]  /*87f0*/  IMAD.MOV.U32 R12, RZ, RZ, 0x1 ;  /* 0x00000001ff0c7424 */ /* 0x000fe200078e00ff */
[----:B------:R-:W-:Y:S01]  /*8800*/  MOV R13, RZ ;  /* 0x000000ff000d7202 */ /* 0x000fe20000000f00 */
[----:B------:R-:W1:Y:S01]  /*8810*/  LDCU.64 UR6, c[0x4][0x130] ;  /* 0x01002600ff0677ac */ /* 0x000e620008000a00 */
[----:B------:R-:W2:Y:S01]  /*8820*/  LDC.64 R2, c[0x4][R2] ;  /* 0x0100000002027b82 */ /* 0x000ea20000000a00 */
[----:B------:R-:W3:Y:S01]  /*8830*/  LDCU.64 UR8, c[0x4][0x28] ;  /* 0x01000500ff0877ac */ /* 0x000ee20008000a00 */
[----:B0-----:R-:W-:Y:S01]  /*8840*/  MOV R4, UR4 ;  /* 0x0000000400047c02 */ /* 0x001fe20008000f00 */
[----:B------:R-:W-:Y:S01]  /*8850*/  IMAD.U32 R5, RZ, RZ, UR5 ;  /* 0x00000005ff057e24 */ /* 0x000fe2000f8e00ff */
[----:B-1----:R-:W-:Y:S01]  /*8860*/  MOV R6, UR6 ;  /* 0x0000000600067c02 */ /* 0x002fe20008000f00 */
[----:B------:R-:W-:Y:S01]  /*8870*/  IMAD.U32 R7, RZ, RZ, UR7 ;  /* 0x00000007ff077e24 */ /* 0x000fe2000f8e00ff */
[----:B---3--:R-:W-:Y:S01]  /*8880*/  MOV R10, UR8 ;  /* 0x00000008000a7c02 */ /* 0x008fe20008000f00 */
[----:B------:R-:W-:-:S07]  /*8890*/  IMAD.U32 R11, RZ, RZ, UR9 ;  /* 0x00000009ff0b7e24 */ /* 0x000fce000f8e00ff */
[----:B------:R-:W-:-:S07]  /*88a0*/  LEPC R20, `(.L_x_855) ;  /* 0x000000001014794e */ /* 0x000fce0000000000 */
[----:B--2---:R-:W-:Y:S05]  /*88b0*/  CALL.ABS.NOINC R2 ;  /* 0x0000000002007343 */ /* 0x004fea0003c00000 */
.L_x_855:
[----:B------:R-:W-:Y:S01]  /*88c0*/  PRMT R0, RZ, 0x7610, R0 ;  /* 0x00007610ff007816 */ /* 0x000fe20000000000 */
[----:B------:R-:W-:Y:S06]  /*88d0*/  BRA `(.L_x_828) ;  /* 0x00000000001c7947 */ /* 0x000fec0003800000 */
.L_x_852:
[----:B------:R-:W2:Y:S02]  /*88e0*/  LDG.E.64 R2, desc[UR36][R2.64] ;  /* 0x0000002402027981 */ /* 0x000ea4000c1e1b00 */
[----:B--2---:R-:W0:Y:S02]  /*88f0*/  I2F.U64 R0, R2 ;  /* 0x0000000200007312 */ /* 0x004e240000301000 */
[----:B0-----:R-:W-:Y:S01]  /*8900*/  F2FP.F16.F32.PACK_AB R0, RZ, R0 ;  /* 0x00000000ff00723e */ /* 0x001fe200000000ff */
[----:B------:R-:W-:Y:S06]  /*8910*/  BRA `(.L_x_828) ;  /* 0x00000000000c7947 */ /* 0x000fec0003800000 */
.L_x_851:
[----:B------:R-:W2:Y:S02]  /*8920*/  LDG.E R2, desc[UR36][R2.64] ;  /* 0x0000002402027981 */ /* 0x000ea4000c1e1900 */
[----:B--2---:R-:W-:-:S04]  /*8930*/  I2FP.F32.U32 R0, R2 ;  /* 0x0000000200007245 */ /* 0x004fc80000201000 */
[----:B------:R-:W-:-:S07]  /*8940*/  F2FP.F16.F32.PACK_AB R0, RZ, R0 ;  /* 0x00000000ff00723e */ /* 0x000fce00000000ff */
.L_x_828:
        /* <DEDUP_REMOVED lines=39> */
.L_x_859:
[----:B------:R-:W-:-:S06]  /*8bc0*/  HADD2.F32 R5, -RZ, R0.H0_H0 ;  /* 0x20000000ff057230 */ /* 0x000fcc0000004100 */
[----:B------:R-:W0:Y:S02]  /*8bd0*/  F2I.S64.TRUNC R4, R5 ;  /* 0x0000000500047311 */ /* 0x000e24000020d900 */
[----:B0-----:R4:W-:Y:S01]  /*8be0*/  STG.E.U8 desc[UR36][R2.64], R4 ;  /* 0x0000000402007986 */ /* 0x0019e2000c101124 */
[----:B------:R-:W-:Y:S05]  /*8bf0*/  BRA `(.L_x_861) ;  /* 0x0000000c006c7947 */ /* 0x000fea0003800000 */
.L_x_858:
        /* <DEDUP_REMOVED lines=10> */
.L_x_863:
[----:B------:R-:W-:-:S04]  /*8ca0*/  HADD2.F32 R0, -RZ, R0.H0_H0 ;  /* 0x20000000ff007230 */ /* 0x000fc80000004100 */
[----:B------:R-:W0:Y:S02]  /*8cb0*/  F2I.FTZ.TRUNC.NTZ R5, R0 ;  /* 0x0000000000057305 */ /* 0x000e24000021f100 */
[----:B0-----:R2:W-:Y:S01]  /*8cc0*/  STG.E desc[UR36][R2.64], R5 ;  /* 0x0000000502007986 */ /* 0x0015e2000c101924 */
[----:B------:R-:W-:Y:S05]  /*8cd0*/  BRA `(.L_x_861) ;  /* 0x0000000c00347947 */ /* 0x000fea0003800000 */
.L_x_862:
[----:B------:R-:W-:-:S04]  /*8ce0*/  HADD2.F32 R0, -RZ, R0.H0_H0 ;  /* 0x20000000ff007230 */ /* 0x000fc80000004100 */
[----:B------:R-:W0:Y:S02]  /*8cf0*/  F2I.FTZ.TRUNC.NTZ R5, R0 ;  /* 0x0000000000057305 */ /* 0x000e24000021f100 */
[----:B0-----:R0:W-:Y:S01]  /*8d00*/  STG.E.U16 desc[UR36][R2.64], R5 ;  /* 0x0000000502007986 */ /* 0x0011e2000c101524 */
[----:B------:R-:W-:Y:S05]  /*8d10*/  BRA `(.L_x_861) ;  /* 0x0000000c00247947 */ /* 0x000fea0003800000 */
.L_x_857:
        /* <DEDUP_REMOVED lines=9> */
.L_x_865:
[----:B------:R0:W-:Y:S01]  /*8db0*/  STG.E.U16 desc[UR36][R2.64], R0 ;  /* 0x0000000002007986 */ /* 0x0001e2000c101524 */
[----:B------:R-:W-:Y:S05]  /*8dc0*/  BRA `(.L_x_861) ;  /* 0x0000000800f87947 */ /* 0x000fea0003800000 */
.L_x_864:
[----:B------:R-:W-:-:S09]  /*8dd0*/  UISETP.NE.AND UP0, UPT, UR4, 0x7, UPT ;  /* 0x000000070400788c */ /* 0x000fd2000bf05270 */
[----:B------:R-:W-:Y:S05]  /*8de0*/  BRA.U !UP0, `(.L_x_866) ;  /* 0x0000000108347547 */ /* 0x000fea000b800000 */
[----:B------:R-:W-:-:S09]  /*8df0*/  UISETP.NE.AND UP0, UPT, UR4, 0x8, UPT ;  /* 0x000000080400788c */ /* 0x000fd2000bf05270 */
[----:B------:R-:W-:Y:S05]  /*8e00*/  BRA.U !UP0, `(.L_x_867) ;  /* 0x0000000108187547 */ /* 0x000fea000b800000 */
[----:B------:R-:W-:-:S09]  /*8e10*/  UISETP.NE.AND UP0, UPT, UR4, 0x9, UPT ;  /* 0x000000090400788c */ /* 0x000fd2000bf05270 */
[----:B------:R-:W-:Y:S05]  /*8e20*/  BRA.U UP0, `(.L_x_860) ;  /* 0x0000000500fc7547 */ /* 0x000fea000b800000 */
[----:B------:R-:W-:Y:S02]  /*8e30*/  HFMA2 R5, -RZ, RZ, 0, 0 ;  /* 0x00000000ff057431 */ /* 0x000fe400000001ff */
[----:B------:R-:W-:-:S05]  /*8e40*/  HADD2.F32 R4, -RZ, R0.H0_H0 ;  /* 0x20000000ff047230 */ /* 0x000fca0000004100 */
[----:B------:R0:W-:Y:S01]  /*8e50*/  STG.E.64 desc[UR36][R2.64], R4 ;  /* 0x0000000402007986 */ /* 0x0001e2000c101b24 */
[----:B------:R-:W-:Y:S05]  /*8e60*/  BRA `(.L_x_861) ;  /* 0x0000000800d07947 */ /* 0x000fea0003800000 */
.L_x_867:
[----:B------:R-:W-:-:S05]  /*8e70*/  HADD2.F32 R0, -RZ, R0.H0_H0 ;  /* 0x20000000ff007230 */ /* 0x000fca0000004100 */
[----:B------:R-:W-:-:S04]  /*8e80*/  F2FP.F16.F32.PACK_AB R0, RZ, R0 ;  /* 0x00000000ff00723e */ /* 0x000fc800000000ff */
[----:B------:R-:W-:-:S05]  /*8e90*/  PRMT R0, R0, 0x5410, RZ ;  /* 0x0000541000007816 */ /* 0x000fca00000000ff */
[----:B------:R0:W-:Y:S01]  /*8ea0*/  STG.E desc[UR36][R2.64], R0 ;  /* 0x0000000002007986 */ /* 0x0001e2000c101924 */
[----:B------:R-:W-:Y:S05]  /*8eb0*/  BRA `(.L_x_861) ;  /* 0x0000000800bc7947 */ /* 0x000fea0003800000 */
.L_x_866:
[----:B------:R-:W-:-:S05]  /*8ec0*/  HADD2.F32 R4, -RZ, R0.H0_H0 ;  /* 0x20000000ff047230 */ /* 0x000fca0000004100 */
[----:B------:R-:W-:-:S06]  /*8ed0*/  FMUL.FTZ R4, R4, 1 ;  /* 0x3f80000004047820 */ /* 0x000fcc0000410000 */
[----:B------:R-:W0:Y:S02]  /*8ee0*/  F2F.F64.F32 R4, R4 ;  /* 0x0000000400047310 */ /* 0x000e240000201800 */
[----:B0-----:R0:W-:Y:S01]  /*8ef0*/  STG.E.64 desc[UR36][R2.64], R4 ;  /* 0x0000000402007986 */ /* 0x0011e2000c101b24 */
[----:B------:R-:W-:Y:S05]  /*8f00*/  BRA `(.L_x_861) ;  /* 0x0000000800a87947 */ /* 0x000fea0003800000 */
.L_x_856:
        /* <DEDUP_REMOVED lines=14> */
.L_x_871:
        /* <DEDUP_REMOVED lines=18> */
.L_x_874:
[----:B------:R-:W-:-:S04]  /*9110*/  SHF.R.U32.HI R5, RZ, 0x18, R5 ;  /* 0x00000018ff057819 */ /* 0x000fc80000011605 */
[----:B------:R-:W-:-:S07]  /*9120*/  LOP3.LUT R0, R0, 0x80, R5, 0xf8, !PT ;  /* 0x0000008000007812 */ /* 0x000fce00078ef805 */
.L_x_873:
[----:B------:R-:W-:Y:S05]  /*9130*/  BSYNC.RECONVERGENT B0 ;  /* 0x0000000000007941 */ /* 0x000fea0003800200 */
.L_x_872:
[----:B------:R0:W-:Y:S01]  /*9140*/  STG.E.U8 desc[UR36][R2.64], R0 ;  /* 0x0000000002007986 */ /* 0x0001e2000c101124 */
[----:B------:R-:W-:Y:S05]  /*9150*/  BRA `(.L_x_861) ;  /* 0x0000000800147947 */ /* 0x000fea0003800000 */
.L_x_870:
        /* <DEDUP_REMOVED lines=18> */
.L_x_877:
[----:B------:R-:W-:-:S04]  /*9280*/  SHF.R.U32.HI R5, RZ, 0x18, R5 ;  /* 0x00000018ff057819 */ /* 0x000fc80000011605 */
[----:B------:R-:W-:-:S07]  /*9290*/  LOP3.LUT R0, R0, 0x80, R5, 0xf8, !PT ;  /* 0x0000008000007812 */ /* 0x000fce00078ef805 */
.L_x_876:
[----:B------:R-:W-:Y:S05]  /*92a0*/  BSYNC.RECONVERGENT B0 ;  /* 0x0000000000007941 */ /* 0x000fea0003800200 */
.L_x_875:
[----:B------:R0:W-:Y:S01]  /*92b0*/  STG.E.U8 desc[UR36][R2.64], R0 ;  /* 0x0000000002007986 */ /* 0x0001e2000c101124 */
[----:B------:R-:W-:Y:S05]  /*92c0*/  BRA `(.L_x_861) ;  /* 0x0000000400b87947 */ /* 0x000fea0003800000 */
.L_x_869:
        /* <DEDUP_REMOVED lines=14> */
[----:B------:R-:W-:Y:S02]  /*93b0*/  @P1 ISETP.EQ.U32.AND P2, PT, R0, 0x1, P0 ;  /* 0x000000010000180c */ /* 0x000fe40000742070 */
[----:B------:R-:W-:Y:S02]  /*93c0*/  PLOP3.LUT P0, PT, PT, PT, PT, 0x80, 0x8 ;  /* 0x000000000008781c */ /* 0x000fe40003f0f070 */
[----:B------:R-:W-:Y:S02]  /*93d0*/  @P1 PLOP3.LUT P0, PT, P2, PT, PT, 0x80, 0x8 ;  /* 0x000000000008181c */ /* 0x000fe4000170f070 */
[----:B------:R-:W-:-:S11]  /*93e0*/  @P1 IADD3 R0, PT, PT, R6, 0x1, RZ ;  /* 0x0000000106001810 */ /* 0x000fd60007ffe0ff */
[----:B------:R-:W-:-:S05]  /*93f0*/  @!P0 IMAD.MOV R0, RZ, RZ, R6 ;  /* 0x000000ffff008224 */ /* 0x000fca00078e0206 */
[----:B------:R-:W-:-:S05]  /*9400*/  @P1 MOV R5, R0 ;  /* 0x0000000000051202 */ /* 0x000fca0000000f00 */
[----:B------:R0:W-:Y:S01]  /*9410*/  STG.E.U8 desc[UR36][R2.64], R5 ;  /* 0x0000000502007986 */ /* 0x0001e2000c101124 */
[----:B------:R-:W-:Y:S05]  /*9420*/  BRA `(.L_x_861) ;  /* 0x0000000400607947 */ /* 0x000fea0003800000 */
.L_x_879:
[----:B------:R-:W-:-:S06]  /*9430*/  HADD2.F32 R4, -RZ, R0.H0_H0 ;  /* 0x20000000ff047230 */ /* 0x000fcc0000004100 */
[----:B------:R-:W0:Y:S02]  /*9440*/  F2I.U64.TRUNC R4, R4 ;  /* 0x0000000400047311 */ /* 0x000e24000020d800 */
[----:B0-----:R0:W-:Y:S01]  /*9450*/  STG.E.64 desc[UR36][R2.64], R4 ;  /* 0x0000000402007986 */ /* 0x0011e2000c101b24 */
[----:B------:R-:W-:Y:S05]  /*9460*/  BRA `(.L_x_861) ;  /* 0x0000000400507947 */ /* 0x000fea0003800000 */
.L_x_878:
[----:B------:R-:W-:-:S04]  /*9470*/  HADD2.F32 R0, -RZ, R0.H0_H0 ;  /* 0x20000000ff007230 */ /* 0x000fc80000004100 */
[----:B------:R-:W0:Y:S02]  /*9480*/  F2I.FTZ.U32.TRUNC.NTZ R5, R0 ;  /* 0x0000000000057305 */ /* 0x000e24000021f000 */
[----:B0-----:R0:W-:Y:S01]  /*9490*/  STG.E desc[UR36][R2.64], R5 ;  /* 0x0000000502007986 */ /* 0x0011e2000c101924 */
[----:B------:R-:W-:Y:S05]  /*94a0*/  BRA `(.L_x_861) ;  /* 0x0000000400407947 */ /* 0x000fea0003800000 */
.L_x_868:
        /* <DEDUP_REMOVED lines=11> */
.L_x_881:
[----:B------:R-:W-:Y:S01]  /*9560*/  HADD2.F32 R0, -RZ, R0.H0_H0 ;  /* 0x20000000ff007230 */ /* 0x000fe20000004100 */
[----:B------:R-:W-:-:S04]  /*9570*/  CS2R R6, SRZ ;  /* 0x0000000000067805 */ /* 0x000fc8000001ff00 */
[----:B------:R-:W-:-:S04]  /*9580*/  FMUL.FTZ R0, R0, 1 ;  /* 0x3f80000000007820 */ /* 0x000fc80000410000 */
[----:B------:R-:W0:Y:S02]  /*9590*/  F2F.F64.F32 R4, R0 ;  /* 0x0000000000047310 */ /* 0x000e240000201800 */
[----:B0-----:R0:W-:Y:S01]  /*95a0*/  STG.E.128 desc[UR36][R2.64], R4 ;  /* 0x0000000402007986 */ /* 0x0011e2000c101d24 */
[----:B------:R-:W-:Y:S05]  /*95b0*/  BRA `(.L_x_861) ;  /* 0x0000000000fc7947 */ /* 0x000fea0003800000 */
.L_x_880:
[----:B------:R-:W-:-:S09]  /*95c0*/  UISETP.NE.AND UP0, UPT, UR4, 0xf, UPT ;  /* 0x0000000f0400788c */ /* 0x000fd2000bf05270 */
[----:B------:R-:W-:Y:S05]  /*95d0*/  BRA.U !UP0, `(.L_x_882) ;  /* 0x0000000108e87547 */ /* 0x000fea000b800000 */
[----:B------:R-:W-:-:S09]  /*95e0*/  UISETP.NE.AND UP0, UPT, UR4, 0x17, UPT ;  /* 0x000000170400788c */ /* 0x000fd2000bf05270 */
[----:B------:R-:W-:Y:S05]  /*95f0*/  BRA.U !UP0, `(.L_x_883) ;  /* 0x0000000108907547 */ /* 0x000fea000b800000 */
[----:B------:R-:W-:-:S09]  /*9600*/  UISETP.NE.AND UP0, UPT, UR4, 0x18, UPT ;  /* 0x000000180400788c */ /* 0x000fd2000bf05270 */
[----:B------:R-:W-:Y:S05]  /*9610*/  BRA.U !UP0, `(.L_x_884) ;  /* 0x0000000108447547 */ /* 0x000fea000b800000 */
.L_x_860:
[----:B------:R-:W-:Y:S01]  /*9620*/  MOV R0, 0x0 ;  /* 0x0000000000007802 */ /* 0x000fe20000000f00 */
[----:B------:R-:W0:Y:S01]  /*9630*/  LDCU.64 UR4, c[0x4][0x128] ;  /* 0x01002500ff0477ac */ /* 0x000e220008000a00 */
[----:B------:R-:W-:Y:S02]  /*9640*/  HFMA2 R12, -RZ, RZ, 0, 5.9604644775390625e-08 ;  /* 0x00000001ff0c7431 */ /* 0x000fe400000001ff */
[----:B------:R-:W-:Y:S01]  /*9650*/  IMAD.MOV.U32 R8, RZ, RZ, 0x65 ;  /* 0x00000065ff087424 */ /* 0x000fe200078e00ff */
[----:B------:R1:W2:Y:S01]  /*9660*/  LDC.64 R2, c[0x4][R0] ;  /* 0x0100000000027b82 */ /* 0x0002a20000000a00 */
[----:B------:R-:W3:Y:S01]  /*9670*/  LDCU.64 UR6, c[0x4][0x130] ;  /* 0x01002600ff0677ac */ /* 0x000ee20008000a00 */
[----:B------:R-:W-:Y:S01]  /*9680*/  IMAD.MOV.U32 R13, RZ, RZ, RZ ;  /* 0x000000ffff0d7224 */ /* 0x000fe200078e00ff */
[----:B------:R-:W4:Y:S01]  /*9690*/  LDCU.64 UR8, c[0x4][0x30] ;  /* 0x01000600ff0877ac */ /* 0x000f220008000a00 */
[----:B0-----:R-:W-:Y:S01]  /*96a0*/  IMAD.U32 R4, RZ, RZ, UR4 ;  /* 0x00000004ff047e24 */ /* 0x001fe2000f8e00ff */
[----:B------:R-:W-:Y:S01]  /*96b0*/  MOV R5, UR5 ;  /* 0x0000000500057c02 */ /* 0x000fe20008000f00 */
[----:B---3--:R-:W-:Y:S01]  /*96c0*/  IMAD.U32 R6, RZ, RZ, UR6 ;  /* 0x00000006ff067e24 */ /* 0x008fe2000f8e00ff */
[----:B------:R-:W-:Y:S01]  /*96d0*/  MOV R7, UR7 ;  /* 0x0000000700077c02 */ /* 0x000fe20008000f00 */
[----:B----4-:R-:W-:Y:S01]  /*96e0*/  IMAD.U32 R10, RZ, RZ, UR8 ;  /* 0x00000008ff0a7e24 */ /* 0x010fe2000f8e00ff */
[----:B-1----:R-:W-:-:S07]  /*96f0*/  MOV R11, UR9 ;  /* 0x00000009000b7c02 */ /* 0x002fce0008000f00 */
[----:B------:R-:W-:-:S07]  /*9700*/  LEPC R20, `(.L_x_885) ;  /* 0x000000001014794e */ /* 0x000fce0000000000 */
[----:B--2---:R-:W-:Y:S05]  /*9710*/  CALL.ABS.NOINC R2 ;  /* 0x0000000002007343 */ /* 0x004fea0003c00000 */
.L_x_885:
[----:B------:R-:W-:Y:S05]  /*9720*/  BRA `(.L_x_861) ;  /* 0x0000000000a07947 */ /* 0x000fea0003800000 */
.L_x_884:
[----:B------:R-:W-:Y:S01]  /*9730*/  HADD2.F32 R7, -RZ, R0.H0_H0 ;  /* 0x20000000ff077230 */ /* 0x000fe20000004100 */
[----:B------:R-:W-:Y:S01]  /*9740*/  BSSY.RECONVERGENT B0, `(.L_x_886) ;  /* 0x000000c000007945 */ /* 0x000fe20003800200 */
[----:B------:R-:W-:-:S03]  /*9750*/  MOV R0, 0x7f ;  /* 0x0000007f00007802 */ /* 0x000fc60000000f00 */
        /* <DEDUP_REMOVED lines=10> */
.L_x_887:
[----:B------:R-:W-:Y:S05]  /*9800*/  BSYNC.RECONVERGENT B0 ;  /* 0x0000000000007941 */ /* 0x000fea0003800200 */
.L_x_886:
[----:B------:R-:W-:-:S05]  /*9810*/  LOP3.LUT R5, R0, 0x80, R5, 0xf8, !PT ;  /* 0x0000008000057812 */ /* 0x000fca00078ef805 */
[----:B------:R0:W-:Y:S01]  /*9820*/  STG.E.U8 desc[UR36][R2.64], R5 ;  /* 0x0000000502007986 */ /* 0x0001e2000c101124 */
[----:B------:R-:W-:Y:S05]  /*9830*/  BRA `(.L_x_861) ;  /* 0x00000000005c7947 */ /* 0x000fea0003800000 */
.L_x_883:
        /* <DEDUP_REMOVED lines=12> */
.L_x_889:
[----:B------:R-:W-:Y:S01]  /*9900*/  IMAD.MOV.U32 R0, RZ, RZ, 0x7f ;  /* 0x0000007fff007424 */ /* 0x000fe200078e00ff */
[----:B------:R-:W-:-:S04]  /*9910*/  ISETP.GT.U32.AND P0, PT, R4, 0x7f800000, PT ;  /* 0x7f8000000400780c */ /* 0x000fc80003f04070 */
[----:B------:R-:W-:-:S09]  /*9920*/  SEL R0, R0, 0x7c, P0 ;  /* 0x0000007c00007807 */ /* 0x000fd20000000000 */
.L_x_890:
[----:B------:R-:W-:Y:S05]  /*9930*/  BSYNC.RECONVERGENT B0 ;  /* 0x0000000000007941 */ /* 0x000fea0003800200 */
.L_x_888:
[----:B------:R-:W-:-:S04]  /*9940*/  SHF.R.U32.HI R5, RZ, 0x18, R5 ;  /* 0x00000018ff057819 */ /* 0x000fc80000011605 */
[----:B------:R-:W-:-:S05]  /*9950*/  LOP3.LUT R5, R0, 0x80, R5, 0xf8, !PT ;  /* 0x0000008000057812 */ /* 0x000fca00078ef805 */
[----:B------:R0:W-:Y:S01]  /*9960*/  STG.E.U8 desc[UR36][R2.64], R5 ;  /* 0x0000000502007986 */ /* 0x0001e2000c101124 */
[----:B------:R-:W-:Y:S05]  /*9970*/  BRA `(.L_x_861) ;  /* 0x00000000000c7947 */ /* 0x000fea0003800000 */
.L_x_882:
[----:B------:R-:W-:-:S05]  /*9980*/  HADD2.F32 R0, -RZ, R0.H0_H0 ;  /* 0x20000000ff007230 */ /* 0x000fca0000004100 */
[----:B------:R-:W-:-:S05]  /*9990*/  F2FP.BF16.F32.PACK_AB R0, RZ, R0 ;  /* 0x00000000ff00723e */ /* 0x000fca00000010ff */
[----:B------:R0:W-:Y:S02]  /*99a0*/  STG.E.U16 desc[UR36][R2.64], R0 ;  /* 0x0000000002007986 */ /* 0x0001e4000c101524 */
.L_x_861:
[----:B------:R-:W-:-:S07]  /*99b0*/  IADD3 R17, PT, PT, R17, 0x80, RZ ;  /* 0x0000008011117810 */ /* 0x000fce0007ffe0ff */
.L_x_821:
[----:B------:R-:W-:Y:S05]  /*99c0*/  BSYNC.RECONVERGENT B6 ;  /* 0x0000000000067941 */ /* 0x000fea0003800200 */
.L_x_820:
        /* <DEDUP_REMOVED lines=306> */
.L_x_891:
[----:B------:R-:W0:Y:S01]  /*acf0*/  LDCU.128 UR8, c[0x0][0x580] ;  /* 0x0000b000ff0877ac */ /* 0x000e220008000c00 */
[----:B------:R-:W-:-:S04]  /*ad00*/  UPRMT UR4, UR41, 0x9910, URZ ;  /* 0x0000991029047896 */ /* 0x000fc800080000ff */
[----:B------:R-:W-:Y:S01]  /*ad10*/  UISETP.GT.AND UP0, UPT, UR4, 0x9, UPT ;  /* 0x000000090400788c */ /* 0x000fe2000bf04270 */
[----:B0-----:R-:W-:Y:S02]  /*ad20*/  IADD3 R16, P0, PT, R16, UR8, RZ ;  /* 0x0000000810107c10 */ /* 0x001fe4000ff1e0ff */
[----:B-1234-:R-:W-:-:S03]  /*ad30*/  IADD3 R2, P1, PT, R0, UR10, RZ ;  /* 0x0000000a00027c10 */ /* 0x01efc6000ff3e0ff */
        /* <DEDUP_REMOVED lines=15> */
.L_x_895:
[----:B------:R-:W2:Y:S02]  /*ae30*/  LDG.E.U8 R2, desc[UR36][R2.64] ;  /* 0x0000002402027981 */ /* 0x000ea4000c1e1100 */
[----:B--2---:R-:W-:-:S04]  /*ae40*/  I2FP.F32.U32 R0, R2 ;  /* 0x0000000200007245 */ /* 0x004fc80000201000 */
[----:B------:R-:W-:Y:S01]  /*ae50*/  F2FP.F16.F32.PACK_AB R0, RZ, R0 ;  /* 0x00000000ff00723e */ /* 0x000fe200000000ff */
[----:B------:R-:W-:Y:S06]  /*ae60*/  BRA `(.L_x_897) ;  /* 0x0000000c007c7947 */ /* 0x000fec0003800000 */
.L_x_894:
        /* <DEDUP_REMOVED lines=10> */
.L_x_899:
[----:B------:R-:W2:Y:S02]  /*af10*/  LDG.E R2, desc[UR36][R2.64] ;  /* 0x0000002402027981 */ /* 0x000ea4000c1e1900 */
[----:B--2---:R-:W-:-:S04]  /*af20*/  I2FP.F32.S32 R0, R2 ;  /* 0x0000000200007245 */ /* 0x004fc80000201400 */
[----:B------:R-:W-:Y:S01]  /*af30*/  F2FP.F16.F32.PACK_AB R0, RZ, R0 ;  /* 0x00000000ff00723e */ /* 0x000fe200000000ff */
[----:B------:R-:W-:Y:S06]  /*af40*/  BRA `(.L_x_897) ;  /* 0x0000000c00447947 */ /* 0x000fec0003800000 */
.L_x_898:
[----:B------:R-:W2:Y:S02]  /*af50*/  LDG.E.U16 R2, desc[UR36][R2.64] ;  /* 0x0000002402027981 */ /* 0x000ea4000c1e1500 */
[----:B--2---:R-:W0:Y:S02]  /*af60*/  I2F.S16 R0, R2 ;  /* 0x0000000200007306 */ /* 0x004e240000101400 */
[----:B0-----:R-:W-:Y:S01]  /*af70*/  F2FP.F16.F32.PACK_AB R0, RZ, R0 ;  /* 0x00000000ff00723e */ /* 0x001fe200000000ff */
[----:B------:R-:W-:Y:S06]  /*af80*/  BRA `(.L_x_897) ;  /* 0x0000000c00347947 */ /* 0x000fec0003800000 */
.L_x_893:
        /* <DEDUP_REMOVED lines=9> */
.L_x_901:
[----:B------:R1:W5:Y:S01]  /*b020*/  LDG.E.U16 R0, desc[UR36][R2.64] ;  /* 0x0000002402007981 */ /* 0x000362000c1e1500 */
[----:B------:R-:W-:Y:S05]  /*b030*/  BRA `(.L_x_897) ;  /* 0x0000000c00087947 */ /* 0x000fea0003800000 */
.L_x_900:
        /* <DEDUP_REMOVED lines=9> */
.L_x_903:
[----:B------:R0:W5:Y:S01]  /*b0d0*/  LDG.E.U16 R0, desc[UR36][R2.64] ;  /* 0x0000002402007981 */ /* 0x000162000c1e1500 */
[----:B------:R-:W-:Y:S05]  /*b0e0*/  BRA `(.L_x_897) ;  /* 0x0000000800dc7947 */ /* 0x000fea0003800000 */
.L_x_902:
        /* <DEDUP_REMOVED lines=8> */
.L_x_892:
        /* <DEDUP_REMOVED lines=13> */
.L_x_906:
        /* <DEDUP_REMOVED lines=8> */
.L_x_905:
        /* <DEDUP_REMOVED lines=27> */
.L_x_908:
        /* <DEDUP_REMOVED lines=13> */
.L_x_907:
[----:B------:R-:W2:Y:S02]  /*b540*/  LDG.E.U16 R0, desc[UR36][R2.64] ;  /* 0x0000002402007981 */ /* 0x000ea4000c1e1500 */
[----:B--2---:R-:W-:-:S04]  /*b550*/  SHF.L.U32 R0, R0, 0x10, RZ ;  /* 0x0000001000007819 */ /* 0x004fc800000006ff */
[----:B------:R-:W-:Y:S01]  /*b560*/  F2FP.F16.F32.PACK_AB R0, RZ, R0 ;  /* 0x00000000ff00723e */ /* 0x000fe200000000ff */
[----:B------:R-:W-:Y:S06]  /*b570*/  BRA `(.L_x_897) ;  /* 0x0000000400b87947 */ /* 0x000fec0003800000 */
.L_x_904:
        /* <DEDUP_REMOVED lines=12> */
.L_x_911:
        /* <DEDUP_REMOVED lines=21> */
.L_x_915:
[----:B------:R-:W-:Y:S05]  /*b790*/  BSYNC.RECONVERGENT B1 ;  /* 0x0000000000017941 */ /* 0x000fea0003800200 */
.L_x_914:
[----:B------:R-:W-:Y:S01]  /*b7a0*/  IMAD.SHL.U32 R0, R0, 0x100000, RZ ;  /* 0x0010000000007824 */ /* 0x000fe200078e00ff */
[----:B------:R-:W-:-:S04]  /*b7b0*/  LEA R2, R2, 0x3b800000, 0x17 ;  /* 0x3b80000002027811 */ /* 0x000fc800078eb8ff */
[----:B------:R-:W-:-:S07]  /*b7c0*/  LOP3.LUT R0, R2, R0, R7, 0xfe, !PT ;  /* 0x0000000002007212 */ /* 0x000fce00078efe07 */
.L_x_913:
[----:B------:R-:W-:Y:S05]  /*b7d0*/  BSYNC.RECONVERGENT B0 ;  /* 0x0000000000007941 */ /* 0x000fea0003800200 */
.L_x_912:
[----:B------:R-:W-:Y:S01]  /*b7e0*/  F2FP.F16.F32.PACK_AB R0, RZ, R0 ;  /* 0x00000000ff00723e */ /* 0x000fe200000000ff */
[----:B------:R-:W-:Y:S06]  /*b7f0*/  BRA `(.L_x_897) ;  /* 0x0000000400187947 */ /* 0x000fec0003800000 */
.L_x_910:
        /* <DEDUP_REMOVED lines=21> */
.L_x_919:
[----:B------:R-:W-:Y:S05]  /*b950*/  BSYNC.RECONVERGENT B1 ;  /* 0x0000000000017941 */ /* 0x000fea0003800200 */
.L_x_918:
[----:B------:R-:W-:Y:S02]  /*b960*/  SHF.L.U32 R0, R0, 0x15, RZ ;  /* 0x0000001500007819 */ /* 0x000fe400000006ff */
[----:B------:R-:W-:-:S04]  /*b970*/  LEA R2, R2, 0x37800000, 0x17 ;  /* 0x3780000002027811 */ /* 0x000fc800078eb8ff */
[----:B------:R-:W-:-:S07]  /*b980*/  LOP3.LUT R0, R2, R0, R7, 0xfe, !PT ;  /* 0x0000000002007212 */ /* 0x000fce00078efe07 */
.L_x_917:
[----:B------:R-:W-:Y:S05]  /*b990*/  BSYNC.RECONVERGENT B0 ;  /* 0x0000000000007941 */ /* 0x000fea0003800200 */
.L_x_916:
[----:B------:R-:W-:Y:S01]  /*b9a0*/  F2FP.F16.F32.PACK_AB R0, RZ, R0 ;  /* 0x00000000ff00723e */ /* 0x000fe200000000ff */
[----:B------:R-:W-:Y:S06]  /*b9b0*/  BRA `(.L_x_897) ;  /* 0x0000000000a87947 */ /* 0x000fec0003800000 */
.L_x_909:
        /* <DEDUP_REMOVED lines=14> */
.L_x_923:
[----:B------:R-:W-:Y:S05]  /*baa0*/  BSYNC.RECONVERGENT B0 ;  /* 0x0000000000007941 */ /* 0x000fea0003800200 */
.L_x_922:
[----:B------:R-:W-:Y:S01]  /*bab0*/  F2FP.F16.F32.PACK_AB R0, RZ, R0 ;  /* 0x00000000ff00723e */ /* 0x000fe200000000ff */
[----:B------:R-:W-:Y:S06]  /*bac0*/  BRA `(.L_x_897) ;  /* 0x0000000000647947 */ /* 0x000fec0003800000 */
.L_x_896:
[----:B------:R-:W-:Y:S01]  /*bad0*/  MOV R0, 0x0 ;  /* 0x0000000000007802 */ /* 0x000fe20000000f00 */
[----:B------:R-:W0:Y:S01]  /*bae0*/  LDCU.64 UR4, c[0x4][0x128] ;  /* 0x01002500ff0477ac */ /* 0x000e220008000a00 */
[----:B------:R-:W-:Y:S02]  /*baf0*/  HFMA2 R8, -RZ, RZ, 0, 4.64916229248046875e-06 ;  /* 0x0000004eff087431 */ /* 0x000fe400000001ff */
[----:B------:R-:W-:Y:S01]  /*bb00*/  IMAD.MOV.U32 R12, RZ, RZ, 0x1 ;  /* 0x00000001ff0c7424 */ /* 0x000fe200078e00ff */
[----:B------:R1:W2:Y:S01]  /*bb10*/  LDC.64 R2, c[0x4][R0] ;  /* 0x0100000000027b82 */ /* 0x0002a20000000a00 */
        /* <DEDUP_REMOVED lines=11> */
.L_x_924:
[----:B------:R-:W-:Y:S01]  /*bbd0*/  PRMT R0, RZ, 0x7610, R0 ;  /* 0x00007610ff007816 */ /* 0x000fe20000000000 */
[----:B------:R-:W-:Y:S06]  /*bbe0*/  BRA `(.L_x_897) ;  /* 0x00000000001c7947 */ /* 0x000fec0003800000 */
.L_x_921:
[----:B------:R-:W2:Y:S02]  /*bbf0*/  LDG.E.64 R2, desc[UR36][R2.64] ;  /* 0x0000002402027981 */ /* 0x000ea4000c1e1b00 */
[----:B--2---:R-:W0:Y:S02]  /*bc00*/  I2F.U64 R0, R2 ;  /* 0x0000000200007312 */ /* 0x004e240000301000 */
[----:B0-----:R-:W-:Y:S01]  /*bc10*/  F2FP.F16.F32.PACK_AB R0, RZ, R0 ;  /* 0x00000000ff00723e */ /* 0x001fe200000000ff */
[----:B------:R-:W-:Y:S06]  /*bc20*/  BRA `(.L_x_897) ;  /* 0x00000000000c7947 */ /* 0x000fec0003800000 */
.L_x_920:
[----:B------:R-:W2:Y:S02]  /*bc30*/  LDG.E R2, desc[UR36][R2.64] ;  /* 0x0000002402027981 */ /* 0x000ea4000c1e1900 */
[----:B--2---:R-:W-:-:S04]  /*bc40*/  I2FP.F32.U32 R0, R2 ;  /* 0x0000000200007245 */ /* 0x004fc80000201000 */
[----:B------:R-:W-:-:S07]  /*bc50*/  F2FP.F16.F32.PACK_AB R0, RZ, R0 ;  /* 0x00000000ff00723e */ /* 0x000fce00000000ff */
.L_x_897:
[----:B-----5:R-:W-:Y:S01]  /*bc60*/  HADD2.F32 R0, -RZ, R0.H0_H0 ;  /* 0x20000000ff007230 */ /* 0x020fe20000004100 */
[----:B------:R-:W-:Y:S01]  /*bc70*/  UPRMT UR4, UR42, 0x9910, URZ ;  /* 0x000099102a047896 */ /* 0x000fe200080000ff */
[----:B------:R-:W-:-:S03]  /*bc80*/  IMAD.MOV.U32 R4, RZ, RZ, 0x3b2090aa ;  /* 0x3b2090aaff047424 */ /* 0x000fc600078e00ff */
[C---:B------:R-:W-:Y:S01]  /*bc90*/  FSETP.GT.FTZ.AND P0, PT, |R0|.reuse, 1, PT ;  /* 0x3f8000000000780b */ /* 0x040fe20003f14200 */
[----:B01----:R-:W-:Y:S01]  /*bca0*/  FADD.FTZ R2, |R0|, -RZ ;  /* 0x800000ff00027221 */ /* 0x003fe20000010200 */
        /* <DEDUP_REMOVED lines=29> */
[----:B0-----:R-:W-:Y:S01]  /*be80*/  STG.E.U8 desc[UR36][R16.64], R3 ;  /* 0x0000000310007986 */ /* 0x001fe2000c101124 */
[----:B------:R-:W-:Y:S05]  /*be90*/  EXIT ;  /* 0x000000000000794d */ /* 0x000fea0003800000 */
.L_x_928:
[----:B------:R-:W-:-:S06]  /*bea0*/  HADD2.F32 R3, -RZ, R0.H0_H0 ;  /* 0x20000000ff037230 */ /* 0x000fcc0000004100 */
[----:B------:R-:W0:Y:S02]  /*beb0*/  F2I.S64.TRUNC R2, R3 ;  /* 0x0000000300027311 */ /* 0x000e24000020d900 */
[----:B0-----:R-:W-:Y:S01]  /*bec0*/  STG.E.U8 desc[UR36][R16.64], R2 ;  /* 0x0000000210007986 */ /* 0x001fe2000c101124 */
[----:B------:R-:W-:Y:S05]  /*bed0*/  EXIT ;  /* 0x000000000000794d */ /* 0x000fea0003800000 */
.L_x_927:
        /* <DEDUP_REMOVED lines=8> */
[----:B0-----:R-:W-:Y:S01]  /*bf60*/  STG.E.64 desc[UR36][R16.64], R2 ;  /* 0x0000000210007986 */ /* 0x001fe2000c101b24 */
[----:B------:R-:W-:Y:S05]  /*bf70*/  EXIT ;  /* 0x000000000000794d */ /* 0x000fea0003800000 */
.L_x_931:
[----:B------:R-:W-:-:S04]  /*bf80*/  HADD2.F32 R0, -RZ, R0.H0_H0 ;  /* 0x20000000ff007230 */ /* 0x000fc80000004100 */
[----:B------:R-:W0:Y:S02]  /*bf90*/  F2I.FTZ.TRUNC.NTZ R3, R0 ;  /* 0x0000000000037305 */ /* 0x000e24000021f100 */
[----:B0-----:R-:W-:Y:S01]  /*bfa0*/  STG.E desc[UR36][R16.64], R3 ;  /* 0x0000000310007986 */ /* 0x001fe2000c101924 */
[----:B------:R-:W-:Y:S05]  /*bfb0*/  EXIT ;  /* 0x000000000000794d */ /* 0x000fea0003800000 */
.L_x_930:
[----:B------:R-:W-:-:S04]  /*bfc0*/  HADD2.F32 R0, -RZ, R0.H0_H0 ;  /* 0x20000000ff007230 */ /* 0x000fc80000004100 */
[----:B------:R-:W0:Y:S02]  /*bfd0*/  F2I.FTZ.TRUNC.NTZ R3, R0 ;  /* 0x0000000000037305 */ /* 0x000e24000021f100 */
[----:B0-----:R-:W-:Y:S01]  /*bfe0*/  STG.E.U16 desc[UR36][R16.64], R3 ;  /* 0x0000000310007986 */ /* 0x001fe2000c101524 */
[----:B------:R-:W-:Y:S05]  /*bff0*/  EXIT ;  /* 0x000000000000794d */ /* 0x000fea0003800000 */
.L_x_926:
[----:B------:R-:W-:-:S09]  /*c000*/  UISETP.GT.AND UP0, UPT, UR4, 0x6, UPT ;  /* 0x000000060400788c */ /* 0x000fd2000bf04270 */
[----:B------:R-:W-:Y:S05]  /*c010*/  BRA.U UP0, `(.L_x_932) ;  /* 0x0000000100247547 */ /* 0x000fea000b800000 */
[----:B------:R-:W-:-:S09]  /*c020*/  UISETP.NE.AND UP0, UPT, UR4, 0x5, UPT ;  /* 0x000000050400788c */ /* 0x000fd2000bf05270 */
[----:B------:R-:W-:Y:S05]  /*c030*/  BRA.U !UP0, `(.L_x_933) ;  /* 0x0000000108147547 */ /* 0x000fea000b800000 */
[----:B------:R-:W-:-:S09]  /*c040*/  UISETP.NE.AND UP0, UPT, UR4, 0x6, UPT ;  /* 0x000000060400788c */ /* 0x000fd2000bf05270 */
[----:B------:R-:W-:Y:S05]  /*c050*/  BRA.U UP0, `(.L_x_929) ;  /* 0x0000000900287547 */ /* 0x000fea000b800000 */
[----:B------:R-:W-:-:S05]  /*c060*/  HADD2.F32 R3, -RZ, R0.H0_H0 ;  /* 0x20000000ff037230 */ /* 0x000fca0000004100 */
[----:B------:R-:W-:Y:S01]  /*c070*/  STG.E desc[UR36][R16.64], R3 ;  /* 0x0000000310007986 */ /* 0x000fe2000c101924 */
[----:B------:R-:W-:Y:S05]  /*c080*/  EXIT ;  /* 0x000000000000794d */ /* 0x000fea0003800000 */
.L_x_933:
[----:B------:R-:W-:Y:S01]  /*c090*/  STG.E.U16 desc[UR36][R16.64], R0 ;  /* 0x0000000010007986 */ /* 0x000fe2000c101524 */
[----:B------:R-:W-:Y:S05]  /*c0a0*/  EXIT ;  /* 0x000000000000794d */ /* 0x000fea0003800000 */
.L_x_932:
        /* <DEDUP_REMOVED lines=8> */
[----:B------:R-:W-:Y:S01]  /*c130*/  STG.E.64 desc[UR36][R16.64], R2 ;  /* 0x0000000210007986 */ /* 0x000fe2000c101b24 */
[----:B------:R-:W-:Y:S05]  /*c140*/  EXIT ;  /* 0x000000000000794d */ /* 0x000fea0003800000 */
.L_x_935:
[----:B------:R-:W-:-:S05]  /*c150*/  HADD2.F32 R0, -RZ, R0.H0_H0 ;  /* 0x20000000ff007230 */ /* 0x000fca0000004100 */
[----:B------:R-:W-:-:S04]  /*c160*/  F2FP.F16.F32.PACK_AB R0, RZ, R0 ;  /* 0x00000000ff00723e */ /* 0x000fc800000000ff */
[----:B------:R-:W-:-:S05]  /*c170*/  PRMT R0, R0, 0x5410, RZ ;  /* 0x0000541000007816 */ /* 0x000fca00000000ff */
[----:B------:R-:W-:Y:S01]  /*c180*/  STG.E desc[UR36][R16.64], R0 ;  /* 0x0000000010007986 */ /* 0x000fe2000c101924 */
[----:B------:R-:W-:Y:S05]  /*c190*/  EXIT ;  /* 0x000000000000794d */ /* 0x000fea0003800000 */
.L_x_934:
[----:B------:R-:W-:-:S05]  /*c1a0*/  HADD2.F32 R2, -RZ, R0.H0_H0 ;  /* 0x20000000ff027230 */ /* 0x000fca0000004100 */
[----:B------:R-:W-:-:S06]  /*c1b0*/  FMUL.FTZ R2, R2, 1 ;  /* 0x3f80000002027820 */ /* 0x000fcc0000410000 */
[----:B------:R-:W0:Y:S02]  /*c1c0*/  F2F.F64.F32 R2, R2 ;  /* 0x0000000200027310 */ /* 0x000e240000201800 */
[----:B0-----:R-:W-:Y:S01]  /*c1d0*/  STG.E.64 desc[UR36][R16.64], R2 ;  /* 0x0000000210007986 */ /* 0x001fe2000c101b24 */
[----:B------:R-:W-:Y:S05]  /*c1e0*/  EXIT ;  /* 0x000000000000794d */ /* 0x000fea0003800000 */
.L_x_925:
        /* <DEDUP_REMOVED lines=12> */
[----:B0-----:R-:W-:Y:S01]  /*c2b0*/  STG.E.U16 desc[UR36][R16.64], R3 ;  /* 0x0000000310007986 */ /* 0x001fe2000c101524 */
[----:B------:R-:W-:Y:S05]  /*c2c0*/  EXIT ;  /* 0x000000000000794d */ /* 0x000fea0003800000 */
.L_x_939:
[----:B------:R-:W-:Y:S01]  /*c2d0*/  HADD2.F32 R3, -RZ, R0.H0_H0 ;  /* 0x20000000ff037230 */ /* 0x000fe20000004100 */
[----:B------:R-:W-:Y:S01]  /*c2e0*/  BSSY.RECONVERGENT B0, `(.L_x_940) ;  /* 0x0000013000007945 */ /* 0x000fe20003800200 */
[----:B------:R-:W-:-:S03]  /*c2f0*/  HFMA2 R8, -RZ, RZ, 0, 7.62939453125e-06 ;  /* 0x00000080ff087431 */ /* 0x000fc600000001ff */
        /* <DEDUP_REMOVED lines=14> */
.L_x_942:
[----:B------:R-:W-:-:S04]  /*c3e0*/  SHF.R.U32.HI R3, RZ, 0x18, R3 ;  /* 0x00000018ff037819 */ /* 0x000fc80000011603 */
[----:B------:R-:W-:-:S04]  /*c3f0*/  LOP3.LUT R0, R0, 0x80, R3, 0xf8, !PT ;  /* 0x0000008000007812 */ /* 0x000fc800078ef803 */
[----:B------:R-:W-:-:S07]  /*c400*/  PRMT R8, R0, 0x7610, R8 ;  /* 0x0000761000087816 */ /* 0x000fce0000000008 */
.L_x_941:
[----:B------:R-:W-:Y:S05]  /*c410*/  BSYNC.RECONVERGENT B0 ;  /* 0x0000000000007941 */ /* 0x000fea0003800200 */
.L_x_940:
[----:B------:R-:W-:Y:S01]  /*c420*/  STG.E.U8 desc[UR36][R16.64], R8 ;  /* 0x0000000810007986 */ /* 0x000fe2000c101124 */
[----:B------:R-:W-:Y:S05]  /*c430*/  EXIT ;  /* 0x000000000000794d */ /* 0x000fea0003800000 */
.L_x_938:
        /* <DEDUP_REMOVED lines=17> */
.L_x_945:
[----:B------:R-:W-:-:S04]  /*c550*/  SHF.R.U32.HI R3, RZ, 0x18, R3 ;  /* 0x00000018ff037819 */ /* 0x000fc80000011603 */
[----:B------:R-:W-:-:S04]  /*c560*/  LOP3.LUT R0, R0, 0x80, R3, 0xf8, !PT ;  /* 0x0000008000007812 */ /* 0x000fc800078ef803 */
[----:B------:R-:W-:-:S07]  /*c570*/  PRMT R8, R0, 0x7610, R8 ;  /* 0x0000761000087816 */ /* 0x000fce0000000008 */
.L_x_944:
[----:B------:R-:W-:Y:S05]  /*c580*/  BSYNC.RECONVERGENT B0 ;  /* 0x0000000000007941 */ /* 0x000fea0003800200 */
.L_x_943:
[----:B------:R-:W-:Y:S01]  /*c590*/  STG.E.U8 desc[UR36][R16.64], R8 ;  /* 0x0000000810007986 */ /* 0x000fe2000c101124 */
[----:B------:R-:W-:Y:S05]  /*c5a0*/  EXIT ;  /* 0x000000000000794d */ /* 0x000fea0003800000 */
.L_x_937:
        /* <DEDUP_REMOVED lines=22> */
.L_x_947:
[----:B------:R-:W-:-:S06]  /*c710*/  HADD2.F32 R2, -RZ, R0.H0_H0 ;  /* 0x20000000ff027230 */ /* 0x000fcc0000004100 */
[----:B------:R-:W0:Y:S02]  /*c720*/  F2I.U64.TRUNC R2, R2 ;  /* 0x0000000200027311 */ /* 0x000e24000020d800 */
[----:B0-----:R-:W-:Y:S01]  /*c730*/  STG.E.64 desc[UR36][R16.64], R2 ;  /* 0x0000000210007986 */ /* 0x001fe2000c101b24 */
[----:B------:R-:W-:Y:S05]  /*c740*/  EXIT ;  /* 0x000000000000794d */ /* 0x000fea0003800000 */
.L_x_946:
[----:B------:R-:W-:-:S04]  /*c750*/  HADD2.F32 R0, -RZ, R0.H0_H0 ;  /* 0x20000000ff007230 */ /* 0x000fc80000004100 */
[----:B------:R-:W0:Y:S02]  /*c760*/  F2I.FTZ.U32.TRUNC.NTZ R3, R0 ;  /* 0x0000000000037305 */ /* 0x000e24000021f000 */
[----:B0-----:R-:W-:Y:S01]  /*c770*/  STG.E desc[UR36][R16.64], R3 ;  /* 0x0000000310007986 */ /* 0x001fe2000c101924 */
[----:B------:R-:W-:Y:S05]  /*c780*/  EXIT ;  /* 0x000000000000794d */ /* 0x000fea0003800000 */
.L_x_936:
        /* <DEDUP_REMOVED lines=9> */
[----:B------:R-:W-:Y:S01]  /*c820*/  STG.E.U8 desc[UR36][R16.64], R3 ;  /* 0x0000000310007986 */ /* 0x000fe2000c101124 */
[----:B------:R-:W-:Y:S05]  /*c830*/  EXIT ;  /* 0x000000000000794d */ /* 0x000fea0003800000 */
.L_x_949:
[----:B------:R-:W-:Y:S01]  /*c840*/  HADD2.F32 R0, -RZ, R0.H0_H0 ;  /* 0x20000000ff007230 */ /* 0x000fe20000004100 */
[----:B------:R-:W-:-:S04]  /*c850*/  CS2R R6, SRZ ;  /* 0x0000000000067805 */ /* 0x000fc8000001ff00 */
[----:B------:R-:W-:-:S04]  /*c860*/  FMUL.FTZ R0, R0, 1 ;  /* 0x3f80000000007820 */ /* 0x000fc80000410000 */
[----:B------:R-:W0:Y:S02]  /*c870*/  F2F.F64.F32 R4, R0 ;  /* 0x0000000000047310 */ /* 0x000e240000201800 */
[----:B0-----:R-:W-:Y:S01]  /*c880*/  STG.E.128 desc[UR36][R16.64], R4 ;  /* 0x0000000410007986 */ /* 0x001fe2000c101d24 */
[----:B------:R-:W-:Y:S05]  /*c890*/  EXIT ;  /* 0x000000000000794d */ /* 0x000fea0003800000 */
.L_x_948:
[----:B------:R-:W-:-:S09]  /*c8a0*/  UISETP.NE.AND UP0, UPT, UR4, 0xf, UPT ;  /* 0x0000000f0400788c */ /* 0x000fd2000bf05270 */
[----:B------:R-:W-:Y:S05]  /*c8b0*/  BRA.U !UP0, `(.L_x_950) ;  /* 0x0000000108e87547 */ /* 0x000fea000b800000 */
[----:B------:R-:W-:-:S09]  /*c8c0*/  UISETP.NE.AND UP0, UPT, UR4, 0x17, UPT ;  /* 0x000000170400788c */ /* 0x000fd2000bf05270 */
[----:B------:R-:W-:Y:S05]  /*c8d0*/  BRA.U !UP0, `(.L_x_951) ;  /* 0x0000000108907547 */ /* 0x000fea000b800000 */
[----:B------:R-:W-:-:S09]  /*c8e0*/  UISETP.NE.AND UP0, UPT, UR4, 0x18, UPT ;  /* 0x000000180400788c */ /* 0x000fd2000bf05270 */
[----:B------:R-:W-:Y:S05]  /*c8f0*/  BRA.U !UP0, `(.L_x_952) ;  /* 0x0000000108447547 */ /* 0x000fea000b800000 */
.L_x_929:
[----:B------:R-:W-:Y:S01]  /*c900*/  MOV R0, 0x0 ;  /* 0x0000000000007802 */ /* 0x000fe20000000f00 */
[----:B------:R-:W0:Y:S01]  /*c910*/  LDCU.64 UR4, c[0x4][0x128] ;  /* 0x01002500ff0477ac */ /* 0x000e220008000a00 */
[----:B------:R-:W-:Y:S02]  /*c920*/  HFMA2 R8, -RZ, RZ, 0, 6.020069122314453125e-06 ;  /* 0x00000065ff087431 */ /* 0x000fe400000001ff */
        /* <DEDUP_REMOVED lines=13> */
.L_x_953:
[----:B------:R-:W-:Y:S05]  /*ca00*/  EXIT ;  /* 0x000000000000794d */ /* 0x000fea0003800000 */
.L_x_952:
        /* <DEDUP_REMOVED lines=13> */
.L_x_955:
[----:B------:R-:W-:Y:S05]  /*cae0*/  BSYNC.RECONVERGENT B0 ;  /* 0x0000000000007941 */ /* 0x000fea0003800200 */
.L_x_954:
[----:B------:R-:W-:-:S05]  /*caf0*/  LOP3.LUT R3, R0, 0x80, R3, 0xf8, !PT ;  /* 0x0000008000037812 */ /* 0x000fca00078ef803 */
[----:B------:R-:W-:Y:S01]  /*cb00*/  STG.E.U8 desc[UR36][R16.64], R3 ;  /* 0x0000000310007986 */ /* 0x000fe2000c101124 */
[----:B------:R-:W-:Y:S05]  /*cb10*/  EXIT ;  /* 0x000000000000794d */ /* 0x000fea0003800000 */
.L_x_951:
        /* <DEDUP_REMOVED lines=12> */
.L_x_957:
[----:B------:R-:W-:Y:S01]  /*cbe0*/  HFMA2 R0, -RZ, RZ, 0, 7.569789886474609375e-06 ;  /* 0x0000007fff007431 */ /* 0x000fe200000001ff */
[----:B------:R-:W-:-:S04]  /*cbf0*/  ISETP.GT.U32.AND P0, PT, R2, 0x7f800000, PT ;  /* 0x7f8000000200780c */ /* 0x000fc80003f04070 */
[----:B------:R-:W-:-:S09]  /*cc00*/  SEL R0, R0, 0x7c, P0 ;  /* 0x0000007c00007807 */ /* 0x000fd20000000000 */
.L_x_958:
[----:B------:R-:W-:Y:S05]  /*cc10*/  BSYNC.RECONVERGENT B0 ;  /* 0x0000000000007941 */ /* 0x000fea0003800200 */
.L_x_956:
[----:B------:R-:W-:-:S04]  /*cc20*/  SHF.R.U32.HI R3, RZ, 0x18, R3 ;  /* 0x00000018ff037819 */ /* 0x000fc80000011603 */
[----:B------:R-:W-:-:S05]  /*cc30*/  LOP3.LUT R3, R0, 0x80, R3, 0xf8, !PT ;  /* 0x0000008000037812 */ /* 0x000fca00078ef803 */
[----:B------:R-:W-:Y:S01]  /*cc40*/  STG.E.U8 desc[UR36][R16.64], R3 ;  /* 0x0000000310007986 */ /* 0x000fe2000c101124 */
[----:B------:R-:W-:Y:S05]  /*cc50*/  EXIT ;  /* 0x000000000000794d */ /* 0x000fea0003800000 */
.L_x_950:
[----:B------:R-:W-:-:S05]  /*cc60*/  HADD2.F32 R0, -RZ, R0.H0_H0 ;  /* 0x20000000ff007230 */ /* 0x000fca0000004100 */
[----:B------:R-:W-:-:S05]  /*cc70*/  F2FP.BF16.F32.PACK_AB R0, RZ, R0 ;  /* 0x00000000ff00723e */ /* 0x000fca00000010ff */
[----:B------:R-:W-:Y:S01]  /*cc80*/  STG.E.U16 desc[UR36][R16.64], R0 ;  /* 0x0000000010007986 */ /* 0x000fe2000c101524 */
[----:B------:R-:W-:Y:S05]  /*cc90*/  EXIT ;  /* 0x000000000000794d */ /* 0x000fea0003800000 */
.L_x_959:
        /* <DEDUP_REMOVED lines=14> */
.L_x_2737:


//--------------------- .text._ZN2at6native27unrolled_elementwise_kernelIZZZNS0_16atan_kernel_cudaERNS_18TensorIteratorBaseEENKUlvE0_clEvENKUlvE1_clEvEUlN3c104HalfEE_St5arrayIPcLm2EELi4E23TrivialOffsetCalculatorILi1EjESD_NS0_6memory12LoadWithCastILi1EEENSE_13StoreWithCastILi1EEEEEviT_T0_T2_T3_T4_T5_ --------------------------
	.section	.text._ZN2at6native27unrolled_elementwise_kernelIZZZNS0_16atan_kernel_cudaERNS_18TensorIteratorBaseEENKUlvE0_clEvENKUlvE1_clEvEUlN3c104HalfEE_St5arrayIPcLm2EELi4E23TrivialOffsetCalculatorILi1EjESD_NS0_6memory12LoadWithCastILi1EEENSE_13StoreWithCastILi1EEEEEviT_T0_T2_T3_T4_T5_,"ax",@progbits
	.align	128
        .global         _ZN2at6native27unrolled_elementwise_kernelIZZZNS0_16atan_kernel_cudaERNS_18TensorIteratorBaseEENKUlvE0_clEvENKUlvE1_clEvEUlN3c104HalfEE_St5arrayIPcLm2EELi4E23TrivialOffsetCalculatorILi1EjESD_NS0_6memory12LoadWithCastILi1EEENSE_13StoreWithCastILi1EEEEEviT_T0_T2_T3_T4_T5_
        .type           _ZN2at6native27unrolled_elementwise_kernelIZZZNS0_16atan_kernel_cudaERNS_18TensorIteratorBaseEENKUlvE0_clEvENKUlvE1_clEvEUlN3c104HalfEE_St5arrayIPcLm2EELi4E23TrivialOffsetCalculatorILi1EjESD_NS0_6memory12LoadWithCastILi1EEENSE_13StoreWithCastILi1EEEEEviT_T0_T2_T3_T4_T5_,@function
        .size           _ZN2at6native27unrolled_elementwise_kernelIZZZNS0_16atan_kernel_cudaERNS_18TensorIteratorBaseEENKUlvE0_clEvENKUlvE1_clEvEUlN3c104HalfEE_St5arrayIPcLm2EELi4E23TrivialOffsetCalculatorILi1EjESD_NS0_6memory12LoadWithCastILi1EEENSE_13StoreWithCastILi1EEEEEviT_T0_T2_T3_T4_T5_,(.L_x_2738 - _ZN2at6native27unrolled_elementwise_kernelIZZZNS0_16atan_kernel_cudaERNS_18TensorIteratorBaseEENKUlvE0_clEvENKUlvE1_clEvEUlN3c104HalfEE_St5arrayIPcLm2EELi4E23TrivialOffsetCalculatorILi1EjESD_NS0_6memory12LoadWithCastILi1EEENSE_13StoreWithCastILi1EEEEEviT_T0_T2_T3_T4_T5_)
        .other          _ZN2at6native27unrolled_elementwise_kernelIZZZNS0_16atan_kernel_cudaERNS_18TensorIteratorBaseEENKUlvE0_clEvENKUlvE1_clEvEUlN3c104HalfEE_St5arrayIPcLm2EELi4E23TrivialOffsetCalculatorILi1EjESD_NS0_6memory12LoadWithCastILi1EEENSE_13StoreWithCastILi1EEEEEviT_T0_T2_T3_T4_T5_,@"STO_CUDA_ENTRY STV_DEFAULT"
_ZN2at6native27unrolled_elementwise_kernelIZZZNS0_16atan_kernel_cudaERNS_18TensorIteratorBaseEENKUlvE0_clEvENKUlvE1_clEvEUlN3c104HalfEE_St5arrayIPcLm2EELi4E23TrivialOffsetCalculatorILi1EjESD_NS0_6memory12LoadWithCastILi1EEENSE_13StoreWithCastILi1EEEEEviT_T0_T2_T3_T4_T5_:
.text._ZN2at6native27unrolled_elementwise_kernelIZZZNS0_16atan_kernel_cudaERNS_18TensorIteratorBaseEENKUlvE0_clEvENKUlvE1_clEvEUlN3c104HalfEE_St5arrayIPcLm2EELi4E23TrivialOffsetCalculatorILi1EjESD_NS0_6memory12LoadWithCastILi1EEENSE_13StoreWithCastILi1EEEEEviT_T0_T2_T3_T4_T5_:
        /* <DEDUP_REMOVED lines=31> */
[----:B0-----:R-:W-:-:S04]  /*01f0*/  F2FP.F16.F32.PACK_AB R0, RZ, R0 ;  /* 0x00000000ff00723e */ /* 0x001fc800000000ff */
[----:B------:R-:W-:Y:S01]  /*0200*/  PRMT R24, R0, 0x7610, R24 ;  /* 0x0000761000187816 */ /* 0x000fe20000000018 */
[----:B------:R-:W-:Y:S06]  /*0210*/  BRA `(.L_x_967) ;  /* 0x0000000c00c87947 */ /* 0x000fec0003800000 */
.L_x_965:
[----:B------:R-:W2:Y:S02]  /*0220*/  LDG.E.U8 R2, desc[UR36][R2.64] ;  /* 0x0000002402027981 */ /* 0x000ea4000c1e1100 */
[----:B--2---:R-:W-:-:S04]  /*0230*/  I2FP.F32.U32 R0, R2 ;  /* 0x0000000200007245 */ /* 0x004fc80000201000 */
[----:B------:R-:W-:-:S04]  /*0240*/  F2FP.F16.F32.PACK_AB R0, RZ, R0 ;  /* 0x00000000ff00723e */ /* 0x000fc800000000ff */
[----:B------:R-:W-:Y:S01]  /*0250*/  PRMT R24, R0, 0x7610, R24 ;  /* 0x0000761000187816 */ /* 0x000fe20000000018 */
[----:B------:R-:W-:Y:S06]  /*0260*/  BRA `(.L_x_967) ;  /* 0x0000000c00b47947 */ /* 0x000fec0003800000 */
.L_x_964:
        /* <DEDUP_REMOVED lines=8> */
[----:B0-----:R-:W-:-:S04]  /*02f0*/  F2FP.F16.F32.PACK_AB R0, RZ, R0 ;  /* 0x00000000ff00723e */ /* 0x001fc800000000ff */
[----:B------:R-:W-:Y:S01]  /*0300*/  PRMT R24, R0, 0x7610, R24 ;  /* 0x0000761000187816 */ /* 0x000fe20000000018 */
[----:B------:R-:W-:Y:S06]  /*0310*/  BRA `(.L_x_967) ;  /* 0x0000000c00887947 */ /* 0x000fec0003800000 */
.L_x_969:
[----:B------:R-:W2:Y:S02]  /*0320*/  LDG.E R2, desc[UR36][R2.64] ;  /* 0x0000002402027981 */ /* 0x000ea4000c1e1900 */
[----:B--2---:R-:W-:-:S04]  /*0330*/  I2FP.F32.S32 R0, R2 ;  /* 0x0000000200007245 */ /* 0x004fc80000201400 */
[----:B------:R-:W-:-:S04]  /*0340*/  F2FP.F16.F32.PACK_AB R0, RZ, R0 ;  /* 0x00000000ff00723e */ /* 0x000fc800000000ff */
[----:B------:R-:W-:Y:S01]  /*0350*/  PRMT R24, R0, 0x7610, R24 ;  /* 0x0000761000187816 */ /* 0x000fe20000000018 */
[----:B------:R-:W-:Y:S06]  /*0360*/  BRA `(.L_x_967) ;  /* 0x0000000c00747947 */ /* 0x000fec0003800000 */
.L_x_968:
[----:B------:R-:W2:Y:S02]  /*0370*/  LDG.E.U16 R2, desc[UR36][R2.64] ;  /* 0x0000002402027981 */ /* 0x000ea4000c1e1500 */
[----:B--2---:R-:W0:Y:S02]  /*0380*/  I2F.S16 R0, R2 ;  /* 0x0000000200007306 */ /* 0x004e240000101400 */
[----:B0-----:R-:W-:-:S04]  /*0390*/  F2FP.F16.F32.PACK_AB R0, RZ, R0 ;  /* 0x00000000ff00723e */ /* 0x001fc800000000ff */
[----:B------:R-:W-:Y:S01]  /*03a0*/  PRMT R24, R0, 0x7610, R24 ;  /* 0x0000761000187816 */ /* 0x000fe20000000018 */
[----:B------:R-:W-:Y:S06]  /*03b0*/  BRA `(.L_x_967) ;  /* 0x0000000c00607947 */ /* 0x000fec0003800000 */
.L_x_963:
        /* <DEDUP_REMOVED lines=9> */
.L_x_971:
[----:B------:R1:W5:Y:S01]  /*0450*/  LDG.E.U16 R24, desc[UR36][R2.64] ;  /* 0x0000002402187981 */ /* 0x000362000c1e1500 */
[----:B------:R-:W-:Y:S05]  /*0460*/  BRA `(.L_x_967) ;  /* 0x0000000c00347947 */ /* 0x000fea0003800000 */
.L_x_970:
        /* <DEDUP_REMOVED lines=9> */
.L_x_973:
[----:B------:R0:W5:Y:S01]  /*0500*/  LDG.E.U16 R24, desc[UR36][R2.64] ;  /* 0x0000002402187981 */ /* 0x000162000c1e1500 */
[----:B------:R-:W-:Y:S05]  /*0510*/  BRA `(.L_x_967) ;  /* 0x0000000c00087947 */ /* 0x000fea0003800000 */
.L_x_972:
[----:B------:R-:W2:Y:S01]  /*0520*/  LDG.E.64 R2, desc[UR36][R2.64] ;  /* 0x0000002402027981 */ /* 0x000ea2000c1e1b00 */
[----:B------:R-:W-:Y:S01]  /*0530*/  UMOV UR4, 0xf0000000 ;  /* 0xf000000000047882 */ /* 0x000fe20000000000 */
[----:B------:R-:W-:Y:S01]  /*0540*/  UMOV UR5, 0x380fffff ;  /* 0x380fffff00057882 */ /* 0x000fe20000000000 */
[----:B--2---:R-:W0:Y:S01]  /*0550*/  F2F.F32.F64 R0, R2 ;  /* 0x0000000200007310 */ /* 0x004e220000301000 */
[----:B------:R-:W-:-:S14]  /*0560*/  DSETP.GEU.AND P0, PT, |R2|, UR4, PT ;  /* 0x0000000402007e2a */ /* 0x000fdc000bf0e200 */
[----:B0-----:R-:W-:-:S05]  /*0570*/  @!P0 FMUL R0, R0, 1.175494350822287508e-38 ;  /* 0x0080000000008820 */ /* 0x001fca0000400000 */
[----:B------:R-:W-:-:S04]  /*0580*/  F2FP.F16.F32.PACK_AB R0, RZ, R0 ;  /* 0x00000000ff00723e */ /* 0x000fc800000000ff */
[----:B------:R-:W-:Y:S01]  /*0590*/  PRMT R24, R0, 0x7610, R24 ;  /* 0x0000761000187816 */ /* 0x000fe20000000018 */
[----:B------:R-:W-:Y:S06]  /*05a0*/  BRA `(.L_x_967) ;  /* 0x0000000800e47947 */ /* 0x000fec0003800000 */
.L_x_962:
        /* <DEDUP_REMOVED lines=11> */
[----:B------:R-:W-:-:S04]  /*0660*/  F2FP.F16.F32.PACK_AB R0, RZ, R0 ;  /* 0x00000000ff00723e */ /* 0x000fc800000000ff */
[----:B------:R-:W-:Y:S01]  /*0670*/  PRMT R24, R0, 0x7610, R24 ;  /* 0x0000761000187816 */ /* 0x000fe20000000018 */
[----:B------:R-:W-:Y:S06]  /*0680*/  BRA `(.L_x_967) ;  /* 0x0000000800ac7947 */ /* 0x000fec0003800000 */
.L_x_976:
        /* <DEDUP_REMOVED lines=9> */
.L_x_975:
        /* <DEDUP_REMOVED lines=27> */
.L_x_978:
        /* <DEDUP_REMOVED lines=11> */
[----:B------:R-:W-:-:S04]  /*0980*/  F2FP.F16.F32.PACK_AB R0, RZ, R0 ;  /* 0x00000000ff00723e */ /* 0x000fc800000000ff */
[----:B------:R-:W-:Y:S01]  /*0990*/  PRMT R24, R0, 0x7610, R24 ;  /* 0x0000761000187816 */ /* 0x000fe20000000018 */
[----:B------:R-:W-:Y:S06]  /*09a0*/  BRA `(.L_x_967) ;  /* 0x0000000400e47947 */ /* 0x000fec0003800000 */
.L_x_977:
[----:B------:R-:W2:Y:S02]  /*09b0*/  LDG.E.U16 R0, desc[UR36][R2.64] ;  /* 0x0000002402007981 */ /* 0x000ea4000c1e1500 */
[----:B--2---:R-:W-:-:S05]  /*09c0*/  IMAD.U32 R0, R0, 0x10000, RZ ;  /* 0x0001000000007824 */ /* 0x004fca00078e00ff */
[----:B------:R-:W-:-:S04]  /*09d0*/  F2FP.F16.F32.PACK_AB R0, RZ, R0 ;  /* 0x00000000ff00723e */ /* 0x000fc800000000ff */
[----:B------:R-:W-:Y:S01]  /*09e0*/  PRMT R24, R0, 0x7610, R24 ;  /* 0x0000761000187816 */ /* 0x000fe20000000018 */
[----:B------:R-:W-:Y:S06]  /*09f0*/  BRA `(.L_x_967) ;  /* 0x0000000400d07947 */ /* 0x000fec0003800000 */
.L_x_974:
        /* <DEDUP_REMOVED lines=10> */
[----:B------:R-:W-:-:S04]  /*0aa0*/  F2FP.F16.F32.PACK_AB R0, RZ, R0 ;  /* 0x00000000ff00723e */ /* 0x000fc800000000ff */
[----:B------:R-:W-:Y:S01]  /*0ab0*/  PRMT R24, R0, 0x7610, R24 ;  /* 0x0000761000187816 */ /* 0x000fe20000000018 */
[----:B------:R-:W-:Y:S06]  /*0ac0*/  BRA `(.L_x_967) ;  /* 0x00000004009c7947 */ /* 0x000fec0003800000 */
.L_x_981:
        /* <DEDUP_REMOVED lines=21> */
.L_x_985:
[----:B------:R-:W-:Y:S05]  /*0c20*/  BSYNC.RECONVERGENT B1 ;  /* 0x0000000000017941 */ /* 0x000fea0003800200 */
.L_x_984:
[----:B------:R-:W-:Y:S01]  /*0c30*/  IMAD.SHL.U32 R0, R0, 0x100000, RZ ;  /* 0x0010000000007824 */ /* 0x000fe200078e00ff */
[----:B------:R-:W-:-:S04]  /*0c40*/  LEA R2, R2, 0x3b800000, 0x17 ;  /* 0x3b80000002027811 */ /* 0x000fc800078eb8ff */
[----:B------:R-:W-:-:S07]  /*0c50*/  LOP3.LUT R0, R2, R0, R7, 0xfe, !PT ;  /* 0x0000000002007212 */ /* 0x000fce00078efe07 */
.L_x_983:
[----:B------:R-:W-:Y:S05]  /*0c60*/  BSYNC.RECONVERGENT B0 ;  /* 0x0000000000007941 */ /* 0x000fea0003800200 */
.L_x_982:
[----:B------:R-:W-:-:S04]  /*0c70*/  F2FP.F16.F32.PACK_AB R0, RZ, R0 ;  /* 0x00000000ff00723e */ /* 0x000fc800000000ff */
[----:B------:R-:W-:Y:S01]  /*0c80*/  PRMT R24, R0, 0x7610, R24 ;  /* 0x0000761000187816 */ /* 0x000fe20000000018 */
[----:B------:R-:W-:Y:S06]  /*0c90*/  BRA `(.L_x_967) ;  /* 0x0000000400287947 */ /* 0x000fec0003800000 */
.L_x_980:
        /* <DEDUP_REMOVED lines=21> */
.L_x_989:
[----:B------:R-:W-:Y:S05]  /*0df0*/  BSYNC.RECONVERGENT B1 ;  /* 0x0000000000017941 */ /* 0x000fea0003800200 */
.L_x_988:
[----:B------:R-:W-:Y:S01]  /*0e00*/  IMAD.SHL.U32 R0, R0, 0x200000, RZ ;  /* 0x0020000000007824 */ /* 0x000fe200078e00ff */
[----:B------:R-:W-:-:S04]  /*0e10*/  LEA R2, R2, 0x37800000, 0x17 ;  /* 0x3780000002027811 */ /* 0x000fc800078eb8ff */
[----:B------:R-:W-:-:S07]  /*0e20*/  LOP3.LUT R0, R2, R0, R7, 0xfe, !PT ;  /* 0x0000000002007212 */ /* 0x000fce00078efe07 */
.L_x_987:
[----:B------:R-:W-:Y:S05]  /*0e30*/  BSYNC.RECONVERGENT B0 ;  /* 0x0000000000007941 */ /* 0x000fea0003800200 */
.L_x_986:
[----:B------:R-:W-:-:S04]  /*0e40*/  F2FP.F16.F32.PACK_AB R0, RZ, R0 ;  /* 0x00000000ff00723e */ /* 0x000fc800000000ff */
[----:B------:R-:W-:Y:S01]  /*0e50*/  PRMT R24, R0, 0x7610, R24 ;  /* 0x0000761000187816 */ /* 0x000fe20000000018 */
[----:B------:R-:W-:Y:S06]  /*0e60*/  BRA `(.L_x_967) ;  /* 0x0000000000b47947 */ /* 0x000fec0003800000 */
.L_x_979:
[----:B------:R-:W-:-:S09]  /*0e70*/  UISETP.NE.AND UP0, UPT, UR4, 0x1c, UPT ;  /* 0x0000001c0400788c */ /* 0x000fd2000bf05270 */
[----:B------:R-:W-:Y:S05]  /*0e80*/  BRA.U !UP0, `(.L_x_990) ;  /* 0x00000001089c7547 */ /* 0x000fea000b800000 */
[----:B------:R-:W-:-:S09]  /*0e90*/  UISETP.NE.AND UP0, UPT, UR4, 0x1d, UPT ;  /* 0x0000001d0400788c */ /* 0x000fd2000bf05270 */
[----:B------:R-:W-:Y:S05]  /*0ea0*/  BRA.U !UP0, `(.L_x_991) ;  /* 0x0000000108807547 */ /* 0x000fea000b800000 */
[----:B------:R-:W-:-:S09]  /*0eb0*/  UISETP.NE.AND UP0, UPT, UR4, 0x2c, UPT ;  /* 0x0000002c0400788c */ /* 0x000fd2000bf05270 */
[----:B------:R-:W-:Y:S05]  /*0ec0*/  BRA.U !UP0, `(.L_x_992) ;  /* 0x0000000108487547 */ /* 0x000fea000b800000 */
.L_x_966:
        /* <DEDUP_REMOVED lines=16> */
.L_x_993:
[----:B------:R-:W-:Y:S01]  /*0fd0*/  PRMT R24, RZ, 0x7610, R24 ;  /* 0x00007610ff187816 */ /* 0x000fe20000000018 */
[----:B------:R-:W-:Y:S06]  /*0fe0*/  BRA `(.L_x_967) ;  /* 0x0000000000547947 */ /* 0x000fec0003800000 */
.L_x_992:
        /* <DEDUP_REMOVED lines=8> */
.L_x_995:
[----:B------:R-:W-:Y:S05]  /*1070*/  BSYNC.RECONVERGENT B0 ;  /* 0x0000000000007941 */ /* 0x000fea0003800200 */
.L_x_994:
[----:B------:R-:W-:-:S04]  /*1080*/  F2FP.F16.F32.PACK_AB R0, RZ, R0 ;  /* 0x00000000ff00723e */ /* 0x000fc800000000ff */
[----:B------:R-:W-:Y:S01]  /*1090*/  PRMT R24, R0, 0x7610, R24 ;  /* 0x0000761000187816 */ /* 0x000fe20000000018 */
[----:B------:R-:W-:Y:S06]  /*10a0*/  BRA `(.L_x_967) ;  /* 0x0000000000247947 */ /* 0x000fec0003800000 */
.L_x_991:
[----:B------:R-:W2:Y:S02]  /*10b0*/  LDG.E.64 R2, desc[UR36][R2.64] ;  /* 0x0000002402027981 */ /* 0x000ea4000c1e1b00 */
[----:B--2---:R-:W0:Y:S02]  /*10c0*/  I2F.U64 R0, R2 ;  /* 0x0000000200007312 */ /* 0x004e240000301000 */
[----:B0-----:R-:W-:-:S04]  /*10d0*/  F2FP.F16.F32.PACK_AB R0, RZ, R0 ;  /* 0x00000000ff00723e */ /* 0x001fc800000000ff */
[----:B------:R-:W-:Y:S01]  /*10e0*/  PRMT R24, R0, 0x7610, R24 ;  /* 0x0000761000187816 */ /* 0x000fe20000000018 */
[----:B------:R-:W-:Y:S06]  /*10f0*/  BRA `(.L_x_967) ;  /* 0x0000000000107947 */ /* 0x000fec0003800000 */
.L_x_990:
[----:B------:R-:W2:Y:S02]  /*1100*/  LDG.E R2, desc[UR36][R2.64] ;  /* 0x0000002402027981 */ /* 0x000ea4000c1e1900 */
[----:B--2---:R-:W-:-:S04]  /*1110*/  I2FP.F32.U32 R0, R2 ;  /* 0x0000000200007245 */ /* 0x004fc80000201000 */
[----:B------:R-:W-:-:S04]  /*1120*/  F2FP.F16.F32.PACK_AB R0, RZ, R0 ;  /* 0x00000000ff00723e */ /* 0x000fc800000000ff */
[----:B------:R-:W-:-:S07]  /*1130*/  PRMT R24, R0, 0x7610, R24 ;  /* 0x0000761000187816 */ /* 0x000fce0000000018 */
.L_x_967:
[----:B------:R-:W-:-:S07]  /*1140*/  VIADD R16, R19, 0x80 ;  /* 0x0000008013107836 */ /* 0x000fce0000000000 */
.L_x_961:
[----:B------:R-:W-:Y:S05]  /*1150*/  BSYNC.RECONVERGENT B6 ;  /* 0x0000000000067941 */ /* 0x000fea0003800200 */
.L_x_960:
[----:B------:R-:W-:Y:S01]  /*1160*/  ISETP.GE.AND P0, PT, R16, R17, PT ;  /* 0x000000111000720c */ /* 0x000fe20003f06270 */
[----:B------:R-:W-:Y:S01]  /*1170*/  BSSY.RECONVERGENT B6, `(.L_x_996) ;  /* 0x000010c000067945 */ /* 0x000fe20003800200 */
[----:B------:R-:W-:-:S11]  /*1180*/  PRMT R23, RZ, 0x7610, R23 ;  /* 0x00007610ff177816 */ /* 0x000fd60000000017 */
[----:B------:R-:W-:Y:S05]  /*1190*/  @P0 BRA `(.L_x_997) ;  /* 0x0000001000240947 */ /* 0x000fea0003800000 */
[----:B01----:R-:W0:Y:S01]  /*11a0*/  LDC.64 R2, c[0x0][0x390] ;  /* 0x0000e400ff027b82 */ /* 0x003e220000000a00 */
        /* <DEDUP_REMOVED lines=21> */
.L_x_1001:
[----:B------:R-:W2:Y:S02]  /*1300*/  LDG.E.U8 R2, desc[UR36][R2.64] ;  /* 0x0000002402027981 */ /* 0x000ea4000c1e1100 */
[----:B--2---:R-:W-:-:S04]  /*1310*/  I2FP.F32.U32 R0, R2 ;  /* 0x0000000200007245 */ /* 0x004fc80000201000 */
[----:B------:R-:W-:-:S04]  /*1320*/  F2FP.F16.F32.PACK_AB R0, RZ, R0 ;  /* 0x00000000ff00723e */ /* 0x000fc800000000ff */
[----:B------:R-:W-:Y:S01]  /*1330*/  PRMT R23, R0, 0x7610, R23 ;  /* 0x0000761000177816 */ /* 0x000fe20000000017 */
[----:B------:R-:W-:Y:S06]  /*1340*/  BRA `(.L_x_1003) ;  /* 0x0000000c00b47947 */ /* 0x000fec0003800000 */
.L_x_1000:
        /* <DEDUP_REMOVED lines=11> */
.L_x_1005:
[----:B------:R-:W2:Y:S02]  /*1400*/  LDG.E R2, desc[UR36][R2.64] ;  /* 0x0000002402027981 */ /* 0x000ea4000c1e1900 */
[----:B--2---:R-:W-:-:S04]  /*1410*/  I2FP.F32.S32 R0, R2 ;  /* 0x0000000200007245 */ /* 0x004fc80000201400 */
[----:B------:R-:W-:-:S04]  /*1420*/  F2FP.F16.F32.PACK_AB R0, RZ, R0 ;  /* 0x00000000ff00723e */ /* 0x000fc800000000ff */
[----:B------:R-:W-:Y:S01]  /*1430*/  PRMT R23, R0, 0x7610, R23 ;  /* 0x0000761000177816 */ /* 0x000fe20000000017 */
[----:B------:R-:W-:Y:S06]  /*1440*/  BRA `(.L_x_1003) ;  /* 0x0000000c00747947 */ /* 0x000fec0003800000 */
.L_x_1004:
[----:B------:R-:W2:Y:S02]  /*1450*/  LDG.E.U16 R2, desc[UR36][R2.64] ;  /* 0x0000002402027981 */ /* 0x000ea4000c1e1500 */
[----:B--2---:R-:W0:Y:S02]  /*1460*/  I2F.S16 R0, R2 ;  /* 0x0000000200007306 */ /* 0x004e240000101400 */
[----:B0-----:R-:W-:-:S04]  /*1470*/  F2FP.F16.F32.PACK_AB R0, RZ, R0 ;  /* 0x00000000ff00723e */ /* 0x001fc800000000ff */
[----:B------:R-:W-:Y:S01]  /*1480*/  PRMT R23, R0, 0x7610, R23 ;  /* 0x0000761000177816 */ /* 0x000fe20000000017 */
[----:B------:R-:W-:Y:S06]  /*1490*/  BRA `(.L_x_1003) ;  /* 0x0000000c00607947 */ /* 0x000fec0003800000 */
.L_x_999:
        /* <DEDUP_REMOVED lines=9> */
.L_x_1007:
[----:B------:R0:W5:Y:S01]  /*1530*/  LDG.E.U16 R23, desc[UR36][R2.64] ;  /* 0x0000002402177981 */ /* 0x000162000c1e1500 */
[----:B------:R-:W-:Y:S05]  /*1540*/  BRA `(.L_x_1003) ;  /* 0x0000000c00347947 */ /* 0x000fea0003800000 */
.L_x_1006:
        /* <DEDUP_REMOVED lines=9> */
.L_x_1009:
[----:B------:R1:W5:Y:S01]  /*15e0*/  LDG.E.U16 R23, desc[UR36][R2.64] ;  /* 0x0000002402177981 */ /* 0x000362000c1e1500 */
[----:B------:R-:W-:Y:S05]  /*15f0*/  BRA `(.L_x_1003) ;  /* 0x0000000c00087947 */ /* 0x000fea0003800000 */
.L_x_1008:
        /* <DEDUP_REMOVED lines=9> */
.L_x_998:
        /* <DEDUP_REMOVED lines=14> */
.L_x_1012:
        /* <DEDUP_REMOVED lines=9> */
.L_x_1011:
        /* <DEDUP_REMOVED lines=27> */
.L_x_1014:
[----:B------:R-:W2:Y:S02]  /*19b0*/  LDG.E.U8 R2, desc[UR36][R2.64] ;  /* 0x0000002402027981 */ /* 0x000ea4000c1e1100 */
[C---:B--2---:R-:W-:Y:S02]  /*19c0*/  IMAD.SHL.U32 R0, R2.reuse, 0x2000000, RZ ;  /* 0x0200000002007824 */ /* 0x044fe400078e00ff */
        /* <DEDUP_REMOVED lines=9> */
[----:B------:R-:W-:-:S04]  /*1a60*/  F2FP.F16.F32.PACK_AB R0, RZ, R0 ;  /* 0x00000000ff00723e */ /* 0x000fc800000000ff */
[----:B------:R-:W-:Y:S01]  /*1a70*/  PRMT R23, R0, 0x7610, R23 ;  /* 0x0000761000177816 */ /* 0x000fe20000000017 */
[----:B------:R-:W-:Y:S06]  /*1a80*/  BRA `(.L_x_1003) ;  /* 0x0000000400e47947 */ /* 0x000fec0003800000 */
.L_x_1013:
[----:B------:R-:W2:Y:S02]  /*1a90*/  LDG.E.U16 R0, desc[UR36][R2.64] ;  /* 0x0000002402007981 */ /* 0x000ea4000c1e1500 */
[----:B--2---:R-:W-:-:S05]  /*1aa0*/  IMAD.U32 R0, R0, 0x10000, RZ ;  /* 0x0001000000007824 */ /* 0x004fca00078e00ff */
[----:B------:R-:W-:-:S04]  /*1ab0*/  F2FP.F16.F32.PACK_AB R0, RZ, R0 ;  /* 0x00000000ff00723e */ /* 0x000fc800000000ff */
[----:B------:R-:W-:Y:S01]  /*1ac0*/  PRMT R23, R0, 0x7610, R23 ;  /* 0x0000761000177816 */ /* 0x000fe20000000017 */
[----:B------:R-:W-:Y:S06]  /*1ad0*/  BRA `(.L_x_1003) ;  /* 0x0000000400d07947 */ /* 0x000fec0003800000 */
.L_x_1010:
        /* <DEDUP_REMOVED lines=13> */
.L_x_1017:
        /* <DEDUP_REMOVED lines=21> */
.L_x_1021:
[----:B------:R-:W-:Y:S05]  /*1d00*/  BSYNC.RECONVERGENT B1 ;  /* 0x0000000000017941 */ /* 0x000fea0003800200 */
.L_x_1020:
[----:B------:R-:W-:Y:S01]  /*1d10*/  IMAD.SHL.U32 R0, R0, 0x100000, RZ ;  /* 0x0010000000007824 */ /* 0x000fe200078e00ff */
[----:B------:R-:W-:-:S04]  /*1d20*/  LEA R2, R2, 0x3b800000, 0x17 ;  /* 0x3b80000002027811 */ /* 0x000fc800078eb8ff */
[----:B------:R-:W-:-:S07]  /*1d30*/  LOP3.LUT R0, R2, R0, R7, 0xfe, !PT ;  /* 0x0000000002007212 */ /* 0x000fce00078efe07 */
.L_x_1019:
[----:B------:R-:W-:Y:S05]  /*1d40*/  BSYNC.RECONVERGENT B0 ;  /* 0x0000000000007941 */ /* 0x000fea0003800200 */
.L_x_1018:
[----:B------:R-:W-:-:S04]  /*1d50*/  F2FP.F16.F32.PACK_AB R0, RZ, R0 ;  /* 0x00000000ff00723e */ /* 0x000fc800000000ff */
[----:B------:R-:W-:Y:S01]  /*1d60*/  PRMT R23, R0, 0x7610, R23 ;  /* 0x0000761000177816 */ /* 0x000fe20000000017 */
[----:B------:R-:W-:Y:S06]  /*1d70*/  BRA `(.L_x_1003) ;  /* 0x0000000400287947 */ /* 0x000fec0003800000 */
.L_x_1016:
        /* <DEDUP_REMOVED lines=21> */
.L_x_1025:
[----:B------:R-:W-:Y:S05]  /*1ed0*/  BSYNC.RECONVERGENT B1 ;  /* 0x0000000000017941 */ /* 0x000fea0003800200 */
.L_x_1024:
[----:B------:R-:W-:Y:S01]  /*1ee0*/  IMAD.SHL.U32 R0, R0, 0x200000, RZ ;  /* 0x0020000000007824 */ /* 0x000fe200078e00ff */
[----:B------:R-:W-:-:S04]  /*1ef0*/  LEA R2, R2, 0x37800000, 0x17 ;  /* 0x3780000002027811 */ /* 0x000fc800078eb8ff */
[----:B------:R-:W-:-:S07]  /*1f00*/  LOP3.LUT R0, R2, R0, R7, 0xfe, !PT ;  /* 0x0000000002007212 */ /* 0x000fce00078efe07 */
.L_x_1023:
[----:B------:R-:W-:Y:S05]  /*1f10*/  BSYNC.RECONVERGENT B0 ;  /* 0x0000000000007941 */ /* 0x000fea0003800200 */
.L_x_1022:
[----:B------:R-:W-:-:S04]  /*1f20*/  F2FP.F16.F32.PACK_AB R0, RZ, R0 ;  /* 0x00000000ff00723e */ /* 0x000fc800000000ff */
[----:B------:R-:W-:Y:S01]  /*1f30*/  PRMT R23, R0, 0x7610, R23 ;  /* 0x0000761000177816 */ /* 0x000fe20000000017 */
[----:B------:R-:W-:Y:S06]  /*1f40*/  BRA `(.L_x_1003) ;  /* 0x0000000000b47947 */ /* 0x000fec0003800000 */
.L_x_1015:
        /* <DEDUP_REMOVED lines=14> */
.L_x_1029:
[----:B------:R-:W-:Y:S05]  /*2030*/  BSYNC.RECONVERGENT B0 ;  /* 0x0000000000007941 */ /* 0x000fea0003800200 */
.L_x_1028:
[----:B------:R-:W-:-:S04]  /*2040*/  F2FP.F16.F32.PACK_AB R0, RZ, R0 ;  /* 0x00000000ff00723e */ /* 0x000fc800000000ff */
[----:B------:R-:W-:Y:S01]  /*2050*/  PRMT R23, R0, 0x7610, R23 ;  /* 0x0000761000177816 */ /* 0x000fe20000000017 */
[----:B------:R-:W-:Y:S06]  /*2060*/  BRA `(.L_x_1003) ;  /* 0x00000000006c7947 */ /* 0x000fec0003800000 */
.L_x_1002:
        /* <DEDUP_REMOVED lines=16> */
.L_x_1030:
[----:B------:R-:W-:Y:S01]  /*2170*/  PRMT R23, RZ, 0x7610, R23 ;  /* 0x00007610ff177816 */ /* 0x000fe20000000017 */
[----:B------:R-:W-:Y:S06]  /*2180*/  BRA `(.L_x_1003) ;  /* 0x0000000000247947 */ /* 0x000fec0003800000 */
.L_x_1027:
[----:B------:R-:W2:Y:S02]  /*2190*/  LDG.E.64 R2, desc[UR36][R2.64] ;  /* 0x0000002402027981 */ /* 0x000ea4000c1e1b00 */
[----:B--2---:R-:W0:Y:S02]  /*21a0*/  I2F.U64 R0, R2 ;  /* 0x0000000200007312 */ /* 0x004e240000301000 */
[----:B0-----:R-:W-:-:S04]  /*21b0*/  F2FP.F16.F32.PACK_AB R0, RZ, R0 ;  /* 0x00000000ff00723e */ /* 0x001fc800000000ff */
[----:B------:R-:W-:Y:S01]  /*21c0*/  PRMT R23, R0, 0x7610, R23 ;  /* 0x0000761000177816 */ /* 0x000fe20000000017 */
[----:B------:R-:W-:Y:S06]  /*21d0*/  BRA `(.L_x_1003) ;  /* 0x0000000000107947 */ /* 0x000fec0003800000 */
.L_x_1026:
[----:B------:R-:W2:Y:S02]  /*21e0*/  LDG.E R2, desc[UR36][R2.64] ;  /* 0x0000002402027981 */ /* 0x000ea4000c1e1900 */
[----:B--2---:R-:W-:-:S04]  /*21f0*/  I2FP.F32.U32 R0, R2 ;  /* 0x0000000200007245 */ /* 0x004fc80000201000 */
[----:B------:R-:W-:-:S04]  /*2200*/  F2FP.F16.F32.PACK_AB R0, RZ, R0 ;  /* 0x00000000ff00723e */ /* 0x000fc800000000ff */
[----:B------:R-:W-:-:S07]  /*2210*/  PRMT R23, R0, 0x7610, R23 ;  /* 0x0000761000177816 */ /* 0x000fce0000000017 */
.L_x_1003:
[----:B------:R-:W-:-:S07]  /*2220*/  VIADD R16, R16, 0x80 ;  /* 0x0000008010107836 */ /* 0x000fce0000000000 */
.L_x_997:
[----:B------:R-:W-:Y:S05]  /*2230*/  BSYNC.RECONVERGENT B6 ;  /* 0x0000000000067941 */ /* 0x000fea0003800200 */
.L_x_996:
        /* <DEDUP_REMOVED lines=26> */
.L_x_1036:
[----:B------:R-:W2:Y:S02]  /*23e0*/  LDG.E.U8 R2, desc[UR36][R2.64] ;  /* 0x0000002402027981 */ /* 0x000ea4000c1e1100 */
[----:B--2---:R-:W-:-:S04]  /*23f0*/  I2FP.F32.U32 R0, R2 ;  /* 0x0000000200007245 */ /* 0x004fc80000201000 */
[----:B------:R-:W-:-:S04]  /*2400*/  F2FP.F16.F32.PACK_AB R0, RZ, R0 ;  /* 0x00000000ff00723e */ /* 0x000fc800000000ff */
[----:B------:R-:W-:Y:S01]  /*2410*/  PRMT R25, R0, 0x7610, R25 ;  /* 0x0000761000197816 */ /* 0x000fe20000000019 */
[----:B------:R-:W-:Y:S06]  /*2420*/  BRA `(.L_x_1038) ;  /* 0x0000000c00b47947 */ /* 0x000fec0003800000 */
.L_x_1035:
        /* <DEDUP_REMOVED lines=11> */
.L_x_1040:
[----:B------:R-:W2:Y:S02]  /*24e0*/  LDG.E R2, desc[UR36][R2.64] ;  /* 0x0000002402027981 */ /* 0x000ea4000c1e1900 */
[----:B--2---:R-:W-:-:S04]  /*24f0*/  I2FP.F32.S32 R0, R2 ;  /* 0x0000000200007245 */ /* 0x004fc80000201400 */
[----:B------:R-:W-:-:S04]  /*2500*/  F2FP.F16.F32.PACK_AB R0, RZ, R0 ;  /* 0x00000000ff00723e */ /* 0x000fc800000000ff */
[----:B------:R-:W-:Y:S01]  /*2510*/  PRMT R25, R0, 0x7610, R25 ;  /* 0x0000761000197816 */ /* 0x000fe20000000019 */
[----:B------:R-:W-:Y:S06]  /*2520*/  BRA `(.L_x_1038) ;  /* 0x0000000c00747947 */ /* 0x000fec0003800000 */
.L_x_1039:
[----:B------:R-:W2:Y:S02]  /*2530*/  LDG.E.U16 R2, desc[UR36][R2.64] ;  /* 0x0000002402027981 */ /* 0x000ea4000c1e1500 */
[----:B--2---:R-:W0:Y:S02]  /*2540*/  I2F.S16 R0, R2 ;  /* 0x0000000200007306 */ /* 0x004e240000101400 */
[----:B0-----:R-:W-:-:S04]  /*2550*/  F2FP.F16.F32.PACK_AB R0, RZ, R0 ;  /* 0x00000000ff00723e */ /* 0x001fc800000000ff */
[----:B------:R-:W-:Y:S01]  /*2560*/  PRMT R25, R0, 0x7610, R25 ;  /* 0x0000761000197816 */ /* 0x000fe20000000019 */
[----:B------:R-:W-:Y:S06]  /*2570*/  BRA `(.L_x_1038) ;  /* 0x0000000c00607947 */ /* 0x000fec0003800000 */
.L_x_1034:
        /* <DEDUP_REMOVED lines=9> */
.L_x_1042:
[----:B------:R0:W5:Y:S01]  /*2610*/  LDG.E.U16 R25, desc[UR36][R2.64] ;  /* 0x0000002402197981 */ /* 0x000162000c1e1500 */
[----:B------:R-:W-:Y:S05]  /*2620*/  BRA `(.L_x_1038) ;  /* 0x0000000c00347947 */ /* 0x000fea0003800000 */
.L_x_1041:
        /* <DEDUP_REMOVED lines=9> */
.L_x_1044:
[----:B------:R1:W5:Y:S01]  /*26c0*/  LDG.E.U16 R25, desc[UR36][R2.64] ;  /* 0x0000002402197981 */ /* 0x000362000c1e1500 */
[----:B------:R-:W-:Y:S05]  /*26d0*/  BRA `(.L_x_1038) ;  /* 0x0000000c00087947 */ /* 0x000fea0003800000 */
.L_x_1043:
        /* <DEDUP_REMOVED lines=9> */
.L_x_1033:
        /* <DEDUP_REMOVED lines=14> */
.L_x_1047:
        /* <DEDUP_REMOVED lines=9> */
.L_x_1046:
        /* <DEDUP_REMOVED lines=27> */
.L_x_1049:
        /* <DEDUP_REMOVED lines=14> */
.L_x_1048:
[----:B------:R-:W2:Y:S02]  /*2b70*/  LDG.E.U16 R0, desc[UR36][R2.64] ;  /* 0x0000002402007981 */ /* 0x000ea4000c1e1500 */
[----:B--2---:R-:W-:-:S05]  /*2b80*/  IMAD.U32 R0, R0, 0x10000, RZ ;  /* 0x0001000000007824 */ /* 0x004fca00078e00ff */
[----:B------:R-:W-:-:S04]  /*2b90*/  F2FP.F16.F32.PACK_AB R0, RZ, R0 ;  /* 0x00000000ff00723e */ /* 0x000fc800000000ff */
[----:B------:R-:W-:Y:S01]  /*2ba0*/  PRMT R25, R0, 0x7610, R25 ;  /* 0x0000761000197816 */ /* 0x000fe20000000019 */
[----:B------:R-:W-:Y:S06]  /*2bb0*/  BRA `(.L_x_1038) ;  /* 0x0000000400d07947 */ /* 0x000fec0003800000 */
.L_x_1045:
        /* <DEDUP_REMOVED lines=13> */
.L_x_1052:
        /* <DEDUP_REMOVED lines=21> */
.L_x_1056:
[----:B------:R-:W-:Y:S05]  /*2de0*/  BSYNC.RECONVERGENT B1 ;  /* 0x0000000000017941 */ /* 0x000fea0003800200 */
.L_x_1055:
[----:B------:R-:W-:Y:S01]  /*2df0*/  IMAD.SHL.U32 R0, R0, 0x100000, RZ ;  /* 0x0010000000007824 */ /* 0x000fe200078e00ff */
[----:B------:R-:W-:-:S04]  /*2e00*/  LEA R2, R2, 0x3b800000, 0x17 ;  /* 0x3b80000002027811 */ /* 0x000fc800078eb8ff */
[----:B------:R-:W-:-:S07]  /*2e10*/  LOP3.LUT R0, R2, R0, R7, 0xfe, !PT ;  /* 0x0000000002007212 */ /* 0x000fce00078efe07 */
.L_x_1054:
[----:B------:R-:W-:Y:S05]  /*2e20*/  BSYNC.RECONVERGENT B0 ;  /* 0x0000000000007941 */ /* 0x000fea0003800200 */
.L_x_1053:
[----:B------:R-:W-:-:S04]  /*2e30*/  F2FP.F16.F32.PACK_AB R0, RZ, R0 ;  /* 0x00000000ff00723e */ /* 0x000fc800000000ff */
[----:B------:R-:W-:Y:S01]  /*2e40*/  PRMT R25, R0, 0x7610, R25 ;  /* 0x0000761000197816 */ /* 0x000fe20000000019 */
[----:B------:R-:W-:Y:S06]  /*2e50*/  BRA `(.L_x_1038) ;  /* 0x0000000400287947 */ /* 0x000fec0003800000 */
.L_x_1051:
        /* <DEDUP_REMOVED lines=21> */
.L_x_1060:
[----:B------:R-:W-:Y:S05]  /*2fb0*/  BSYNC.RECONVERGENT B1 ;  /* 0x0000000000017941 */ /* 0x000fea0003800200 */
.L_x_1059:
[----:B------:R-:W-:Y:S01]  /*2fc0*/  IMAD.SHL.U32 R0, R0, 0x200000, RZ ;  /* 0x0020000000007824 */ /* 0x000fe200078e00ff */
[----:B------:R-:W-:-:S04]  /*2fd0*/  LEA R2, R2, 0x37800000, 0x17 ;  /* 0x3780000002027811 */ /* 0x000fc800078eb8ff */
[----:B------:R-:W-:-:S07]  /*2fe0*/  LOP3.LUT R0, R2, R0, R7, 0xfe, !PT ;  /* 0x0000000002007212 */ /* 0x000fce00078efe07 */
.L_x_1058:
[----:B------:R-:W-:Y:S05]  /*2ff0*/  BSYNC.RECONVERGENT B0 ;  /* 0x0000000000007941 */ /* 0x000fea0003800200 */
.L_x_1057:
[----:B------:R-:W-:-:S04]  /*3000*/  F2FP.F16.F32.PACK_AB R0, RZ, R0 ;  /* 0x00000000ff00723e */ /* 0x000fc800000000ff */
[----:B------:R-:W-:Y:S01]  /*3010*/  PRMT R25, R0, 0x7610, R25 ;  /* 0x0000761000197816 */ /* 0x000fe20000000019 */
[----:B------:R-:W-:Y:S06]  /*3020*/  BRA `(.L_x_1038) ;  /* 0x0000000000b47947 */ /* 0x000fec0003800000 */
.L_x_1050:
        /* <DEDUP_REMOVED lines=14> */
.L_x_1064:
[----:B------:R-:W-:Y:S05]  /*3110*/  BSYNC.RECONVERGENT B0 ;  /* 0x0000000000007941 */ /* 0x000fea0003800200 */
.L_x_1063:
[----:B------:R-:W-:-:S04]  /*3120*/  F2FP.F16.F32.PACK_AB R0, RZ, R0 ;  /* 0x00000000ff00723e */ /* 0x000fc800000000ff */
[----:B------:R-:W-:Y:S01]  /*3130*/  PRMT R25, R0, 0x7610, R25 ;  /* 0x0000761000197816 */ /* 0x000fe20000000019 */
[----:B------:R-:W-:Y:S06]  /*3140*/  BRA `(.L_x_1038) ;  /* 0x00000000006c7947 */ /* 0x000fec0003800000 */
.L_x_1037:
        /* <DEDUP_REMOVED lines=16> */
.L_x_1065:
[----:B------:R-:W-:Y:S01]  /*3250*/  PRMT R25, RZ, 0x7610, R25 ;  /* 0x00007610ff197816 */ /* 0x000fe20000000019 */
[----:B------:R-:W-:Y:S06]  /*3260*/  BRA `(.L_x_1038) ;  /* 0x0000000000247947 */ /* 0x000fec0003800000 */
.L_x_1062:
[----:B------:R-:W2:Y:S02]  /*3270*/  LDG.E.64 R2, desc[UR36][R2.64] ;  /* 0x0000002402027981 */ /* 0x000ea4000c1e1b00 */
[----:B--2---:R-:W0:Y:S02]  /*3280*/  I2F.U64 R0, R2 ;  /* 0x0000000200007312 */ /* 0x004e240000301000 */
[----:B0-----:R-:W-:-:S04]  /*3290*/  F2FP.F16.F32.PACK_AB R0, RZ, R0 ;  /* 0x00000000ff00723e */ /* 0x001fc800000000ff */
[----:B------:R-:W-:Y:S01]  /*32a0*/  PRMT R25, R0, 0x7610, R25 ;  /* 0x0000761000197816 */ /* 0x000fe20000000019 */
[----:B------:R-:W-:Y:S06]  /*32b0*/  BRA `(.L_x_1038) ;  /* 0x0000000000107947 */ /* 0x000fec0003800000 */
.L_x_1061:
[----:B------:R-:W2:Y:S02]  /*32c0*/  LDG.E R2, desc[UR36][R2.64] ;  /* 0x0000002402027981 */ /* 0x000ea4000c1e1900 */
[----:B--2---:R-:W-:-:S04]  /*32d0*/  I2FP.F32.U32 R0, R2 ;  /* 0x0000000200007245 */ /* 0x004fc80000201000 */
[----:B------:R-:W-:-:S04]  /*32e0*/  F2FP.F16.F32.PACK_AB R0, RZ, R0 ;  /* 0x00000000ff00723e */ /* 0x000fc800000000ff */
[----:B------:R-:W-:-:S07]  /*32f0*/  PRMT R25, R0, 0x7610, R25 ;  /* 0x0000761000197816 */ /* 0x000fce0000000019 */
.L_x_1038:
[----:B------:R-:W-:-:S07]  /*3300*/  VIADD R16, R16, 0x80 ;  /* 0x0000008010107836 */ /* 0x000fce0000000000 */
.L_x_1032:
[----:B------:R-:W-:Y:S05]  /*3310*/  BSYNC.RECONVERGENT B6 ;  /* 0x0000000000067941 */ /* 0x000fea0003800200 */
.L_x_1031:
        /* <DEDUP_REMOVED lines=25> */
.L_x_1071:
[----:B------:R-:W2:Y:S02]  /*34b0*/  LDG.E.U8 R2, desc[UR36][R2.64] ;  /* 0x0000002402027981 */ /* 0x000ea4000c1e1100 */
[----:B--2---:R-:W-:-:S04]  /*34c0*/  I2FP.F32.U32 R0, R2 ;  /* 0x0000000200007245 */ /* 0x004fc80000201000 */
[----:B------:R-:W-:Y:S01]  /*34d0*/  F2FP.F16.F32.PACK_AB R0, RZ, R0 ;  /* 0x00000000ff00723e */ /* 0x000fe200000000ff */
[----:B------:R-:W-:Y:S06]  /*34e0*/  BRA `(.L_x_1067) ;  /* 0x0000000c007c7947 */ /* 0x000fec0003800000 */
.L_x_1070:
        /* <DEDUP_REMOVED lines=10> */
.L_x_1074:
[----:B------:R-:W2:Y:S02]  /*3590*/  LDG.E R2, desc[UR36][R2.64] ;  /* 0x0000002402027981 */ /* 0x000ea4000c1e1900 */
[----:B--2---:R-:W-:-:S04]  /*35a0*/  I2FP.F32.S32 R0, R2 ;  /* 0x0000000200007245 */ /* 0x004fc80000201400 */
[----:B------:R-:W-:Y:S01]  /*35b0*/  F2FP.F16.F32.PACK_AB R0, RZ, R0 ;  /* 0x00000000ff00723e */ /* 0x000fe200000000ff */
[----:B------:R-:W-:Y:S06]  /*35c0*/  BRA `(.L_x_1067) ;  /* 0x0000000c00447947 */ /* 0x000fec0003800000 */
.L_x_1073:
[----:B------:R-:W2:Y:S02]  /*35d0*/  LDG.E.U16 R2, desc[UR36][R2.64] ;  /* 0x0000002402027981 */ /* 0x000ea4000c1e1500 */
[----:B--2---:R-:W0:Y:S02]  /*35e0*/  I2F.S16 R0, R2 ;  /* 0x0000000200007306 */ /* 0x004e240000101400 */
[----:B0-----:R-:W-:Y:S01]  /*35f0*/  F2FP.F16.F32.PACK_AB R0, RZ, R0 ;  /* 0x00000000ff00723e */ /* 0x001fe200000000ff */
[----:B------:R-:W-:Y:S06]  /*3600*/  BRA `(.L_x_1067) ;  /* 0x0000000c00347947 */ /* 0x000fec0003800000 */
.L_x_1069:
        /* <DEDUP_REMOVED lines=9> */
.L_x_1076:
[----:B------:R2:W5:Y:S01]  /*36a0*/  LDG.E.U16 R0, desc[UR36][R2.64] ;  /* 0x0000002402007981 */ /* 0x000562000c1e1500 */
[----:B------:R-:W-:Y:S05]  /*36b0*/  BRA `(.L_x_1067) ;  /* 0x0000000c00087947 */ /* 0x000fea0003800000 */
.L_x_1075:
        /* <DEDUP_REMOVED lines=9> */
.L_x_1078:
[----:B------:R3:W5:Y:S01]  /*3750*/  LDG.E.U16 R0, desc[UR36][R2.64] ;  /* 0x0000002402007981 */ /* 0x000762000c1e1500 */
[----:B------:R-:W-:Y:S05]  /*3760*/  BRA `(.L_x_1067) ;  /* 0x0000000800dc7947 */ /* 0x000fea0003800000 */
.L_x_1077:
        /* <DEDUP_REMOVED lines=8> */
.L_x_1068:
        /* <DEDUP_REMOVED lines=13> */
.L_x_1081:
        /* <DEDUP_REMOVED lines=8> */
.L_x_1080:
        /* <DEDUP_REMOVED lines=27> */
.L_x_1083:
        /* <DEDUP_REMOVED lines=13> */
.L_x_1082:
[----:B------:R-:W2:Y:S02]  /*3bc0*/  LDG.E.U16 R0, desc[UR36][R2.64] ;  /* 0x0000002402007981 */ /* 0x000ea4000c1e1500 */
[----:B--2---:R-:W-:-:S05]  /*3bd0*/  IMAD.U32 R0, R0, 0x10000, RZ ;  /* 0x0001000000007824 */ /* 0x004fca00078e00ff */
[----:B------:R-:W-:Y:S01]  /*3be0*/  F2FP.F16.F32.PACK_AB R0, RZ, R0 ;  /* 0x00000000ff00723e */ /* 0x000fe200000000ff */
[----:B------:R-:W-:Y:S06]  /*3bf0*/  BRA `(.L_x_1067) ;  /* 0x0000000400b87947 */ /* 0x000fec0003800000 */
.L_x_1079:
        /* <DEDUP_REMOVED lines=12> */
.L_x_1086:
        /* <DEDUP_REMOVED lines=21> */
.L_x_1090:
[----:B------:R-:W-:Y:S05]  /*3e10*/  BSYNC.RECONVERGENT B1 ;  /* 0x0000000000017941 */ /* 0x000fea0003800200 */
.L_x_1089:
[----:B------:R-:W-:Y:S01]  /*3e20*/  IMAD.SHL.U32 R0, R0, 0x100000, RZ ;  /* 0x0010000000007824 */ /* 0x000fe200078e00ff */
[----:B------:R-:W-:-:S04]  /*3e30*/  LEA R2, R2, 0x3b800000, 0x17 ;  /* 0x3b80000002027811 */ /* 0x000fc800078eb8ff */
[----:B------:R-:W-:-:S07]  /*3e40*/  LOP3.LUT R0, R2, R0, R7, 0xfe, !PT ;  /* 0x0000000002007212 */ /* 0x000fce00078efe07 */
.L_x_1088:
[----:B------:R-:W-:Y:S05]  /*3e50*/  BSYNC.RECONVERGENT B0 ;  /* 0x0000000000007941 */ /* 0x000fea0003800200 */
.L_x_1087:
[----:B------:R-:W-:Y:S01]  /*3e60*/  F2FP.F16.F32.PACK_AB R0, RZ, R0 ;  /* 0x00000000ff00723e */ /* 0x000fe200000000ff */
[----:B------:R-:W-:Y:S06]  /*3e70*/  BRA `(.L_x_1067) ;  /* 0x0000000400187947 */ /* 0x000fec0003800000 */
.L_x_1085:
        /* <DEDUP_REMOVED lines=21> */
.L_x_1094:
[----:B------:R-:W-:Y:S05]  /*3fd0*/  BSYNC.RECONVERGENT B1 ;  /* 0x0000000000017941 */ /* 0x000fea0003800200 */
.L_x_1093:
[----:B------:R-:W-:Y:S01]  /*3fe0*/  IMAD.SHL.U32 R0, R0, 0x200000, RZ ;  /* 0x0020000000007824 */ /* 0x000fe200078e00ff */
[----:B------:R-:W-:-:S04]  /*3ff0*/  LEA R2, R2, 0x37800000, 0x17 ;  /* 0x3780000002027811 */ /* 0x000fc800078eb8ff */
[----:B------:R-:W-:-:S07]  /*4000*/  LOP3.LUT R0, R2, R0, R7, 0xfe, !PT ;  /* 0x0000000002007212 */ /* 0x000fce00078efe07 */
.L_x_1092:
[----:B------:R-:W-:Y:S05]  /*4010*/  BSYNC.RECONVERGENT B0 ;  /* 0x0000000000007941 */ /* 0x000fea0003800200 */
.L_x_1091:
[----:B------:R-:W-:Y:S01]  /*4020*/  F2FP.F16.F32.PACK_AB R0, RZ, R0 ;  /* 0x00000000ff00723e */ /* 0x000fe200000000ff */
[----:B------:R-:W-:Y:S06]  /*4030*/  BRA `(.L_x_1067) ;  /* 0x0000000000a87947 */ /* 0x000fec0003800000 */
.L_x_1084:
        /* <DEDUP_REMOVED lines=14> */
.L_x_1098:
[----:B------:R-:W-:Y:S05]  /*4120*/  BSYNC.RECONVERGENT B0 ;  /* 0x0000000000007941 */ /* 0x000fea0003800200 */
.L_x_1097:
[----:B------:R-:W-:Y:S01]  /*4130*/  F2FP.F16.F32.PACK_AB R0, RZ, R0 ;  /* 0x00000000ff00723e */ /* 0x000fe200000000ff */
[----:B------:R-:W-:Y:S06]  /*4140*/  BRA `(.L_x_1067) ;  /* 0x0000000000647947 */ /* 0x000fec0003800000 */
.L_x_1072:
        /* <DEDUP_REMOVED lines=16> */
.L_x_1099:
[----:B------:R-:W-:Y:S01]  /*4250*/  PRMT R0, RZ, 0x7610, R0 ;  /* 0x00007610ff007816 */ /* 0x000fe20000000000 */
[----:B------:R-:W-:Y:S06]  /*4260*/  BRA `(.L_x_1067) ;  /* 0x00000000001c7947 */ /* 0x000fec0003800000 */
.L_x_1096:
[----:B------:R-:W2:Y:S02]  /*4270*/  LDG.E.64 R2, desc[UR36][R2.64] ;  /* 0x0000002402027981 */ /* 0x000ea4000c1e1b00 */
[----:B--2---:R-:W0:Y:S02]  /*4280*/  I2F.U64 R0, R2 ;  /* 0x0000000200007312 */ /* 0x004e240000301000 */
[----:B0-----:R-:W-:Y:S01]  /*4290*/  F2FP.F16.F32.PACK_AB R0, RZ, R0 ;  /* 0x00000000ff00723e */ /* 0x001fe200000000ff */
[----:B------:R-:W-:Y:S06]  /*42a0*/  BRA `(.L_x_1067) ;  /* 0x00000000000c7947 */ /* 0x000fec0003800000 */
.L_x_1095:
[----:B------:R-:W2:Y:S02]  /*42b0*/  LDG.E R2, desc[UR36][R2.64] ;  /* 0x0000002402027981 */ /* 0x000ea4000c1e1900 */
[----:B--2---:R-:W-:-:S04]  /*42c0*/  I2FP.F32.U32 R0, R2 ;  /* 0x0000000200007245 */ /* 0x004fc80000201000 */
[----:B------:R-:W-:-:S07]  /*42d0*/  F2FP.F16.F32.PACK_AB R0, RZ, R0 ;  /* 0x00000000ff00723e */ /* 0x000fce00000000ff */
.L_x_1067:
[----:B------:R-:W-:Y:S05]  /*42e0*/  BSYNC.RECONVERGENT B6 ;  /* 0x0000000000067941 */ /* 0x000fea0003800200 */
.L_x_1066:
[----:B------:R-:W4:Y:S01]  /*42f0*/  LDC.U8 R16, c[0x0][0x3a4] ;  /* 0x0000e900ff107b82 */ /* 0x000f220000000000 */
[CC--:B------:R-:W-:Y:S01]  /*4300*/  ISETP.GE.AND P2, PT, R19.reuse, R17.reuse, PT ;  /* 0x000000111300720c */ /* 0x0c0fe20003f46270 */
[C---:B0123--:R-:W-:Y:S01]  /*4310*/  VIADD R2, R19.reuse, 0x100 ;  /* 0x0000010013027836 */ /* 0x04ffe20000000000 */
[----:B------:R-:W-:Y:S01]  /*4320*/  BSSY.RECONVERGENT B0, `(.L_x_1100) ;  /* 0x000001c000007945 */ /* 0x000fe20003800200 */
[C---:B------:R-:W-:Y:S02]  /*4330*/  VIADD R4, R19.reuse, 0x180 ;  /* 0x0000018013047836 */ /* 0x040fe40000000000 */
[----:B------:R-:W-:Y:S01]  /*4340*/  VIADD R22, R19, 0x80 ;  /* 0x0000008013167836 */ /* 0x000fe20000000000 */
[-C--:B------:R-:W-:Y:S02]  /*4350*/  ISETP.GE.AND P0, PT, R2, R17.reuse, PT ;  /* 0x000000110200720c */ /* 0x080fe40003f06270 */
[-C--:B------:R-:W-:Y:S02]  /*4360*/  ISETP.GE.AND P1, PT, R4, R17.reuse, PT ;  /* 0x000000110400720c */ /* 0x080fe40003f26270 */
[----:B------:R-:W-:-:S03]  /*4370*/  ISETP.GE.AND P3, PT, R22, R17, PT ;  /* 0x000000111600720c */ /* 0x000fc60003f66270 */
[----:B------:R-:W-:Y:S10]  /*4380*/  @P2 BRA `(.L_x_1101) ;  /* 0x0000000000542947 */ /* 0x000ff40003800000 */
[----:B-----5:R-:W-:Y:S02]  /*4390*/  HADD2.F32 R24, -RZ, R24.H0_H0 ;  /* 0x20000018ff187230 */ /* 0x020fe40000004100 */
        /* <DEDUP_REMOVED lines=19> */
[----:B------:R-:W-:-:S07]  /*44d0*/  F2FP.F16.F32.PACK_AB R4, RZ, R4 ;  /* 0x00000004ff04723e */ /* 0x000fce00000000ff */
.L_x_1101:
[----:B------:R-:W-:Y:S05]  /*44e0*/  BSYNC.RECONVERGENT B0 ;  /* 0x0000000000007941 */ /* 0x000fea0003800200 */
.L_x_1100:
[----:B------:R-:W-:Y:S04]  /*44f0*/  BSSY.RECONVERGENT B0, `(.L_x_1102) ;  /* 0x0000017000007945 */ /* 0x000fe80003800200 */
[----:B------:R-:W-:Y:S05]  /*4500*/  @P3 BRA `(.L_x_1103) ;  /* 0x0000000000543947 */ /* 0x000fea0003800000 */
[----:B-----5:R-:W-:Y:S02]  /*4510*/  HADD2.F32 R23, -RZ, R23.H0_H0 ;  /* 0x20000017ff177230 */ /* 0x020fe40000004100 */
[----:B------:R-:W-:Y:S02]  /*4520*/  IMAD.MOV.U32 R6, RZ, RZ, 0x3b2090aa ;  /* 0x3b2090aaff067424 */ /* 0x000fe400078e00ff */
        /* <DEDUP_REMOVED lines=18> */
[----:B------:R-:W-:-:S07]  /*4650*/  F2FP.F16.F32.PACK_AB R26, RZ, R26 ;  /* 0x0000001aff1a723e */ /* 0x000fce00000000ff */
.L_x_1103:
[----:B------:R-:W-:Y:S05]  /*4660*/  BSYNC.RECONVERGENT B0 ;  /* 0x0000000000007941 */ /* 0x000fea0003800200 */
.L_x_1102:
        /* <DEDUP_REMOVED lines=23> */
.L_x_1105:
[----:B------:R-:W-:Y:S05]  /*47e0*/  BSYNC.RECONVERGENT B0 ;  /* 0x0000000000007941 */ /* 0x000fea0003800200 */
.L_x_1104:
[----:B------:R-:W-:Y:S04]  /*47f0*/  BSSY.RECONVERGENT B0, `(.L_x_1106) ;  /* 0x0000017000007945 */ /* 0x000fe80003800200 */
[----:B------:R-:W-:Y:S05]  /*4800*/  @P1 BRA `(.L_x_1107) ;  /* 0x0000000000541947 */ /* 0x000fea0003800000 */
        /* <DEDUP_REMOVED lines=21> */
.L_x_1107:
[----:B------:R-:W-:Y:S05]  /*4960*/  BSYNC.RECONVERGENT B0 ;  /* 0x0000000000007941 */ /* 0x000fea0003800200 */
.L_x_1106:
[----:B------:R-:W-:Y:S04]  /*4970*/  BSSY.RECONVERGENT B6, `(.L_x_1108) ;  /* 0x000010e000067945 */ /* 0x000fe80003800200 */
[----:B------:R-:W-:Y:S05]  /*4980*/  @P2 BRA `(.L_x_1109) ;  /* 0x0000001000302947 */ /* 0x000fea0003800000 */
[----:B------:R-:W0:Y:S01]  /*4990*/  LDCU UR4, c[0x0][0x3a8] ;  /* 0x00007500ff0477ac */ /* 0x000e220008000800 */
[----:B------:R-:W1:Y:S01]  /*49a0*/  LDC.64 R2, c[0x0][0x388] ;  /* 0x0000e200ff027b82 */ /* 0x000e620000000a00 */
[----:B-----5:R-:W-:Y:S01]  /*49b0*/  IMAD R0, R18, 0x200, R19 ;  /* 0x0000020012007824 */ /* 0x020fe200078e0213 */
[----:B----4-:R-:W-:-:S03]  /*49c0*/  PRMT R6, R16, 0x9910, RZ ;  /* 0x0000991010067816 */ /* 0x010fc600000000ff */
[----:B0-----:R-:W-:Y:S02]  /*49d0*/  IMAD R5, R0, UR4, RZ ;  /* 0x0000000400057c24 */ /* 0x001fe4000f8e02ff */
[----:B------:R-:W-:-:S05]  /*49e0*/  IMAD.MOV.U32 R0, RZ, RZ, R6 ;  /* 0x000000ffff007224 */ /* 0x000fca00078e0006 */
[----:B------:R-:W-:Y:S02]  /*49f0*/  ISETP.GT.AND P0, PT, R0, 0x9, PT ;  /* 0x000000090000780c */ /* 0x000fe40003f04270 */
[----:B-1----:R-:W-:-:S05]  /*4a00*/  IADD3 R2, P1, PT, R5, R2, RZ ;  /* 0x0000000205027210 */ /* 0x002fca0007f3e0ff */
        /* <DEDUP_REMOVED lines=10> */
[----:B------:R-:W-:Y:S02]  /*4ab0*/  HADD2.F32 R4, -RZ, R4.H0_H0 ;  /* 0x20000004ff047230 */ /* 0x000fe40000004100 */
[----:B------:R-:W-:Y:S02]  /*4ac0*/  IMAD.MOV.U32 R19, RZ, RZ, R22 ;  /* 0x000000ffff137224 */ /* 0x000fe400078e0016 */
[----:B------:R-:W0:Y:S02]  /*4ad0*/  F2I.FTZ.TRUNC.NTZ R5, R4 ;  /* 0x0000000400057305 */ /* 0x000e24000021f100 */
[----:B0-----:R3:W-:Y:S01]  /*4ae0*/  STG.E.U8 desc[UR36][R2.64], R5 ;  /* 0x0000000502007986 */ /* 0x0017e2000c101124 */
[----:B------:R-:W-:Y:S05]  /*4af0*/  BRA `(.L_x_1109) ;  /* 0x0000000c00d47947 */ /* 0x000fea0003800000 */
.L_x_1113:
[----:B------:R-:W-:Y:S02]  /*4b00*/  HADD2.F32 R5, -RZ, R4.H0_H0 ;  /* 0x20000004ff057230 */ /* 0x000fe40000004100 */
[----:B------:R-:W-:-:S04]  /*4b10*/  IMAD.MOV.U32 R19, RZ, RZ, R22 ;  /* 0x000000ffff137224 */ /* 0x000fc800078e0016 */
[----:B------:R-:W0:Y:S02]  /*4b20*/  F2I.S64.TRUNC R4, R5 ;  /* 0x0000000500047311 */ /* 0x000e24000020d900 */
[----:B0-----:R0:W-:Y:S01]  /*4b30*/  STG.E.U8 desc[UR36][R2.64], R4 ;  /* 0x0000000402007986 */ /* 0x0011e2000c101124 */
[----:B------:R-:W-:Y:S05]  /*4b40*/  BRA `(.L_x_1109) ;  /* 0x0000000c00c07947 */ /* 0x000fea0003800000 */
.L_x_1112:
[----:B------:R-:W-:-:S13]  /*4b50*/  ISETP.NE.AND P0, PT, R0, 0x2, PT ;  /* 0x000000020000780c */ /* 0x000fda0003f05270 */
[----:B------:R-:W-:Y:S05]  /*4b60*/  @!P0 BRA `(.L_x_1115) ;  /* 0x0000000000388947 */ /* 0x000fea0003800000 */
[----:B------:R-:W-:-:S13]  /*4b70*/  ISETP.NE.AND P0, PT, R0, 0x3, PT ;  /* 0x000000030000780c */ /* 0x000fda0003f05270 */
[----:B------:R-:W-:Y:S05]  /*4b80*/  @!P0 BRA `(.L_x_1116) ;  /* 0x00000000001c8947 */ /* 0x000fea0003800000 */
[----:B------:R-:W-:-:S13]  /*4b90*/  ISETP.NE.AND P0, PT, R0, 0x4, PT ;  /* 0x000000040000780c */ /* 0x000fda0003f05270 */
[----:B------:R-:W-:Y:S05]  /*4ba0*/  @P0 BRA `(.L_x_1114) ;  /* 0x0000000800f80947 */ /* 0x000fea0003800000 */
[----:B------:R-:W-:Y:S02]  /*4bb0*/  HADD2.F32 R4, -RZ, R4.H0_H0 ;  /* 0x20000004ff047230 */ /* 0x000fe40000004100 */
[----:B------:R-:W-:-:S04]  /*4bc0*/  IMAD.MOV.U32 R19, RZ, RZ, R22 ;  /* 0x000000ffff137224 */ /* 0x000fc800078e0016 */
[----:B------:R-:W0:Y:S02]  /*4bd0*/  F2I.S64.TRUNC R4, R4 ;  /* 0x0000000400047311 */ /* 0x000e24000020d900 */
[----:B0-----:R1:W-:Y:S01]  /*4be0*/  STG.E.64 desc[UR36][R2.64], R4 ;  /* 0x0000000402007986 */ /* 0x0013e2000c101b24 */
[----:B------:R-:W-:Y:S05]  /*4bf0*/  BRA `(.L_x_1109) ;  /* 0x0000000c00947947 */ /* 0x000fea0003800000 */
.L_x_1116:
[----:B------:R-:W-:Y:S02]  /*4c00*/  HADD2.F32 R4, -RZ, R4.H0_H0 ;  /* 0x20000004ff047230 */ /* 0x000fe40000004100 */
[----:B------:R-:W-:Y:S02]  /*4c10*/  IMAD.MOV.U32 R19, RZ, RZ, R22 ;  /* 0x000000ffff137224 */ /* 0x000fe400078e0016 */
[----:B------:R-:W0:Y:S02]  /*4c20*/  F2I.FTZ.TRUNC.NTZ R5, R4 ;  /* 0x0000000400057305 */ /* 0x000e24000021f100 */
[----:B0-----:R2:W-:Y:S01]  /*4c30*/  STG.E desc[UR36][R2.64], R5 ;  /* 0x0000000502007986 */ /* 0x0015e2000c101924 */
[----:B------:R-:W-:Y:S05]  /*4c40*/  BRA `(.L_x_1109) ;  /* 0x0000000c00807947 */ /* 0x000fea0003800000 */
.L_x_1115:
[----:B------:R-:W-:Y:S02]  /*4c50*/  HADD2.F32 R4, -RZ, R4.H0_H0 ;  /* 0x20000004ff047230 */ /* 0x000fe40000004100 */
[----:B------:R-:W-:Y:S02]  /*4c60*/  IMAD.MOV.U32 R19, RZ, RZ, R22 ;  /* 0x000000ffff137224 */ /* 0x000fe400078e0016 */
[----:B------:R-:W0:Y:S02]  /*4c70*/  F2I.FTZ.TRUNC.NTZ R5, R4 ;  /* 0x0000000400057305 */ /* 0x000e24000021f100 */
[----:B0-----:R0:W-:Y:S01]  /*4c80*/  STG.E.U16 desc[UR36][R2.64], R5 ;  /* 0x0000000502007986 */ /* 0x0011e2000c101524 */
[----:B------:R-:W-:Y:S05]  /*4c90*/  BRA `(.L_x_1109) ;  /* 0x0000000c006c7947 */ /* 0x000fea0003800000 */
.L_x_1111:
[----:B------:R-:W-:-:S13]  /*4ca0*/  ISETP.GT.AND P0, PT, R0, 0x6, PT ;  /* 0x000000060000780c */ /* 0x000fda0003f04270 */
[----:B------:R-:W-:Y:S05]  /*4cb0*/  @P0 BRA `(.L_x_1117) ;  /* 0x00000000002c0947 */ /* 0x000fea0003800000 */
[----:B------:R-:W-:-:S13]  /*4cc0*/  ISETP.NE.AND P0, PT, R0, 0x5, PT ;  /* 0x000000050000780c */ /* 0x000fda0003f05270 */
[----:B------:R-:W-:Y:S05]  /*4cd0*/  @!P0 BRA `(.L_x_1118) ;  /* 0x0000000000188947 */ /* 0x000fea0003800000 */
[----:B------:R-:W-:-:S13]  /*4ce0*/  ISETP.NE.AND P0, PT, R0, 0x6, PT ;  /* 0x000000060000780c */ /* 0x000fda0003f05270 */
[----:B------:R-:W-:Y:S05]  /*4cf0*/  @P0 BRA `(.L_x_1114) ;  /* 0x0000000800a40947 */ /* 0x000fea0003800000 */
[----:B------:R-:W-:Y:S02]  /*4d00*/  HADD2.F32 R5, -RZ, R4.H0_H0 ;  /* 0x20000004ff057230 */ /* 0x000fe40000004100 */
[----:B------:R-:W-:-:S03]  /*4d10*/  IMAD.MOV.U32 R19, RZ, RZ, R22 ;  /* 0x000000ffff137224 */ /* 0x000fc600078e0016 */
[----:B------:R0:W-:Y:S01]  /*4d20*/  STG.E desc[UR36][R2.64], R5 ;  /* 0x0000000502007986 */ /* 0x0001e2000c101924 */
[----:B------:R-:W-:Y:S05]  /*4d30*/  BRA `(.L_x_1109) ;  /* 0x0000000c00447947 */ /* 0x000fea0003800000 */
.L_x_1118:
[----:B------:R0:W-:Y:S01]  /*4d40*/  STG.E.U16 desc[UR36][R2.64], R4 ;  /* 0x0000000402007986 */ /* 0x0001e2000c101524 */
[----:B------:R-:W-:Y:S01]  /*4d50*/  IMAD.MOV.U32 R19, RZ, RZ, R22 ;  /* 0x000000ffff137224 */ /* 0x000fe200078e0016 */
[----:B------:R-:W-:Y:S06]  /*4d60*/  BRA `(.L_x_1109) ;  /* 0x0000000c00387947 */ /* 0x000fec0003800000 */
.L_x_1117:
[----:B------:R-:W-:-:S13]  /*4d70*/  ISETP.NE.AND P0, PT, R0, 0x7, PT ;  /* 0x000000070000780c */ /* 0x000fda0003f05270 */
[----:B------:R-:W-:Y:S05]  /*4d80*/  @!P0 BRA `(.L_x_1119) ;  /* 0x00000000003c8947 */ /* 0x000fea0003800000 */
[----:B------:R-:W-:-:S13]  /*4d90*/  ISETP.NE.AND P0, PT, R0, 0x8, PT ;  /* 0x000000080000780c */ /* 0x000fda0003f05270 */
[----:B------:R-:W-:Y:S05]  /*4da0*/  @!P0 BRA `(.L_x_1120) ;  /* 0x00000000001c8947 */ /* 0x000fea0003800000 */
[----:B------:R-:W-:-:S13]  /*4db0*/  ISETP.NE.AND P0, PT, R0, 0x9, PT ;  /* 0x000000090000780c */ /* 0x000fda0003f05270 */
[----:B------:R-:W-:Y:S05]  /*4dc0*/  @P0 BRA `(.L_x_1114) ;  /* 0x0000000800700947 */ /* 0x000fea0003800000 */
[----:B------:R-:W-:Y:S02]  /*4dd0*/  HADD2.F32 R4, -RZ, R4.H0_H0 ;  /* 0x20000004ff047230 */ /* 0x000fe40000004100 */
[----:B------:R-:W-:Y:S02]  /*4de0*/  IMAD.MOV.U32 R5, RZ, RZ, RZ ;  /* 0x000000ffff057224 */ /* 0x000fe400078e00ff */
[----:B------:R-:W-:-:S03]  /*4df0*/  IMAD.MOV.U32 R19, RZ, RZ, R22 ;  /* 0x000000ffff137224 */ /* 0x000fc600078e0016 */
[----:B------:R0:W-:Y:S01]  /*4e00*/  STG.E.64 desc[UR36][R2.64], R4 ;  /* 0x0000000402007986 */ /* 0x0001e2000c101b24 */
[----:B------:R-:W-:Y:S05]  /*4e10*/  BRA `(.L_x_1109) ;  /* 0x0000000c000c7947 */ /* 0x000fea0003800000 */
.L_x_1120:
[----:B------:R-:W-:Y:S02]  /*4e20*/  HADD2.F32 R0, -RZ, R4.H0_H0 ;  /* 0x20000004ff007230 */ /* 0x000fe40000004100 */
[----:B------:R-:W-:-:S03]  /*4e30*/  IMAD.MOV.U32 R19, RZ, RZ, R22 ;  /* 0x000000ffff137224 */ /* 0x000fc600078e0016 */
[----:B------:R-:W-:-:S04]  /*4e40*/  F2FP.F16.F32.PACK_AB R0, RZ, R0 ;  /* 0x00000000ff00723e */ /* 0x000fc800000000ff */
[----:B------:R-:W-:-:S05]  /*4e50*/  PRMT R0, R0, 0x5410, RZ ;  /* 0x0000541000007816 */ /* 0x000fca00000000ff */
[----:B------:R0:W-:Y:S01]  /*4e60*/  STG.E desc[UR36][R2.64], R0 ;  /* 0x0000000002007986 */ /* 0x0001e2000c101924 */
[----:B------:R-:W-:Y:S05]  /*4e70*/  BRA `(.L_x_1109) ;  /* 0x0000000800f47947 */ /* 0x000fea0003800000 */
.L_x_1119:
[----:B------:R-:W-:Y:S02]  /*4e80*/  HADD2.F32 R4, -RZ, R4.H0_H0 ;  /* 0x20000004ff047230 */ /* 0x000fe40000004100 */
[----:B------:R-:W-:-:S03]  /*4e90*/  IMAD.MOV.U32 R19, RZ, RZ, R22 ;  /* 0x000000ffff137224 */ /* 0x000fc600078e0016 */
[----:B------:R-:W-:-:S06]  /*4ea0*/  FMUL.FTZ R4, R4, 1 ;  /* 0x3f80000004047820 */ /* 0x000fcc0000410000 */
[----:B------:R-:W0:Y:S02]  /*4eb0*/  F2F.F64.F32 R4, R4 ;  /* 0x0000000400047310 */ /* 0x000e240000201800 */
[----:B0-----:R0:W-:Y:S01]  /*4ec0*/  STG.E.64 desc[UR36][R2.64], R4 ;  /* 0x0000000402007986 */ /* 0x0011e2000c101b24 */
[----:B------:R-:W-:Y:S05]  /*4ed0*/  BRA `(.L_x_1109) ;  /* 0x0000000800dc7947 */ /* 0x000fea0003800000 */
.L_x_1110:
        /* <DEDUP_REMOVED lines=10> */
[----:B------:R-:W-:-:S04]  /*4f80*/  FSETP.NEU.FTZ.AND P0, PT, R4, RZ, PT ;  /* 0x000000ff0400720b */ /* 0x000fc80003f1d000 */
[----:B------:R-:W-:-:S05]  /*4f90*/  SEL R5, RZ, 0x1, !P0 ;  /* 0x00000001ff057807 */ /* 0x000fca0004000000 */
[----:B------:R0:W-:Y:S01]  /*4fa0*/  STG.E.U8 desc[UR36][R2.64], R5 ;  /* 0x0000000502007986 */ /* 0x0001e2000c101124 */
[----:B------:R-:W-:Y:S05]  /*4fb0*/  BRA `(.L_x_1109) ;  /* 0x0000000800a47947 */ /* 0x000fea0003800000 */
.L_x_1123:
[----:B------:R-:W-:Y:S01]  /*4fc0*/  HADD2.F32 R4, -RZ, R4.H0_H0 ;  /* 0x20000004ff047230 */ /* 0x000fe20000004100 */
[----:B------:R-:W-:Y:S01]  /*4fd0*/  CS2R R6, SRZ ;  /* 0x0000000000067805 */ /* 0x000fe2000001ff00 */
[----:B------:R-:W-:-:S03]  /*4fe0*/  IMAD.MOV.U32 R19, RZ, RZ, R22 ;  /* 0x000000ffff137224 */ /* 0x000fc600078e0016 */
[----:B------:R-:W-:-:S06]  /*4ff0*/  FMUL.FTZ R4, R4, 1 ;  /* 0x3f80000004047820 */ /* 0x000fcc0000410000 */
[----:B------:R-:W0:Y:S02]  /*5000*/  F2F.F64.F32 R4, R4 ;  /* 0x0000000400047310 */ /* 0x000e240000201800 */
[----:B0-----:R0:W-:Y:S01]  /*5010*/  STG.E.128 desc[UR36][R2.64], R4 ;  /* 0x0000000402007986 */ /* 0x0011e2000c101d24 */
[----:B------:R-:W-:Y:S05]  /*5020*/  BRA `(.L_x_1109) ;  /* 0x0000000800887947 */ /* 0x000fea0003800000 */
.L_x_1122:
[----:B------:R-:W-:-:S13]  /*5030*/  ISETP.NE.AND P0, PT, R0, 0xf, PT ;  /* 0x0000000f0000780c */ /* 0x000fda0003f05270 */
[----:B------:R-:W-:Y:S05]  /*5040*/  @!P0 BRA `(.L_x_1124) ;  /* 0x0000000000a88947 */ /* 0x000fea0003800000 */
[----:B------:R-:W-:-:S13]  /*5050*/  ISETP.NE.AND P0, PT, R0, 0x17, PT ;  /* 0x000000170000780c */ /* 0x000fda0003f05270 */
[----:B------:R-:W-:Y:S05]  /*5060*/  @!P0 BRA `(.L_x_1125) ;  /* 0x0000000000508947 */ /* 0x000fea0003800000 */
[----:B------:R-:W-:-:S13]  /*5070*/  ISETP.NE.AND P0, PT, R0, 0x18, PT ;  /* 0x000000180000780c */ /* 0x000fda0003f05270 */
[----:B------:R-:W-:Y:S05]  /*5080*/  @P0 BRA `(.L_x_1114) ;  /* 0x0000000400c00947 */ /* 0x000fea0003800000 */
[----:B------:R-:W-:Y:S01]  /*5090*/  HADD2.F32 R7, -RZ, R4.H0_H0 ;  /* 0x20000004ff077230 */ /* 0x000fe20000004100 */
        /* <DEDUP_REMOVED lines=12> */
.L_x_1127:
[----:B------:R-:W-:Y:S05]  /*5160*/  BSYNC.RECONVERGENT B0 ;  /* 0x0000000000007941 */ /* 0x000fea0003800200 */
.L_x_1126:
[----:B------:R-:W-:Y:S01]  /*5170*/  LOP3.LUT R5, R0, 0x80, R5, 0xf8, !PT ;  /* 0x0000008000057812 */ /* 0x000fe200078ef805 */
[----:B------:R-:W-:-:S04]  /*5180*/  IMAD.MOV.U32 R19, RZ, RZ, R22 ;  /* 0x000000ffff137224 */ /* 0x000fc800078e0016 */
[----:B------:R0:W-:Y:S01]  /*5190*/  STG.E.U8 desc[UR36][R2.64], R5 ;  /* 0x0000000502007986 */ /* 0x0001e2000c101124 */
[----:B------:R-:W-:Y:S05]  /*51a0*/  BRA `(.L_x_1109) ;  /* 0x0000000800287947 */ /* 0x000fea0003800000 */
.L_x_1125:
        /* <DEDUP_REMOVED lines=15> */
.L_x_1129:
[----:B------:R-:W-:Y:S05]  /*52a0*/  BSYNC.RECONVERGENT B0 ;  /* 0x0000000000007941 */ /* 0x000fea0003800200 */
.L_x_1128:
[----:B------:R-:W-:Y:S01]  /*52b0*/  LOP3.LUT R5, R0, 0x80, R5, 0xf8, !PT ;  /* 0x0000008000057812 */ /* 0x000fe200078ef805 */
[----:B------:R-:W-:-:S04]  /*52c0*/  IMAD.MOV.U32 R19, RZ, RZ, R22 ;  /* 0x000000ffff137224 */ /* 0x000fc800078e0016 */
[----:B------:R0:W-:Y:S01]  /*52d0*/  STG.E.U8 desc[UR36][R2.64], R5 ;  /* 0x0000000502007986 */ /* 0x0001e2000c101124 */
[----:B------:R-:W-:Y:S05]  /*52e0*/  BRA `(.L_x_1109) ;  /* 0x0000000400d87947 */ /* 0x000fea0003800000 */
.L_x_1124:
[----:B------:R-:W-:Y:S02]  /*52f0*/  HADD2.F32 R0, -RZ, R4.H0_H0 ;  /* 0x20000004ff007230 */ /* 0x000fe40000004100 */
[----:B------:R-:W-:-:S03]  /*5300*/  IMAD.MOV.U32 R19, RZ, RZ, R22 ;  /* 0x000000ffff137224 */ /* 0x000fc600078e0016 */
[----:B------:R-:W-:-:S05]  /*5310*/  F2FP.BF16.F32.PACK_AB R0, RZ, R0 ;  /* 0x00000000ff00723e */ /* 0x000fca00000010ff */
[----:B------:R0:W-:Y:S01]  /*5320*/  STG.E.U16 desc[UR36][R2.64], R0 ;  /* 0x0000000002007986 */ /* 0x0001e2000c101524 */
[----:B------:R-:W-:Y:S05]  /*5330*/  BRA `(.L_x_1109) ;  /* 0x0000000400c47947 */ /* 0x000fea0003800000 */
.L_x_1121:
        /* <DEDUP_REMOVED lines=10> */
[----:B------:R-:W0:Y:S02]  /*53e0*/  F2I.FTZ.U32.TRUNC.NTZ R5, R5 ;  /* 0x0000000500057305 */ /* 0x000e24000021f000 */
[----:B0-----:R0:W-:Y:S01]  /*53f0*/  STG.E.U16 desc[UR36][R2.64], R5 ;  /* 0x0000000502007986 */ /* 0x0011e2000c101524 */
[----:B------:R-:W-:Y:S05]  /*5400*/  BRA `(.L_x_1109) ;  /* 0x0000000400907947 */ /* 0x000fea0003800000 */
.L_x_1132:
        /* <DEDUP_REMOVED lines=13> */
.L_x_1135:
[----:B------:R-:W-:-:S04]  /*54e0*/  SHF.R.U32.HI R0, RZ, 0x14, R5 ;  /* 0x00000014ff007819 */ /* 0x000fc80000011605 */
[----:B------:R-:W-:-:S04]  /*54f0*/  LOP3.LUT R0, R0, 0x1, RZ, 0xc0, !PT ;  /* 0x0000000100007812 */ /* 0x000fc800078ec0ff */
[----:B------:R-:W-:-:S04]  /*5500*/  IADD3 R0, PT, PT, R5, 0x487ffff, R0 ;  /* 0x0487ffff05007810 */ /* 0x000fc80007ffe000 */
[----:B------:R-:W-:-:S04]  /*5510*/  SHF.R.U32.HI R0, RZ, 0x14, R0 ;  /* 0x00000014ff007819 */ /* 0x000fc80000011600 */
[----:B------:R-:W-:-:S07]  /*5520*/  LOP3.LUT R4, R0, 0xff, RZ, 0xc0, !PT ;  /* 0x000000ff00047812 */ /* 0x000fce00078ec0ff */
.L_x_1136:
[----:B------:R-:W-:-:S04]  /*5530*/  SHF.R.U32.HI R5, RZ, 0x18, R5 ;  /* 0x00000018ff057819 */ /* 0x000fc80000011605 */
[----:B------:R-:W-:-:S04]  /*5540*/  LOP3.LUT R4, R4, 0x80, R5, 0xf8, !PT ;  /* 0x0000008004047812 */ /* 0x000fc800078ef805 */
[----:B------:R-:W-:-:S07]  /*5550*/  PRMT R0, R4, 0x7610, R0 ;  /* 0x0000761004007816 */ /* 0x000fce0000000000 */
.L_x_1134:
[----:B------:R-:W-:Y:S05]  /*5560*/  BSYNC.RECONVERGENT B0 ;  /* 0x0000000000007941 */ /* 0x000fea0003800200 */
.L_x_1133:
[----:B------:R0:W-:Y:S01]  /*5570*/  STG.E.U8 desc[UR36][R2.64], R0 ;  /* 0x0000000002007986 */ /* 0x0001e2000c101124 */
[----:B------:R-:W-:Y:S01]  /*5580*/  IMAD.MOV.U32 R19, RZ, RZ, R22 ;  /* 0x000000ffff137224 */ /* 0x000fe200078e0016 */
[----:B------:R-:W-:Y:S06]  /*5590*/  BRA `(.L_x_1109) ;  /* 0x00000004002c7947 */ /* 0x000fec0003800000 */
.L_x_1131:
        /* <DEDUP_REMOVED lines=13> */
.L_x_1139:
[----:B------:R-:W-:-:S04]  /*5670*/  SHF.R.U32.HI R0, RZ, 0x15, R5 ;  /* 0x00000015ff007819 */ /* 0x000fc80000011605 */
[----:B------:R-:W-:-:S04]  /*5680*/  LOP3.LUT R0, R0, 0x1, RZ, 0xc0, !PT ;  /* 0x0000000100007812 */ /* 0x000fc800078ec0ff */
[----:B------:R-:W-:-:S04]  /*5690*/  IADD3 R0, PT, PT, R5, 0x88fffff, R0 ;  /* 0x088fffff05007810 */ /* 0x000fc80007ffe000 */
[----:B------:R-:W-:-:S04]  /*56a0*/  SHF.R.U32.HI R0, RZ, 0x15, R0 ;  /* 0x00000015ff007819 */ /* 0x000fc80000011600 */
[----:B------:R-:W-:-:S07]  /*56b0*/  LOP3.LUT R4, R0, 0xff, RZ, 0xc0, !PT ;  /* 0x000000ff00047812 */ /* 0x000fce00078ec0ff */
.L_x_1140:
[----:B------:R-:W-:-:S04]  /*56c0*/  SHF.R.U32.HI R5, RZ, 0x18, R5 ;  /* 0x00000018ff057819 */ /* 0x000fc80000011605 */
[----:B------:R-:W-:-:S04]  /*56d0*/  LOP3.LUT R4, R4, 0x80, R5, 0xf8, !PT ;  /* 0x0000008004047812 */ /* 0x000fc800078ef805 */
[----:B------:R-:W-:-:S07]  /*56e0*/  PRMT R0, R4, 0x7610, R0 ;  /* 0x0000761004007816 */ /* 0x000fce0000000000 */
.L_x_1138:
[----:B------:R-:W-:Y:S05]  /*56f0*/  BSYNC.RECONVERGENT B0 ;  /* 0x0000000000007941 */ /* 0x000fea0003800200 */
.L_x_1137:
[----:B------:R0:W-:Y:S01]  /*5700*/  STG.E.U8 desc[UR36][R2.64], R0 ;  /* 0x0000000002007986 */ /* 0x0001e2000c101124 */
[----:B------:R-:W-:Y:S01]  /*5710*/  IMAD.MOV.U32 R19, RZ, RZ, R22 ;  /* 0x000000ffff137224 */ /* 0x000fe200078e0016 */
[----:B------:R-:W-:Y:S06]  /*5720*/  BRA `(.L_x_1109) ;  /* 0x0000000000c87947 */ /* 0x000fec0003800000 */
.L_x_1130:
[----:B------:R-:W-:-:S13]  /*5730*/  ISETP.NE.AND P0, PT, R0, 0x1c, PT ;  /* 0x0000001c0000780c */ /* 0x000fda0003f05270 */
[----:B------:R-:W-:Y:S05]  /*5740*/  @!P0 BRA `(.L_x_1141) ;  /* 0x0000000000b08947 */ /* 0x000fea0003800000 */
[----:B------:R-:W-:-:S13]  /*5750*/  ISETP.NE.AND P0, PT, R0, 0x1d, PT ;  /* 0x0000001d0000780c */ /* 0x000fda0003f05270 */
[----:B------:R-:W-:Y:S05]  /*5760*/  @!P0 BRA `(.L_x_1142) ;  /* 0x0000000000948947 */ /* 0x000fea0003800000 */
[----:B------:R-:W-:-:S13]  /*5770*/  ISETP.NE.AND P0, PT, R0, 0x2c, PT ;  /* 0x0000002c0000780c */ /* 0x000fda0003f05270 */
[----:B------:R-:W-:Y:S05]  /*5780*/  @!P0 BRA `(.L_x_1143) ;  /* 0x0000000000488947 */ /* 0x000fea0003800000 */
.L_x_1114:
        /* <DEDUP_REMOVED lines=16> */
.L_x_1144:
[----:B------:R-:W-:Y:S01]  /*5890*/  IMAD.MOV.U32 R19, RZ, RZ, R22 ;  /* 0x000000ffff137224 */ /* 0x000fe200078e0016 */
[----:B------:R-:W-:Y:S06]  /*58a0*/  BRA `(.L_x_1109) ;  /* 0x0000000000687947 */ /* 0x000fec0003800000 */
.L_x_1143:
[----:B------:R-:W-:Y:S02]  /*58b0*/  HADD2.F32 R5, -RZ, R4.H0_H0 ;  /* 0x20000004ff057230 */ /* 0x000fe40000004100 */
        /* <DEDUP_REMOVED lines=16> */
.L_x_1142:
[----:B------:R-:W-:Y:S02]  /*59c0*/  HADD2.F32 R4, -RZ, R4.H0_H0 ;  /* 0x20000004ff047230 */ /* 0x000fe40000004100 */
[----:B------:R-:W-:-:S04]  /*59d0*/  IMAD.MOV.U32 R19, RZ, RZ, R22 ;  /* 0x000000ffff137224 */ /* 0x000fc800078e0016 */
[----:B------:R-:W0:Y:S02]  /*59e0*/  F2I.U64.TRUNC R4, R4 ;  /* 0x0000000400047311 */ /* 0x000e24000020d800 */
[----:B0-----:R0:W-:Y:S01]  /*59f0*/  STG.E.64 desc[UR36][R2.64], R4 ;  /* 0x0000000402007986 */ /* 0x0011e2000c101b24 */
[----:B------:R-:W-:Y:S05]  /*5a00*/  BRA `(.L_x_1109) ;  /* 0x0000000000107947 */ /* 0x000fea0003800000 */
.L_x_1141:
[----:B------:R-:W-:Y:S02]  /*5a10*/  HADD2.F32 R4, -RZ, R4.H0_H0 ;  /* 0x20000004ff047230 */ /* 0x000fe40000004100 */
[----:B------:R-:W-:Y:S02]  /*5a20*/  IMAD.MOV.U32 R19, RZ, RZ, R22 ;  /* 0x000000ffff137224 */ /* 0x000fe400078e0016 */
[----:B------:R-:W0:Y:S02]  /*5a30*/  F2I.FTZ.U32.TRUNC.NTZ R5, R4 ;  /* 0x0000000400057305 */ /* 0x000e24000021f000 */
[----:B0-----:R0:W-:Y:S03]  /*5a40*/  STG.E desc[UR36][R2.64], R5 ;  /* 0x0000000502007986 */ /* 0x0011e6000c101924 */
.L_x_1109:
[----:B------:R-:W-:Y:S05]  /*5a50*/  BSYNC.RECONVERGENT B6 ;  /* 0x0000000000067941 */ /* 0x000fea0003800200 */
.L_x_1108:
[----:B------:R-:W-:Y:S01]  /*5a60*/  ISETP.GE.AND P0, PT, R19, R17, PT ;  /* 0x000000111300720c */ /* 0x000fe20003f06270 */
[----:B------:R-:W-:-:S12]  /*5a70*/  BSSY.RECONVERGENT B6, `(.L_x_1145) ;  /* 0x00001f0000067945 */ /* 0x000fd80003800200 */
[----:B------:R-:W-:Y:S05]  /*5a80*/  @P0 BRA `(.L_x_1146) ;  /* 0x0000001c00b80947 */ /* 0x000fea0003800000 */
[----:B------:R-:W4:Y:S01]  /*5a90*/  LDCU UR4, c[0x0][0x3a8] ;  /* 0x00007500ff0477ac */ /* 0x000f220008000800 */
[----:B0123--:R-:W0:Y:S01]  /*5aa0*/  LDC.64 R2, c[0x0][0x388] ;  /* 0x0000e200ff027b82 */ /* 0x00fe220000000a00 */
[----:B-----5:R-:W-:Y:S01]  /*5ab0*/  IMAD R0, R18, 0x200, R19 ;  /* 0x0000020012007824 */ /* 0x020fe200078e0213 */
[----:B----4-:R-:W-:-:S03]  /*5ac0*/  PRMT R4, R16, 0x9910, RZ ;  /* 0x0000991010047816 */ /* 0x010fc600000000ff */
[----:B------:R-:W-:Y:S02]  /*5ad0*/  IMAD R5, R0, UR4, RZ ;  /* 0x0000000400057c24 */ /* 0x000fe4000f8e02ff */
        /* <DEDUP_REMOVED lines=13> */
[----:B------:R-:W-:-:S04]  /*5bb0*/  HADD2.F32 R26, -RZ, R26.H0_H0 ;  /* 0x2000001aff1a7230 */ /* 0x000fc80000004100 */
[----:B------:R-:W0:Y:S02]  /*5bc0*/  F2I.FTZ.TRUNC.NTZ R5, R26 ;  /* 0x0000001a00057305 */ /* 0x000e24000021f100 */
[----:B0-----:R4:W-:Y:S01]  /*5bd0*/  STG.E.U8 desc[UR36][R2.64], R5 ;  /* 0x0000000502007986 */ /* 0x0019e2000c101124 */
[----:B------:R-:W-:Y:S05]  /*5be0*/  BRA `(.L_x_1152) ;  /* 0x0000000c007c7947 */ /* 0x000fea0003800000 */
.L_x_1150:
[----:B------:R-:W-:-:S06]  /*5bf0*/  HADD2.F32 R5, -RZ, R26.H0_H0 ;  /* 0x2000001aff057230 */ /* 0x000fcc0000004100 */
[----:B------:R-:W0:Y:S02]  /*5c00*/  F2I.S64.TRUNC R4, R5 ;  /* 0x0000000500047311 */ /* 0x000e24000020d900 */
[----:B0-----:R3:W-:Y:S01]  /*5c10*/  STG.E.U8 desc[UR36][R2.64], R4 ;  /* 0x0000000402007986 */ /* 0x0017e2000c101124 */
[----:B------:R-:W-:Y:S05]  /*5c20*/  BRA `(.L_x_1152) ;  /* 0x0000000c006c7947 */ /* 0x000fea0003800000 */
.L_x_1149:
[----:B------:R-:W-:-:S13]  /*5c30*/  ISETP.NE.AND P0, PT, R0, 0x2, PT ;  /* 0x000000020000780c */ /* 0x000fda0003f05270 */
[----:B------:R-:W-:Y:S05]  /*5c40*/  @!P0 BRA `(.L_x_1153) ;  /* 0x0000000000308947 */ /* 0x000fea0003800000 */
[----:B------:R-:W-:-:S13]  /*5c50*/  ISETP.NE.AND P0, PT, R0, 0x3, PT ;  /* 0x000000030000780c */ /* 0x000fda0003f05270 */
[----:B------:R-:W-:Y:S05]  /*5c60*/  @!P0 BRA `(.L_x_1154) ;  /* 0x0000000000188947 */ /* 0x000fea0003800000 */
[----:B------:R-:W-:-:S13]  /*5c70*/  ISETP.NE.AND P0, PT, R0, 0x4, PT ;  /* 0x000000040000780c */ /* 0x000fda0003f05270 */
[----:B------:R-:W-:Y:S05]  /*5c80*/  @P0 BRA `(.L_x_1151) ;  /* 0x0000000800700947 */ /* 0x000fea0003800000 */
[----:B------:R-:W-:-:S06]  /*5c90*/  HADD2.F32 R4, -RZ, R26.H0_H0 ;  /* 0x2000001aff047230 */ /* 0x000fcc0000004100 */
[----:B------:R-:W0:Y:S02]  /*5ca0*/  F2I.S64.TRUNC R4, R4 ;  /* 0x0000000400047311 */ /* 0x000e24000020d900 */
[----:B0-----:R1:W-:Y:S01]  /*5cb0*/  STG.E.64 desc[UR36][R2.64], R4 ;  /* 0x0000000402007986 */ /* 0x0013e2000c101b24 */
[----:B------:R-:W-:Y:S05]  /*5cc0*/  BRA `(.L_x_1152) ;  /* 0x0000000c00447947 */ /* 0x000fea0003800000 */
.L_x_1154:
[----:B------:R-:W-:-:S04]  /*5cd0*/  HADD2.F32 R26, -RZ, R26.H0_H0 ;  /* 0x2000001aff1a7230 */ /* 0x000fc80000004100 */
[----:B------:R-:W0:Y:S02]  /*5ce0*/  F2I.FTZ.TRUNC.NTZ R5, R26 ;  /* 0x0000001a00057305 */ /* 0x000e24000021f100 */
[----:B0-----:R2:W-:Y:S01]  /*5cf0*/  STG.E desc[UR36][R2.64], R5 ;  /* 0x0000000502007986 */ /* 0x0015e2000c101924 */
[----:B------:R-:W-:Y:S05]  /*5d00*/  BRA `(.L_x_1152) ;  /* 0x0000000c00347947 */ /* 0x000fea0003800000 */
.L_x_1153:
[----:B------:R-:W-:-:S04]  /*5d10*/  HADD2.F32 R26, -RZ, R26.H0_H0 ;  /* 0x2000001aff1a7230 */ /* 0x000fc80000004100 */
[----:B------:R-:W0:Y:S02]  /*5d20*/  F2I.FTZ.TRUNC.NTZ R5, R26 ;  /* 0x0000001a00057305 */ /* 0x000e24000021f100 */
[----:B0-----:R0:W-:Y:S01]  /*5d30*/  STG.E.U16 desc[UR36][R2.64], R5 ;  /* 0x0000000502007986 */ /* 0x0011e2000c101524 */
[----:B------:R-:W-:Y:S05]  /*5d40*/  BRA `(.L_x_1152) ;  /* 0x0000000c00247947 */ /* 0x000fea0003800000 */
.L_x_1148:
[----:B------:R-:W-:-:S13]  /*5d50*/  ISETP.GT.AND P0, PT, R0, 0x6, PT ;  /* 0x000000060000780c */ /* 0x000fda0003f04270 */
[----:B------:R-:W-:Y:S05]  /*5d60*/  @P0 BRA `(.L_x_1155) ;  /* 0x0000000000240947 */ /* 0x000fea0003800000 */
[----:B------:R-:W-:-:S13]  /*5d70*/  ISETP.NE.AND P0, PT, R0, 0x5, PT ;  /* 0x000000050000780c */ /* 0x000fda0003f05270 */
[----:B------:R-:W-:Y:S05]  /*5d80*/  @!P0 BRA `(.L_x_1156) ;  /* 0x0000000000148947 */ /* 0x000fea0003800000 */
[----:B------:R-:W-:-:S13]  /*5d90*/  ISETP.NE.AND P0, PT, R0, 0x6, PT ;  /* 0x000000060000780c */ /* 0x000fda0003f05270 */
[----:B------:R-:W-:Y:S05]  /*5da0*/  @P0 BRA `(.L_x_1151) ;  /* 0x0000000800280947 */ /* 0x000fea0003800000 */
[----:B------:R-:W-:-:S05]  /*5db0*/  HADD2.F32 R5, -RZ, R26.H0_H0 ;  /* 0x2000001aff057230 */ /* 0x000fca0000004100 */
[----:B------:R0:W-:Y:S01]  /*5dc0*/  STG.E desc[UR36][R2.64], R5 ;  /* 0x0000000502007986 */ /* 0x0001e2000c101924 */
[----:B------:R-:W-:Y:S05]  /*5dd0*/  BRA `(.L_x_1152) ;  /* 0x0000000c00007947 */ /* 0x000fea0003800000 */
.L_x_1156:
[----:B------:R0:W-:Y:S01]  /*5de0*/  STG.E.U16 desc[UR36][R2.64], R26 ;  /* 0x0000001a02007986 */ /* 0x0001e2000c101524 */
[----:B------:R-:W-:Y:S05]  /*5df0*/  BRA `(.L_x_1152) ;  /* 0x0000000800f87947 */ /* 0x000fea0003800000 */
.L_x_1155:
[----:B------:R-:W-:-:S13]  /*5e00*/  ISETP.NE.AND P0, PT, R0, 0x7, PT ;  /* 0x000000070000780c */ /* 0x000fda0003f05270 */
[----:B------:R-:W-:Y:S05]  /*5e10*/  @!P0 BRA `(.L_x_1157) ;  /* 0x0000000000348947 */ /* 0x000fea0003800000 */
[----:B------:R-:W-:-:S13]  /*5e20*/  ISETP.NE.AND P0, PT, R0, 0x8, PT ;  /* 0x000000080000780c */ /* 0x000fda0003f05270 */
[----:B------:R-:W-:Y:S05]  /*5e30*/  @!P0 BRA `(.L_x_1158) ;  /* 0x0000000000188947 */ /* 0x000fea0003800000 */
[----:B------:R-:W-:-:S13]  /*5e40*/  ISETP.NE.AND P0, PT, R0, 0x9, PT ;  /* 0x000000090000780c */ /* 0x000fda0003f05270 */
[----:B------:R-:W-:Y:S05]  /*5e50*/  @P0 BRA `(.L_x_1151) ;  /* 0x0000000400fc0947 */ /* 0x000fea0003800000 */
[----:B------:R-:W-:Y:S02]  /*5e60*/  HADD2.F32 R26, -RZ, R26.H0_H0 ;  /* 0x2000001aff1a7230 */ /* 0x000fe40000004100 */
[----:B------:R-:W-:-:S05]  /*5e70*/  IMAD.MOV.U32 R27, RZ, RZ, RZ ;  /* 0x000000ffff1b7224 */ /* 0x000fca00078e00ff */
[----:B------:R0:W-:Y:S01]  /*5e80*/  STG.E.64 desc[UR36][R2.64], R26 ;  /* 0x0000001a02007986 */ /* 0x0001e2000c101b24 */
[----:B------:R-:W-:Y:S05]  /*5e90*/  BRA `(.L_x_1152) ;  /* 0x0000000800d07947 */ /* 0x000fea0003800000 */
.L_x_1158:
[----:B------:R-:W-:-:S05]  /*5ea0*/  HADD2.F32 R0, -RZ, R26.H0_H0 ;  /* 0x2000001aff007230 */ /* 0x000fca0000004100 */
[----:B------:R-:W-:-:S04]  /*5eb0*/  F2FP.F16.F32.PACK_AB R0, RZ, R0 ;  /* 0x00000000ff00723e */ /* 0x000fc800000000ff */
[----:B------:R-:W-:-:S05]  /*5ec0*/  PRMT R0, R0, 0x5410, RZ ;  /* 0x0000541000007816 */ /* 0x000fca00000000ff */
[----:B------:R0:W-:Y:S01]  /*5ed0*/  STG.E desc[UR36][R2.64], R0 ;  /* 0x0000000002007986 */ /* 0x0001e2000c101924 */
[----:B------:R-:W-:Y:S05]  /*5ee0*/  BRA `(.L_x_1152) ;  /* 0x0000000800bc7947 */ /* 0x000fea0003800000 */
.L_x_1157:
[----:B------:R-:W-:-:S05]  /*5ef0*/  HADD2.F32 R4, -RZ, R26.H0_H0 ;  /* 0x2000001aff047230 */ /* 0x000fca0000004100 */
[----:B------:R-:W-:-:S06]  /*5f00*/  FMUL.FTZ R4, R4, 1 ;  /* 0x3f80000004047820 */ /* 0x000fcc0000410000 */
[----:B------:R-:W0:Y:S02]  /*5f10*/  F2F.F64.F32 R4, R4 ;  /* 0x0000000400047310 */ /* 0x000e240000201800 */
[----:B0-----:R0:W-:Y:S01]  /*5f20*/  STG.E.64 desc[UR36][R2.64], R4 ;  /* 0x0000000402007986 */ /* 0x0011e2000c101b24 */
[----:B------:R-:W-:Y:S05]  /*5f30*/  BRA `(.L_x_1152) ;  /* 0x0000000800a87947 */ /* 0x000fea0003800000 */
.L_x_1147:
        /* <DEDUP_REMOVED lines=10> */
[----:B------:R-:W-:-:S06]  /*5fe0*/  HADD2.F32 R5, -RZ, R26.H0_H0 ;  /* 0x2000001aff057230 */ /* 0x000fcc0000004100 */
[----:B------:R-:W0:Y:S02]  /*5ff0*/  F2I.FTZ.U32.TRUNC.NTZ R5, R5 ;  /* 0x0000000500057305 */ /* 0x000e24000021f000 */
[----:B0-----:R0:W-:Y:S01]  /*6000*/  STG.E.U16 desc[UR36][R2.64], R5 ;  /* 0x0000000502007986 */ /* 0x0011e2000c101524 */
[----:B------:R-:W-:Y:S05]  /*6010*/  BRA `(.L_x_1152) ;  /* 0x0000000800707947 */ /* 0x000fea0003800000 */
.L_x_1162:
        /* <DEDUP_REMOVED lines=18> */
.L_x_1165:
[----:B------:R-:W-:-:S04]  /*6140*/  SHF.R.U32.HI R5, RZ, 0x18, R5 ;  /* 0x00000018ff057819 */ /* 0x000fc80000011605 */
[----:B------:R-:W-:-:S07]  /*6150*/  LOP3.LUT R0, R0, 0x80, R5, 0xf8, !PT ;  /* 0x0000008000007812 */ /* 0x000fce00078ef805 */
.L_x_1164:
[----:B------:R-:W-:Y:S05]  /*6160*/  BSYNC.RECONVERGENT B0 ;  /* 0x0000000000007941 */ /* 0x000fea0003800200 */
.L_x_1163:
[----:B------:R0:W-:Y:S01]  /*6170*/  STG.E.U8 desc[UR36][R2.64], R0 ;  /* 0x0000000002007986 */ /* 0x0001e2000c101124 */
[----:B------:R-:W-:Y:S05]  /*6180*/  BRA `(.L_x_1152) ;  /* 0x0000000800147947 */ /* 0x000fea0003800000 */
.L_x_1161:
        /* <DEDUP_REMOVED lines=18> */
.L_x_1168:
[----:B------:R-:W-:-:S04]  /*62b0*/  SHF.R.U32.HI R5, RZ, 0x18, R5 ;  /* 0x00000018ff057819 */ /* 0x000fc80000011605 */
[----:B------:R-:W-:-:S07]  /*62c0*/  LOP3.LUT R0, R0, 0x80, R5, 0xf8, !PT ;  /* 0x0000008000007812 */ /* 0x000fce00078ef805 */
.L_x_1167:
[----:B------:R-:W-:Y:S05]  /*62d0*/  BSYNC.RECONVERGENT B0 ;  /* 0x0000000000007941 */ /* 0x000fea0003800200 */
.L_x_1166:
[----:B------:R0:W-:Y:S01]  /*62e0*/  STG.E.U8 desc[UR36][R2.64], R0 ;  /* 0x0000000002007986 */ /* 0x0001e2000c101124 */
[----:B------:R-:W-:Y:S05]  /*62f0*/  BRA `(.L_x_1152) ;  /* 0x0000000400b87947 */ /* 0x000fea0003800000 */
.L_x_1160:
[----:B------:R-:W-:-:S13]  /*6300*/  ISETP.NE.AND P0, PT, R0, 0x1c, PT ;  /* 0x0000001c0000780c */ /* 0x000fda0003f05270 */
[----:B------:R-:W-:Y:S05]  /*6310*/  @!P0 BRA `(.L_x_1169) ;  /* 0x0000000000608947 */ /* 0x000fea0003800000 */
[----:B------:R-:W-:-:S13]  /*6320*/  ISETP.NE.AND P0, PT, R0, 0x1d, PT ;  /* 0x0000001d0000780c */ /* 0x000fda0003f05270 */
[----:B------:R-:W-:Y:S05]  /*6330*/  @!P0 BRA `(.L_x_1170) ;  /* 0x0000000000488947 */ /* 0x000fea0003800000 */
[----:B------:R-:W-:-:S13]  /*6340*/  ISETP.NE.AND P0, PT, R0, 0x2c, PT ;  /* 0x0000002c0000780c */ /* 0x000fda0003f05270 */
[----:B------:R-:W-:Y:S05]  /*6350*/  @P0 BRA `(.L_x_1151) ;  /* 0x0000000000bc0947 */ /* 0x000fea0003800000 */
        /* <DEDUP_REMOVED lines=16> */
.L_x_1170:
[----:B------:R-:W-:-:S06]  /*6460*/  HADD2.F32 R4, -RZ, R26.H0_H0 ;  /* 0x2000001aff047230 */ /* 0x000fcc0000004100 */
[----:B------:R-:W0:Y:S02]  /*6470*/  F2I.U64.TRUNC R4, R4 ;  /* 0x0000000400047311 */ /* 0x000e24000020d800 */
[----:B0-----:R0:W-:Y:S01]  /*6480*/  STG.E.64 desc[UR36][R2.64], R4 ;  /* 0x0000000402007986 */ /* 0x0011e2000c101b24 */
[----:B------:R-:W-:Y:S05]  /*6490*/  BRA `(.L_x_1152) ;  /* 0x0000000400507947 */ /* 0x000fea0003800000 */
.L_x_1169:
[----:B------:R-:W-:-:S04]  /*64a0*/  HADD2.F32 R26, -RZ, R26.H0_H0 ;  /* 0x2000001aff1a7230 */ /* 0x000fc80000004100 */
[----:B------:R-:W0:Y:S02]  /*64b0*/  F2I.FTZ.U32.TRUNC.NTZ R5, R26 ;  /* 0x0000001a00057305 */ /* 0x000e24000021f000 */
[----:B0-----:R0:W-:Y:S01]  /*64c0*/  STG.E desc[UR36][R2.64], R5 ;  /* 0x0000000502007986 */ /* 0x0011e2000c101924 */
[----:B------:R-:W-:Y:S05]  /*64d0*/  BRA `(.L_x_1152) ;  /* 0x0000000400407947 */ /* 0x000fea0003800000 */
.L_x_1159:
[----:B------:R-:W-:-:S13]  /*64e0*/  ISETP.GT.AND P0, PT, R0, 0xe, PT ;  /* 0x0000000e0000780c */ /* 0x000fda0003f04270 */
[----:B------:R-:W-:Y:S05]  /*64f0*/  @P0 BRA `(.L_x_1171) ;  /* 0x00000000003c0947 */ /* 0x000fea0003800000 */
[----:B------:R-:W-:-:S13]  /*6500*/  ISETP.NE.AND P0, PT, R0, 0xa, PT ;  /* 0x0000000a0000780c */ /* 0x000fda0003f05270 */
[----:B------:R-:W-:Y:S05]  /*6510*/  @!P0 BRA `(.L_x_1172) ;  /* 0x00000000001c8947 */ /* 0x000fea0003800000 */
[----:B------:R-:W-:-:S13]  /*6520*/  ISETP.NE.AND P0, PT, R0, 0xb, PT ;  /* 0x0000000b0000780c */ /* 0x000fda0003f05270 */
[----:B------:R-:W-:Y:S05]  /*6530*/  @P0 BRA `(.L_x_1151) ;  /* 0x0000000000440947 */ /* 0x000fea0003800000 */
[----:B------:R-:W-:-:S05]  /*6540*/  HADD2.F32 R26, -RZ, R26.H0_H0 ;  /* 0x2000001aff1a7230 */ /* 0x000fca0000004100 */
[----:B------:R-:W-:-:S04]  /*6550*/  FSETP.NEU.FTZ.AND P0, PT, R26, RZ, PT ;  /* 0x000000ff1a00720b */ /* 0x000fc80003f1d000 */
[----:B------:R-:W-:-:S05]  /*6560*/  SEL R5, RZ, 0x1, !P0 ;  /* 0x00000001ff057807 */ /* 0x000fca0004000000 */
[----:B------:R0:W-:Y:S01]  /*6570*/  STG.E.U8 desc[UR36][R2.64], R5 ;  /* 0x0000000502007986 */ /* 0x0001e2000c101124 */
[----:B------:R-:W-:Y:S05]  /*6580*/  BRA `(.L_x_1152) ;  /* 0x0000000400147947 */ /* 0x000fea0003800000 */
.L_x_1172:
[----:B------:R-:W-:Y:S01]  /*6590*/  HADD2.F32 R26, -RZ, R26.H0_H0 ;  /* 0x2000001aff1a7230 */ /* 0x000fe20000004100 */
[----:B------:R-:W-:-:S04]  /*65a0*/  CS2R R6, SRZ ;  /* 0x0000000000067805 */ /* 0x000fc8000001ff00 */
[----:B------:R-:W-:-:S06]  /*65b0*/  FMUL.FTZ R4, R26, 1 ;  /* 0x3f8000001a047820 */ /* 0x000fcc0000410000 */
[----:B------:R-:W0:Y:S02]  /*65c0*/  F2F.F64.F32 R4, R4 ;  /* 0x0000000400047310 */ /* 0x000e240000201800 */
[----:B0-----:R0:W-:Y:S01]  /*65d0*/  STG.E.128 desc[UR36][R2.64], R4 ;  /* 0x0000000402007986 */ /* 0x0011e2000c101d24 */
[----:B------:R-:W-:Y:S05]  /*65e0*/  BRA `(.L_x_1152) ;  /* 0x0000000000fc7947 */ /* 0x000fea0003800000 */
.L_x_1171:
[----:B------:R-:W-:-:S13]  /*65f0*/  ISETP.NE.AND P0, PT, R0, 0xf, PT ;  /* 0x0000000f0000780c */ /* 0x000fda0003f05270 */
[----:B------:R-:W-:Y:S05]  /*6600*/  @!P0 BRA `(.L_x_1173) ;  /* 0x0000000000e88947 */ /* 0x000fea0003800000 */
[----:B------:R-:W-:-:S13]  /*6610*/  ISETP.NE.AND P0, PT, R0, 0x17, PT ;  /* 0x000000170000780c */ /* 0x000fda0003f05270 */
[----:B------:R-:W-:Y:S05]  /*6620*/  @!P0 BRA `(.L_x_1174) ;  /* 0x0000000000908947 */ /* 0x000fea0003800000 */
[----:B------:R-:W-:-:S13]  /*6630*/  ISETP.NE.AND P0, PT, R0, 0x18, PT ;  /* 0x000000180000780c */ /* 0x000fda0003f05270 */
[----:B------:R-:W-:Y:S05]  /*6640*/  @!P0 BRA `(.L_x_1175) ;  /* 0x0000000000448947 */ /* 0x000fea0003800000 */
.L_x_1151:
        /* <DEDUP_REMOVED lines=16> */
.L_x_1176:
[----:B------:R-:W-:Y:S05]  /*6750*/  BRA `(.L_x_1152) ;  /* 0x0000000000a07947 */ /* 0x000fea0003800000 */
.L_x_1175:
        /* <DEDUP_REMOVED lines=13> */
.L_x_1178:
[----:B------:R-:W-:Y:S05]  /*6830*/  BSYNC.RECONVERGENT B0 ;  /* 0x0000000000007941 */ /* 0x000fea0003800200 */
.L_x_1177:
[----:B------:R-:W-:-:S05]  /*6840*/  LOP3.LUT R5, R0, 0x80, R5, 0xf8, !PT ;  /* 0x0000008000057812 */ /* 0x000fca00078ef805 */
[----:B------:R0:W-:Y:S01]  /*6850*/  STG.E.U8 desc[UR36][R2.64], R5 ;  /* 0x0000000502007986 */ /* 0x0001e2000c101124 */
[----:B------:R-:W-:Y:S05]  /*6860*/  BRA `(.L_x_1152) ;  /* 0x00000000005c7947 */ /* 0x000fea0003800000 */
.L_x_1174:
        /* <DEDUP_REMOVED lines=12> */
.L_x_1180:
[----:B------:R-:W-:Y:S01]  /*6930*/  IMAD.MOV.U32 R0, RZ, RZ, 0x7f ;  /* 0x0000007fff007424 */ /* 0x000fe200078e00ff */
[----:B------:R-:W-:-:S04]  /*6940*/  ISETP.GT.U32.AND P0, PT, R4, 0x7f800000, PT ;  /* 0x7f8000000400780c */ /* 0x000fc80003f04070 */
[----:B------:R-:W-:-:S09]  /*6950*/  SEL R0, R0, 0x7c, P0 ;  /* 0x0000007c00007807 */ /* 0x000fd20000000000 */
.L_x_1181:
[----:B------:R-:W-:Y:S05]  /*6960*/  BSYNC.RECONVERGENT B0 ;  /* 0x0000000000007941 */ /* 0x000fea0003800200 */
.L_x_1179:
[----:B------:R-:W-:-:S04]  /*6970*/  SHF.R.U32.HI R5, RZ, 0x18, R5 ;  /* 0x00000018ff057819 */ /* 0x000fc80000011605 */
[----:B------:R-:W-:-:S05]  /*6980*/  LOP3.LUT R5, R0, 0x80, R5, 0xf8, !PT ;  /* 0x0000008000057812 */ /* 0x000fca00078ef805 */
[----:B------:R0:W-:Y:S01]  /*6990*/  STG.E.U8 desc[UR36][R2.64], R5 ;  /* 0x0000000502007986 */ /* 0x0001e2000c101124 */
[----:B------:R-:W-:Y:S05]  /*69a0*/  BRA `(.L_x_1152) ;  /* 0x00000000000c7947 */ /* 0x000fea0003800000 */
.L_x_1173:
[----:B------:R-:W-:-:S05]  /*69b0*/  HADD2.F32 R0, -RZ, R26.H0_H0 ;  /* 0x2000001aff007230 */ /* 0x000fca0000004100 */
[----:B------:R-:W-:-:S05]  /*69c0*/  F2FP.BF16.F32.PACK_AB R0, RZ, R0 ;  /* 0x00000000ff00723e */ /* 0x000fca00000010ff */
[----:B------:R0:W-:Y:S02]  /*69d0*/  STG.E.U16 desc[UR36][R2.64], R0 ;  /* 0x0000000002007986 */ /* 0x0001e4000c101524 */
.L_x_1152:
[----:B------:R-:W-:-:S05]  /*69e0*/  VIADD R19, R19, 0x80 ;  /* 0x0000008013137836 */ /* 0x000fca0000000000 */
[----:B------:R-:W-:-:S13]  /*69f0*/  ISETP.GE.AND P0, PT, R19, R17, PT ;  /* 0x000000111300720c */ /* 0x000fda0003f06270 */
[----:B------:R-:W-:Y:S05]  /*6a00*/  @P0 BRA `(.L_x_1146) ;  /* 0x0000000c00d80947 */ /* 0x000fea0003800000 */
[----:B------:R-:W5:Y:S01]  /*6a10*/  LDCU UR4, c[0x0][0x3a8] ;  /* 0x00007500ff0477ac */ /* 0x000f620008000800 */
[----:B01234-:R-:W0:Y:S01]  /*6a20*/  LDC.64 R2, c[0x0][0x388] ;  /* 0x0000e200ff027b82 */ /* 0x01fe220000000a00 */
        /* <DEDUP_REMOVED lines=20> */
.L_x_1185:
[----:B------:R-:W-:-:S06]  /*6b70*/  HADD2.F32 R5, -RZ, R24.H0_H0 ;  /* 0x20000018ff057230 */ /* 0x000fcc0000004100 */
[----:B------:R-:W0:Y:S02]  /*6b80*/  F2I.S64.TRUNC R4, R5 ;  /* 0x0000000500047311 */ /* 0x000e24000020d900 */
[----:B0-----:R0:W-:Y:S01]  /*6b90*/  STG.E.U8 desc[UR36][R2.64], R4 ;  /* 0x0000000402007986 */ /* 0x0011e2000c101124 */
[----:B------:R-:W-:Y:S05]  /*6ba0*/  BRA `(.L_x_1187) ;  /* 0x0000000c006c7947 */ /* 0x000fea0003800000 */
.L_x_1184:
        /* <DEDUP_REMOVED lines=10> */
.L_x_1189:
[----:B------:R-:W-:-:S04]  /*6c50*/  HADD2.F32 R24, -RZ, R24.H0_H0 ;  /* 0x20000018ff187230 */ /* 0x000fc80000004100 */
[----:B------:R-:W0:Y:S02]  /*6c60*/  F2I.FTZ.TRUNC.NTZ R5, R24 ;  /* 0x0000001800057305 */ /* 0x000e24000021f100 */
[----:B0-----:R0:W-:Y:S01]  /*6c70*/  STG.E desc[UR36][R2.64], R5 ;  /* 0x0000000502007986 */ /* 0x0011e2000c101924 */
[----:B------:R-:W-:Y:S05]  /*6c80*/  BRA `(.L_x_1187) ;  /* 0x0000000c00347947 */ /* 0x000fea0003800000 */
.L_x_1188:
[----:B------:R-:W-:-:S04]  /*6c90*/  HADD2.F32 R24, -RZ, R24.H0_H0 ;  /* 0x20000018ff187230 */ /* 0x000fc80000004100 */
[----:B------:R-:W0:Y:S02]  /*6ca0*/  F2I.FTZ.TRUNC.NTZ R5, R24 ;  /* 0x0000001800057305 */ /* 0x000e24000021f100 */
[----:B0-----:R0:W-:Y:S01]  /*6cb0*/  STG.E.U16 desc[UR36][R2.64], R5 ;  /* 0x0000000502007986 */ /* 0x0011e2000c101524 */
[----:B------:R-:W-:Y:S05]  /*6cc0*/  BRA `(.L_x_1187) ;  /* 0x0000000c00247947 */ /* 0x000fea0003800000 */
.L_x_1183:
        /* <DEDUP_REMOVED lines=9> */
.L_x_1191:
[----:B------:R0:W-:Y:S01]  /*6d60*/  STG.E.U16 desc[UR36][R2.64], R24 ;  /* 0x0000001802007986 */ /* 0x0001e2000c101524 */
[----:B------:R-:W-:Y:S05]  /*6d70*/  BRA `(.L_x_1187) ;  /* 0x0000000800f87947 */ /* 0x000fea0003800000 */
.L_x_1190:
        /* <DEDUP_REMOVED lines=10> */
.L_x_1193:
[----:B------:R-:W-:-:S05]  /*6e20*/  HADD2.F32 R0, -RZ, R24.H0_H0 ;  /* 0x20000018ff007230 */ /* 0x000fca0000004100 */
[----:B------:R-:W-:-:S04]  /*6e30*/  F2FP.F16.F32.PACK_AB R0, RZ, R0 ;  /* 0x00000000ff00723e */ /* 0x000fc800000000ff */
[----:B------:R-:W-:-:S05]  /*6e40*/  PRMT R0, R0, 0x5410, RZ ;  /* 0x0000541000007816 */ /* 0x000fca00000000ff */
[----:B------:R0:W-:Y:S01]  /*6e50*/  STG.E desc[UR36][R2.64], R0 ;  /* 0x0000000002007986 */ /* 0x0001e2000c101924 */
[----:B------:R-:W-:Y:S05]  /*6e60*/  BRA `(.L_x_1187) ;  /* 0x0000000800bc7947 */ /* 0x000fea0003800000 */
.L_x_1192:
[----:B------:R-:W-:-:S05]  /*6e70*/  HADD2.F32 R4, -RZ, R24.H0_H0 ;  /* 0x20000018ff047230 */ /* 0x000fca0000004100 */
[----:B------:R-:W-:-:S06]  /*6e80*/  FMUL.FTZ R4, R4, 1 ;  /* 0x3f80000004047820 */ /* 0x000fcc0000410000 */
[----:B------:R-:W0:Y:S02]  /*6e90*/  F2F.F64.F32 R4, R4 ;  /* 0x0000000400047310 */ /* 0x000e240000201800 */
[----:B0-----:R0:W-:Y:S01]  /*6ea0*/  STG.E.64 desc[UR36][R2.64], R4 ;  /* 0x0000000402007986 */ /* 0x0011e2000c101b24 */
[----:B------:R-:W-:Y:S05]  /*6eb0*/  BRA `(.L_x_1187) ;  /* 0x0000000800a87947 */ /* 0x000fea0003800000 */
.L_x_1182:
        /* <DEDUP_REMOVED lines=14> */
.L_x_1197:
        /* <DEDUP_REMOVED lines=18> */
.L_x_1200:
[----:B------:R-:W-:-:S04]  /*70c0*/  SHF.R.U32.HI R5, RZ, 0x18, R5 ;  /* 0x00000018ff057819 */ /* 0x000fc80000011605 */
[----:B------:R-:W-:-:S07]  /*70d0*/  LOP3.LUT R0, R0, 0x80, R5, 0xf8, !PT ;  /* 0x0000008000007812 */ /* 0x000fce00078ef805 */
.L_x_1199:
[----:B------:R-:W-:Y:S05]  /*70e0*/  BSYNC.RECONVERGENT B0 ;  /* 0x0000000000007941 */ /* 0x000fea0003800200 */
.L_x_1198:
[----:B------:R4:W-:Y:S01]  /*70f0*/  STG.E.U8 desc[UR36][R2.64], R0 ;  /* 0x0000000002007986 */ /* 0x0009e2000c101124 */
[----:B------:R-:W-:Y:S05]  /*7100*/  BRA `(.L_x_1187) ;  /* 0x0000000800147947 */ /* 0x000fea0003800000 */
.L_x_1196:
        /* <DEDUP_REMOVED lines=18> */
.L_x_1203:
[----:B------:R-:W-:-:S04]  /*7230*/  SHF.R.U32.HI R5, RZ, 0x18, R5 ;  /* 0x00000018ff057819 */ /* 0x000fc80000011605 */
[----:B------:R-:W-:-:S07]  /*7240*/  LOP3.LUT R0, R0, 0x80, R5, 0xf8, !PT ;  /* 0x0000008000007812 */ /* 0x000fce00078ef805 */
.L_x_1202:
[----:B------:R-:W-:Y:S05]  /*7250*/  BSYNC.RECONVERGENT B0 ;  /* 0x0000000000007941 */ /* 0x000fea0003800200 */
.L_x_1201:
[----:B------:R3:W-:Y:S01]  /*7260*/  STG.E.U8 desc[UR36][R2.64], R0 ;  /* 0x0000000002007986 */ /* 0x0007e2000c101124 */
[----:B------:R-:W-:Y:S05]  /*7270*/  BRA `(.L_x_1187) ;  /* 0x0000000400b87947 */ /* 0x000fea0003800000 */
.L_x_1195:
        /* <DEDUP_REMOVED lines=22> */
.L_x_1205:
[----:B------:R-:W-:-:S06]  /*73e0*/  HADD2.F32 R4, -RZ, R24.H0_H0 ;  /* 0x20000018ff047230 */ /* 0x000fcc0000004100 */
[----:B------:R-:W0:Y:S02]  /*73f0*/  F2I.U64.TRUNC R4, R4 ;  /* 0x0000000400047311 */ /* 0x000e24000020d800 */
[----:B0-----:R0:W-:Y:S01]  /*7400*/  STG.E.64 desc[UR36][R2.64], R4 ;  /* 0x0000000402007986 */ /* 0x0011e2000c101b24 */
[----:B------:R-:W-:Y:S05]  /*7410*/  BRA `(.L_x_1187) ;  /* 0x0000000400507947 */ /* 0x000fea0003800000 */
.L_x_1204:
[----:B------:R-:W-:-:S04]  /*7420*/  HADD2.F32 R24, -RZ, R24.H0_H0 ;  /* 0x20000018ff187230 */ /* 0x000fc80000004100 */
[----:B------:R-:W0:Y:S02]  /*7430*/  F2I.FTZ.U32.TRUNC.NTZ R5, R24 ;  /* 0x0000001800057305 */ /* 0x000e24000021f000 */
[----:B0-----:R2:W-:Y:S01]  /*7440*/  STG.E desc[UR36][R2.64], R5 ;  /* 0x0000000502007986 */ /* 0x0015e2000c101924 */
[----:B------:R-:W-:Y:S05]  /*7450*/  BRA `(.L_x_1187) ;  /* 0x0000000400407947 */ /* 0x000fea0003800000 */
.L_x_1194:
        /* <DEDUP_REMOVED lines=11> */
.L_x_1207:
[----:B------:R-:W-:Y:S01]  /*7510*/  HADD2.F32 R24, -RZ, R24.H0_H0 ;  /* 0x20000018ff187230 */ /* 0x000fe20000004100 */
[----:B------:R-:W-:-:S04]  /*7520*/  CS2R R6, SRZ ;  /* 0x0000000000067805 */ /* 0x000fc8000001ff00 */
[----:B------:R-:W-:-:S06]  /*7530*/  FMUL.FTZ R4, R24, 1 ;  /* 0x3f80000018047820 */ /* 0x000fcc0000410000 */
[----:B------:R-:W0:Y:S02]  /*7540*/  F2F.F64.F32 R4, R4 ;  /* 0x0000000400047310 */ /* 0x000e240000201800 */
[----:B0-----:R0:W-:Y:S01]  /*7550*/  STG.E.128 desc[UR36][R2.64], R4 ;  /* 0x0000000402007986 */ /* 0x0011e2000c101d24 */
[----:B------:R-:W-:Y:S05]  /*7560*/  BRA `(.L_x_1187) ;  /* 0x0000000000fc7947 */ /* 0x000fea0003800000 */
.L_x_1206:
[----:B------:R-:W-:-:S13]  /*7570*/  ISETP.NE.AND P0, PT, R0, 0xf, PT ;  /* 0x0000000f0000780c */ /* 0x000fda0003f05270 */
[----:B------:R-:W-:Y:S05]  /*7580*/  @!P0 BRA `(.L_x_1208) ;  /* 0x0000000000e88947 */ /* 0x000fea0003800000 */
[----:B------:R-:W-:-:S13]  /*7590*/  ISETP.NE.AND P0, PT, R0, 0x17, PT ;  /* 0x000000170000780c */ /* 0x000fda0003f05270 */
[----:B------:R-:W-:Y:S05]  /*75a0*/  @!P0 BRA `(.L_x_1209) ;  /* 0x0000000000908947 */ /* 0x000fea0003800000 */
[----:B------:R-:W-:-:S13]  /*75b0*/  ISETP.NE.AND P0, PT, R0, 0x18, PT ;  /* 0x000000180000780c */ /* 0x000fda0003f05270 */
[----:B------:R-:W-:Y:S05]  /*75c0*/  @!P0 BRA `(.L_x_1210) ;  /* 0x0000000000448947 */ /* 0x000fea0003800000 */
.L_x_1186:
        /* <DEDUP_REMOVED lines=16> */
.L_x_1211:
[----:B------:R-:W-:Y:S05]  /*76d0*/  BRA `(.L_x_1187) ;  /* 0x0000000000a07947 */ /* 0x000fea0003800000 */
.L_x_1210:
        /* <DEDUP_REMOVED lines=13> */
.L_x_1213:
[----:B------:R-:W-:Y:S05]  /*77b0*/  BSYNC.RECONVERGENT B0 ;  /* 0x0000000000007941 */ /* 0x000fea0003800200 */
.L_x_1212:
[----:B------:R-:W-:-:S05]  /*77c0*/  LOP3.LUT R5, R0, 0x80, R5, 0xf8, !PT ;  /* 0x0000008000057812 */ /* 0x000fca00078ef805 */
[----:B------:R0:W-:Y:S01]  /*77d0*/  STG.E.U8 desc[UR36][R2.64], R5 ;  /* 0x0000000502007986 */ /* 0x0001e2000c101124 */
[----:B------:R-:W-:Y:S05]  /*77e0*/  BRA `(.L_x_1187) ;  /* 0x00000000005c7947 */ /* 0x000fea0003800000 */
.L_x_1209:
        /* <DEDUP_REMOVED lines=12> */
.L_x_1215:
[----:B------:R-:W-:Y:S01]  /*78b0*/  IMAD.MOV.U32 R0, RZ, RZ, 0x7f ;  /* 0x0000007fff007424 */ /* 0x000fe200078e00ff */
[----:B------:R-:W-:-:S04]  /*78c0*/  ISETP.GT.U32.AND P0, PT, R4, 0x7f800000, PT ;  /* 0x7f8000000400780c */ /* 0x000fc80003f04070 */
[----:B------:R-:W-:-:S09]  /*78d0*/  SEL R0, R0, 0x7c, P0 ;  /* 0x0000007c00007807 */ /* 0x000fd20000000000 */
.L_x_1216:
[----:B------:R-:W-:Y:S05]  /*78e0*/  BSYNC.RECONVERGENT B0 ;  /* 0x0000000000007941 */ /* 0x000fea0003800200 */
.L_x_1214:
[----:B------:R-:W-:-:S04]  /*78f0*/  SHF.R.U32.HI R5, RZ, 0x18, R5 ;  /* 0x00000018ff057819 */ /* 0x000fc80000011605 */
[----:B------:R-:W-:-:S05]  /*7900*/  LOP3.LUT R5, R0, 0x80, R5, 0xf8, !PT ;  /* 0x0000008000057812 */ /* 0x000fca00078ef805 */
[----:B------:R0:W-:Y:S01]  /*7910*/  STG.E.U8 desc[UR36][R2.64], R5 ;  /* 0x0000000502007986 */ /* 0x0001e2000c101124 */
[----:B------:R-:W-:Y:S05]  /*7920*/  BRA `(.L_x_1187) ;  /* 0x00000000000c7947 */ /* 0x000fea0003800000 */
.L_x_1208:
[----:B------:R-:W-:-:S05]  /*7930*/  HADD2.F32 R0, -RZ, R24.H0_H0 ;  /* 0x20000018ff007230 */ /* 0x000fca0000004100 */
[----:B------:R-:W-:-:S05]  /*7940*/  F2FP.BF16.F32.PACK_AB R0, RZ, R0 ;  /* 0x00000000ff00723e */ /* 0x000fca00000010ff */
[----:B------:R0:W-:Y:S02]  /*7950*/  STG.E.U16 desc[UR36][R2.64], R0 ;  /* 0x0000000002007986 */ /* 0x0001e4000c101524 */
.L_x_1187:
[----:B------:R-:W-:-:S07]  /*7960*/  VIADD R19, R19, 0x80 ;  /* 0x0000008013137836 */ /* 0x000fce0000000000 */
.L_x_1146:
[----:B------:R-:W-:Y:S05]  /*7970*/  BSYNC.RECONVERGENT B6 ;  /* 0x0000000000067941 */ /* 0x000fea0003800200 */
.L_x_1145:
[----:B------:R-:W-:-:S13]  /*7980*/  ISETP.GE.AND P0, PT, R19, R17, PT ;  /* 0x000000111300720c */ /* 0x000fda0003f06270 */
[----:B------:R-:W-:Y:S05]  /*7990*/  @P0 EXIT ;  /* 0x000000000000094d */ /* 0x000fea0003800000 */
[----:B01234-:R-:W0:Y:S01]  /*79a0*/  LDC.64 R2, c[0x0][0x388] ;  /* 0x0000e200ff027b82 */ /* 0x01fe220000000a00 */
[----:B------:R-:W1:Y:S01]  /*79b0*/  LDCU UR4, c[0x0][0x3a8] ;  /* 0x00007500ff0477ac */ /* 0x000e620008000800 */
[----:B-----5:R-:W-:Y:S01]  /*79c0*/  PRMT R0, R16, 0x9910, RZ ;  /* 0x0000991010007816 */ /* 0x020fe200000000ff */
        /* <DEDUP_REMOVED lines=14> */
[----:B------:R-:W-:-:S06]  /*7ab0*/  HADD2.F32 R23, -RZ, R23.H0_H0 ;  /* 0x20000017ff177230 */ /* 0x000fcc0000004100 */
[----:B------:R-:W0:Y:S02]  /*7ac0*/  F2I.FTZ.TRUNC.NTZ R23, R23 ;  /* 0x0000001700177305 */ /* 0x000e24000021f100 */
[----:B0-----:R-:W-:Y:S01]  /*7ad0*/  STG.E.U8 desc[UR36][R2.64], R23 ;  /* 0x0000001702007986 */ /* 0x001fe2000c101124 */
[----:B------:R-:W-:Y:S05]  /*7ae0*/  EXIT ;  /* 0x000000000000794d */ /* 0x000fea0003800000 */
.L_x_1220:
[----:B------:R-:W-:-:S06]  /*7af0*/  HADD2.F32 R5, -RZ, R23.H0_H0 ;  /* 0x20000017ff057230 */ /* 0x000fcc0000004100 */
[----:B------:R-:W0:Y:S02]  /*7b00*/  F2I.S64.TRUNC R4, R5 ;  /* 0x0000000500047311 */ /* 0x000e24000020d900 */
[----:B0-----:R-:W-:Y:S01]  /*7b10*/  STG.E.U8 desc[UR36][R2.64], R4 ;  /* 0x0000000402007986 */ /* 0x001fe2000c101124 */
[----:B------:R-:W-:Y:S05]  /*7b20*/  EXIT ;  /* 0x000000000000794d */ /* 0x000fea0003800000 */
.L_x_1219:
        /* <DEDUP_REMOVED lines=8> */
[----:B0-----:R-:W-:Y:S01]  /*7bb0*/  STG.E.64 desc[UR36][R2.64], R4 ;  /* 0x0000000402007986 */ /* 0x001fe2000c101b24 */
[----:B------:R-:W-:Y:S05]  /*7bc0*/  EXIT ;  /* 0x000000000000794d */ /* 0x000fea0003800000 */
.L_x_1223:
[----:B------:R-:W-:-:S06]  /*7bd0*/  HADD2.F32 R23, -RZ, R23.H0_H0 ;  /* 0x20000017ff177230 */ /* 0x000fcc0000004100 */
[----:B------:R-:W0:Y:S02]  /*7be0*/  F2I.FTZ.TRUNC.NTZ R23, R23 ;  /* 0x0000001700177305 */ /* 0x000e24000021f100 */
[----:B0-----:R-:W-:Y:S01]  /*7bf0*/  STG.E desc[UR36][R2.64], R23 ;  /* 0x0000001702007986 */ /* 0x001fe2000c101924 */
[----:B------:R-:W-:Y:S05]  /*7c00*/  EXIT ;  /* 0x000000000000794d */ /* 0x000fea0003800000 */
.L_x_1222:
[----:B------:R-:W-:-:S06]  /*7c10*/  HADD2.F32 R23, -RZ, R23.H0_H0 ;  /* 0x20000017ff177230 */ /* 0x000fcc0000004100 */
[----:B------:R-:W0:Y:S02]  /*7c20*/  F2I.FTZ.TRUNC.NTZ R23, R23 ;  /* 0x0000001700177305 */ /* 0x000e24000021f100 */
[----:B0-----:R-:W-:Y:S01]  /*7c30*/  STG.E.U16 desc[UR36][R2.64], R23 ;  /* 0x0000001702007986 */ /* 0x001fe2000c101524 */
[----:B------:R-:W-:Y:S05]  /*7c40*/  EXIT ;  /* 0x000000000000794d */ /* 0x000fea0003800000 */
.L_x_1218:
[----:B------:R-:W-:-:S13]  /*7c50*/  ISETP.GT.AND P0, PT, R0, 0x6, PT ;  /* 0x000000060000780c */ /* 0x000fda0003f04270 */
[----:B------:R-:W-:Y:S05]  /*7c60*/  @P0 BRA `(.L_x_1224) ;  /* 0x0000000000240947 */ /* 0x000fea0003800000 */
[----:B------:R-:W-:-:S13]  /*7c70*/  ISETP.NE.AND P0, PT, R0, 0x5, PT ;  /* 0x000000050000780c */ /* 0x000fda0003f05270 */
[----:B------:R-:W-:Y:S05]  /*7c80*/  @!P0 BRA `(.L_x_1225) ;  /* 0x0000000000148947 */ /* 0x000fea0003800000 */
[----:B------:R-:W-:-:S13]  /*7c90*/  ISETP.NE.AND P0, PT, R0, 0x6, PT ;  /* 0x000000060000780c */ /* 0x000fda0003f05270 */
[----:B------:R-:W-:Y:S05]  /*7ca0*/  @P0 BRA `(.L_x_1221) ;  /* 0x0000000800280947 */ /* 0x000fea0003800000 */
[----:B------:R-:W-:-:S05]  /*7cb0*/  HADD2.F32 R23, -RZ, R23.H0_H0 ;  /* 0x20000017ff177230 */ /* 0x000fca0000004100 */
[----:B------:R-:W-:Y:S01]  /*7cc0*/  STG.E desc[UR36][R2.64], R23 ;  /* 0x0000001702007986 */ /* 0x000fe2000c101924 */
[----:B------:R-:W-:Y:S05]  /*7cd0*/  EXIT ;  /* 0x000000000000794d */ /* 0x000fea0003800000 */
.L_x_1225:
[----:B------:R-:W-:Y:S01]  /*7ce0*/  STG.E.U16 desc[UR36][R2.64], R23 ;  /* 0x0000001702007986 */ /* 0x000fe2000c101524 */
[----:B------:R-:W-:Y:S05]  /*7cf0*/  EXIT ;  /* 0x000000000000794d */ /* 0x000fea0003800000 */
.L_x_1224:
        /* <DEDUP_REMOVED lines=8> */
[----:B------:R-:W-:Y:S01]  /*7d80*/  STG.E.64 desc[UR36][R2.64], R4 ;  /* 0x0000000402007986 */ /* 0x000fe2000c101b24 */
[----:B------:R-:W-:Y:S05]  /*7d90*/  EXIT ;  /* 0x000000000000794d */ /* 0x000fea0003800000 */
.L_x_1227:
[----:B------:R-:W-:-:S05]  /*7da0*/  HADD2.F32 R0, -RZ, R23.H0_H0 ;  /* 0x20000017ff007230 */ /* 0x000fca0000004100 */
[----:B------:R-:W-:-:S04]  /*7db0*/  F2FP.F16.F32.PACK_AB R0, RZ, R0 ;  /* 0x00000000ff00723e */ /* 0x000fc800000000ff */
[----:B------:R-:W-:-:S05]  /*7dc0*/  PRMT R0, R0, 0x5410, RZ ;  /* 0x0000541000007816 */ /* 0x000fca00000000ff */
[----:B------:R-:W-:Y:S01]  /*7dd0*/  STG.E desc[UR36][R2.64], R0 ;  /* 0x0000000002007986 */ /* 0x000fe2000c101924 */
[----:B------:R-:W-:Y:S05]  /*7de0*/  EXIT ;  /* 0x000000000000794d */ /* 0x000fea0003800000 */
.L_x_1226:
[----:B------:R-:W-:-:S05]  /*7df0*/  HADD2.F32 R4, -RZ, R23.H0_H0 ;  /* 0x20000017ff047230 */ /* 0x000fca0000004100 */
[----:B------:R-:W-:-:S06]  /*7e00*/  FMUL.FTZ R4, R4, 1 ;  /* 0x3f80000004047820 */ /* 0x000fcc0000410000 */
[----:B------:R-:W0:Y:S02]  /*7e10*/  F2F.F64.F32 R4, R4 ;  /* 0x0000000400047310 */ /* 0x000e240000201800 */
[----:B0-----:R-:W-:Y:S01]  /*7e20*/  STG.E.64 desc[UR36][R2.64], R4 ;  /* 0x0000000402007986 */ /* 0x001fe2000c101b24 */
[----:B------:R-:W-:Y:S05]  /*7e30*/  EXIT ;  /* 0x000000000000794d */ /* 0x000fea0003800000 */
.L_x_1217:
        /* <DEDUP_REMOVED lines=12> */
[----:B0-----:R-:W-:Y:S01]  /*7f00*/  STG.E.U16 desc[UR36][R2.64], R5 ;  /* 0x0000000502007986 */ /* 0x001fe2000c101524 */
[----:B------:R-:W-:Y:S05]  /*7f10*/  EXIT ;  /* 0x000000000000794d */ /* 0x000fea0003800000 */
.L_x_1231:
        /* <DEDUP_REMOVED lines=18> */
.L_x_1234:
[----:B------:R-:W-:-:S04]  /*8040*/  SHF.R.U32.HI R5, RZ, 0x18, R5 ;  /* 0x00000018ff057819 */ /* 0x000fc80000011605 */
[----:B------:R-:W-:-:S07]  /*8050*/  LOP3.LUT R0, R0, 0x80, R5, 0xf8, !PT ;  /* 0x0000008000007812 */ /* 0x000fce00078ef805 */
.L_x_1233:
[----:B------:R-:W-:Y:S05]  /*8060*/  BSYNC.RECONVERGENT B0 ;  /* 0x0000000000007941 */ /* 0x000fea0003800200 */
.L_x_1232:
[----:B------:R-:W-:Y:S01]  /*8070*/  STG.E.U8 desc[UR36][R2.64], R0 ;  /* 0x0000000002007986 */ /* 0x000fe2000c101124 */
[----:B------:R-:W-:Y:S05]  /*8080*/  EXIT ;  /* 0x000000000000794d */ /* 0x000fea0003800000 */
.L_x_1230:
        /* <DEDUP_REMOVED lines=18> */
.L_x_1237:
[----:B------:R-:W-:-:S04]  /*81b0*/  SHF.R.U32.HI R5, RZ, 0x18, R5 ;  /* 0x00000018ff057819 */ /* 0x000fc80000011605 */
[----:B------:R-:W-:-:S07]  /*81c0*/  LOP3.LUT R0, R0, 0x80, R5, 0xf8, !PT ;  /* 0x0000008000007812 */ /* 0x000fce00078ef805 */
.L_x_1236:
[----:B------:R-:W-:Y:S05]  /*81d0*/  BSYNC.RECONVERGENT B0 ;  /* 0x0000000000007941 */ /* 0x000fea0003800200 */
.L_x_1235:
[----:B------:R-:W-:Y:S01]  /*81e0*/  STG.E.U8 desc[UR36][R2.64], R0 ;  /* 0x0000000002007986 */ /* 0x000fe2000c101124 */
[----:B------:R-:W-:Y:S05]  /*81f0*/  EXIT ;  /* 0x000000000000794d */ /* 0x000fea0003800000 */
.L_x_1229:
[----:B------:R-:W-:-:S13]  /*8200*/  ISETP.NE.AND P0, PT, R0, 0x1c, PT ;  /* 0x0000001c0000780c */ /* 0x000fda0003f05270 */
[----:B------:R-:W-:Y:S05]  /*8210*/  @!P0 BRA `(.L_x_1238) ;  /* 0x0000000000608947 */ /* 0x000fea0003800000 */
[----:B------:R-:W-:-:S13]  /*8220*/  ISETP.NE.AND P0, PT, R0, 0x1d, PT ;  /* 0x0000001d0000780c */ /* 0x000fda0003f05270 */
[----:B------:R-:W-:Y:S05]  /*8230*/  @!P0 BRA `(.L_x_1239) ;  /* 0x0000000000488947 */ /* 0x000fea0003800000 */
[----:B------:R-:W-:-:S13]  /*8240*/  ISETP.NE.AND P0, PT, R0, 0x2c, PT ;  /* 0x0000002c0000780c */ /* 0x000fda0003f05270 */
[----:B------:R-:W-:Y:S05]  /*8250*/  @P0 BRA `(.L_x_1221) ;  /* 0x0000000000bc0947 */ /* 0x000fea0003800000 */
[----:B------:R-:W-:Y:S02]  /*8260*/  HADD2.F32 R23, -RZ, R23.H0_H0 ;  /* 0x20000017ff177230 */ /* 0x000fe40000004100 */
        /* <DEDUP_REMOVED lines=15> */
.L_x_1239:
[----:B------:R-:W-:-:S06]  /*8360*/  HADD2.F32 R4, -RZ, R23.H0_H0 ;  /* 0x20000017ff047230 */ /* 0x000fcc0000004100 */
[----:B------:R-:W0:Y:S02]  /*8370*/  F2I.U64.TRUNC R4, R4 ;  /* 0x0000000400047311 */ /* 0x000e24000020d800 */
[----:B0-----:R-:W-:Y:S01]  /*8380*/  STG.E.64 desc[UR36][R2.64], R4 ;  /* 0x0000000402007986 */ /* 0x001fe2000c101b24 */
[----:B------:R-:W-:Y:S05]  /*8390*/  EXIT ;  /* 0x000000000000794d */ /* 0x000fea0003800000 */
.L_x_1238:
[----:B------:R-:W-:-:S06]  /*83a0*/  HADD2.F32 R23, -RZ, R23.H0_H0 ;  /* 0x20000017ff177230 */ /* 0x000fcc0000004100 */
[----:B------:R-:W0:Y:S02]  /*83b0*/  F2I.FTZ.U32.TRUNC.NTZ R23, R23 ;  /* 0x0000001700177305 */ /* 0x000e24000021f000 */
[----:B0-----:R-:W-:Y:S01]  /*83c0*/  STG.E desc[UR36][R2.64], R23 ;  /* 0x0000001702007986 */ /* 0x001fe2000c101924 */
[----:B------:R-:W-:Y:S05]  /*83d0*/  EXIT ;  /* 0x000000000000794d */ /* 0x000fea0003800000 */
.L_x_1228:
        /* <DEDUP_REMOVED lines=9> */
[----:B------:R-:W-:Y:S01]  /*8470*/  STG.E.U8 desc[UR36][R2.64], R5 ;  /* 0x0000000502007986 */ /* 0x000fe2000c101124 */
[----:B------:R-:W-:Y:S05]  /*8480*/  EXIT ;  /* 0x000000000000794d */ /* 0x000fea0003800000 */
.L_x_1241:
[----:B------:R-:W-:Y:S01]  /*8490*/  HADD2.F32 R23, -RZ, R23.H0_H0 ;  /* 0x20000017ff177230 */ /* 0x000fe20000004100 */
[----:B------:R-:W-:-:S04]  /*84a0*/  CS2R R6, SRZ ;  /* 0x0000000000067805 */ /* 0x000fc8000001ff00 */
[----:B------:R-:W-:-:S06]  /*84b0*/  FMUL.FTZ R4, R23, 1 ;  /* 0x3f80000017047820 */ /* 0x000fcc0000410000 */
[----:B------:R-:W0:Y:S02]  /*84c0*/  F2F.F64.F32 R4, R4 ;  /* 0x0000000400047310 */ /* 0x000e240000201800 */
[----:B0-----:R-:W-:Y:S01]  /*84d0*/  STG.E.128 desc[UR36][R2.64], R4 ;  /* 0x0000000402007986 */ /* 0x001fe2000c101d24 */
[----:B------:R-:W-:Y:S05]  /*84e0*/  EXIT ;  /* 0x000000000000794d */ /* 0x000fea0003800000 */
.L_x_1240:
[----:B------:R-:W-:-:S13]  /*84f0*/  ISETP.NE.AND P0, PT, R0, 0xf, PT ;  /* 0x0000000f0000780c */ /* 0x000fda0003f05270 */
[----:B------:R-:W-:Y:S05]  /*8500*/  @!P0 BRA `(.L_x_1242) ;  /* 0x0000000000e88947 */ /* 0x000fea0003800000 */
[----:B------:R-:W-:-:S13]  /*8510*/  ISETP.NE.AND P0, PT, R0, 0x17, PT ;  /* 0x000000170000780c */ /* 0x000fda0003f05270 */
[----:B------:R-:W-:Y:S05]  /*8520*/  @!P0 BRA `(.L_x_1243) ;  /* 0x0000000000908947 */ /* 0x000fea0003800000 */
[----:B------:R-:W-:-:S13]  /*8530*/  ISETP.NE.AND P0, PT, R0, 0x18, PT ;  /* 0x000000180000780c */ /* 0x000fda0003f05270 */
[----:B------:R-:W-:Y:S05]  /*8540*/  @!P0 BRA `(.L_x_1244) ;  /* 0x0000000000448947 */ /* 0x000fea0003800000 */
.L_x_1221:
        /* <DEDUP_REMOVED lines=16> */
.L_x_1245:
[----:B------:R-:W-:Y:S05]  /*8650*/  EXIT ;  /* 0x000000000000794d */ /* 0x000fea0003800000 */
.L_x_1244:
        /* <DEDUP_REMOVED lines=13> */
.L_x_1247:
[----:B------:R-:W-:Y:S05]  /*8730*/  BSYNC.RECONVERGENT B0 ;  /* 0x0000000000007941 */ /* 0x000fea0003800200 */
.L_x_1246:
[----:B------:R-:W-:-:S05]  /*8740*/  LOP3.LUT R5, R0, 0x80, R5, 0xf8, !PT ;  /* 0x0000008000057812 */ /* 0x000fca00078ef805 */
[----:B------:R-:W-:Y:S01]  /*8750*/  STG.E.U8 desc[UR36][R2.64], R5 ;  /* 0x0000000502007986 */ /* 0x000fe2000c101124 */
[----:B------:R-:W-:Y:S05]  /*8760*/  EXIT ;  /* 0x000000000000794d */ /* 0x000fea0003800000 */
.L_x_1243:
        /* <DEDUP_REMOVED lines=12> */
.L_x_1249:
[----:B------:R-:W-:Y:S01]  /*8830*/  IMAD.MOV.U32 R0, RZ, RZ, 0x7f ;  /* 0x0000007fff007424 */ /* 0x000fe200078e00ff */
[----:B------:R-:W-:-:S04]  /*8840*/  ISETP.GT.U32.AND P0, PT, R4, 0x7f800000, PT ;  /* 0x7f8000000400780c */ /* 0x000fc80003f04070 */
[----:B------:R-:W-:-:S09]  /*8850*/  SEL R0, R0, 0x7c, P0 ;  /* 0x0000007c00007807 */ /* 0x000fd20000000000 */
.L_x_1250:
[----:B------:R-:W-:Y:S05]  /*8860*/  BSYNC.RECONVERGENT B0 ;  /* 0x0000000000007941 */ /* 0x000fea0003800200 */
.L_x_1248:
[----:B------:R-:W-:-:S04]  /*8870*/  SHF.R.U32.HI R5, RZ, 0x18, R5 ;  /* 0x00000018ff057819 */ /* 0x000fc80000011605 */
[----:B------:R-:W-:-:S05]  /*8880*/  LOP3.LUT R5, R0, 0x80, R5, 0xf8, !PT ;  /* 0x0000008000057812 */ /* 0x000fca00078ef805 */
[----:B------:R-:W-:Y:S01]  /*8890*/  STG.E.U8 desc[UR36][R2.64], R5 ;  /* 0x0000000502007986 */ /* 0x000fe2000c101124 */
[----:B------:R-:W-:Y:S05]  /*88a0*/  EXIT ;  /* 0x000000000000794d */ /* 0x000fea0003800000 */
.L_x_1242:
[----:B------:R-:W-:-:S05]  /*88b0*/  HADD2.F32 R0, -RZ, R23.H0_H0 ;  /* 0x20000017ff007230 */ /* 0x000fca0000004100 */
[----:B------:R-:W-:-:S05]  /*88c0*/  F2FP.BF16.F32.PACK_AB R0, RZ, R0 ;  /* 0x00000000ff00723e */ /* 0x000fca00000010ff */
[----:B------:R-:W-:Y:S01]  /*88d0*/  STG.E.U16 desc[UR36][R2.64], R0 ;  /* 0x0000000002007986 */ /* 0x000fe2000c101524 */
[----:B------:R-:W-:Y:S05]  /*88e0*/  EXIT ;  /* 0x000000000000794d */ /* 0x000fea0003800000 */
.L_x_1251:
        /* <DEDUP_REMOVED lines=9> */
.L_x_2738:


//--------------------- .text._ZN2at6native18elementwise_kernelILi128ELi4EZNS0_22gpu_kernel_impl_nocastIZZZNS0_16atan_kernel_cudaERNS_18TensorIteratorBaseEENKUlvE0_clEvENKUlvE1_clEvEUlN3c104HalfEE_EEvS4_RKT_EUliE_EEviT1_ --------------------------
	.section	.text._ZN2at6native18elementwise_kernelILi128ELi4EZNS0_22gpu_kernel_impl_nocastIZZZNS0_16atan_kernel_cudaERNS_18TensorIteratorBaseEENKUlvE0_clEvENKUlvE1_clEvEUlN3c104HalfEE_EEvS4_RKT_EUliE_EEviT1_,"ax",@progbits
	.align	128
        .global         _ZN2at6native18elementwise_kernelILi128ELi4EZNS0_22gpu_kernel_impl_nocastIZZZNS0_16atan_kernel_cudaERNS_18TensorIteratorBaseEENKUlvE0_clEvENKUlvE1_clEvEUlN3c104HalfEE_EEvS4_RKT_EUliE_EEviT1_
        .type           _ZN2at6native18elementwise_kernelILi128ELi4EZNS0_22gpu_kernel_impl_nocastIZZZNS0_16atan_kernel_cudaERNS_18TensorIteratorBaseEENKUlvE0_clEvENKUlvE1_clEvEUlN3c104HalfEE_EEvS4_RKT_EUliE_EEviT1_,@function
        .size           _ZN2at6native18elementwise_kernelILi128ELi4EZNS0_22gpu_kernel_impl_nocastIZZZNS0_16atan_kernel_cudaERNS_18TensorIteratorBaseEENKUlvE0_clEvENKUlvE1_clEvEUlN3c104HalfEE_EEvS4_RKT_EUliE_EEviT1_,(.L_x_2739 - _ZN2at6native18elementwise_kernelILi128ELi4EZNS0_22gpu_kernel_impl_nocastIZZZNS0_16atan_kernel_cudaERNS_18TensorIteratorBaseEENKUlvE0_clEvENKUlvE1_clEvEUlN3c104HalfEE_EEvS4_RKT_EUliE_EEviT1_)
        .other          _ZN2at6native18elementwise_kernelILi128ELi4EZNS0_22gpu_kernel_impl_nocastIZZZNS0_16atan_kernel_cudaERNS_18TensorIteratorBaseEENKUlvE0_clEvENKUlvE1_clEvEUlN3c104HalfEE_EEvS4_RKT_EUliE_EEviT1_,@"STO_CUDA_ENTRY STV_DEFAULT"
_ZN2at6native18elementwise_kernelILi128ELi4EZNS0_22gpu_kernel_impl_nocastIZZZNS0_16atan_kernel_cudaERNS_18TensorIteratorBaseEENKUlvE0_clEvENKUlvE1_clEvEUlN3c104HalfEE_EEvS4_RKT_EUliE_EEviT1_:
.text._ZN2at6native18elementwise_kernelILi128ELi4EZNS0_22gpu_kernel_impl_nocastIZZZNS0_16atan_kernel_cudaERNS_18TensorIteratorBaseEENKUlvE0_clEvENKUlvE1_clEvEUlN3c104HalfEE_EEvS4_RKT_EUliE_EEviT1_:
        /* <DEDUP_REMOVED lines=17> */
[----:B------:R-:W-:Y:S01]  /*0110*/  IADD3 R3, PT, PT, R3, 0x80, RZ ;  /* 0x0000008003037810 */ /* 0x000fe20007ffe0ff */
[----:B--2---:R-:W-:-:S03]  /*0120*/  HADD2.F32 R0, -RZ, R4.H0_H0 ;  /* 0x20000004ff007230 */ /* 0x004fc60000004100 */
        /* <DEDUP_REMOVED lines=20> */
[----:B------:R-:W-:-:S05]  /*0270*/  F2FP.F16.F32.PACK_AB R0, RZ, R0 ;  /* 0x00000000ff00723e */ /* 0x000fca00000000ff */
[----:B0-----:R0:W-:Y:S06]  /*0280*/  STG.E.U16 desc[UR6][R4.64], R0 ;  /* 0x0000000004007986 */ /* 0x0011ec000c101506 */
[----:B------:R-:W-:Y:S05]  /*0290*/  @P0 BREAK.RELIABLE B1 ;  /* 0x0000000000010942 */ /* 0x000fea0003800100 */
[----:B------:R-:W-:Y:S05]  /*02a0*/  @P0 BRA `(.L_x_1256) ;  /* 0x0000000000e00947 */ /* 0x000fea0003800000 */
[----:B0-----:R-:W0:Y:S02]  /*02b0*/  LDC.64 R4, c[0x0][0x588] ;  /* 0x00016200ff047b82 */ /* 0x001e240000000a00 */
[----:B0-----:R-:W2:Y:S01]  /*02c0*/  LDG.E.U16 R4, desc[UR6][R4.64] ;  /* 0x0000000604047981 */ /* 0x001ea2000c1e1500 */
[----:B------:R-:W-:Y:S02]  /*02d0*/  MOV R7, 0x3b2090aa ;  /* 0x3b2090aa00077802 */ /* 0x000fe40000000f00 */
[----:B------:R-:W-:Y:S01]  /*02e0*/  IADD3 R3, PT, PT, R3, 0x80, RZ ;  /* 0x0000008003037810 */ /* 0x000fe20007ffe0ff */
[----:B--2---:R-:W-:Y:S02]  /*02f0*/  HADD2.F32 R0, -RZ, R4.H0_H0 ;  /* 0x20000004ff007230 */ /* 0x004fe40000004100 */
[----:B------:R-:W0:Y:S03]  /*0300*/  LDC.64 R4, c[0x0][0x580] ;  /* 0x00016000ff047b82 */ /* 0x000e260000000a00 */
        /* <DEDUP_REMOVED lines=18> */
[----:B------:R-:W-:-:S05]  /*0430*/  F2FP.F16.F32.PACK_AB R0, RZ, R0 ;  /* 0x00000000ff00723e */ /* 0x000fca00000000ff */
[----:B0-----:R0:W-:Y:S02]  /*0440*/  STG.E.U16 desc[UR6][R4.64], R0 ;  /* 0x0000000004007986 */ /* 0x0011e4000c101506 */
.L_x_1255:
[----:B------:R-:W-:-:S13]  /*0450*/  ISETP.GE.AND P0, PT, R3, UR4, PT ;  /* 0x0000000403007c0c */ /* 0x000fda000bf06270 */
[----:B------:R-:W-:Y:S05]  /*0460*/  @P0 BREAK.RELIABLE B1 ;  /* 0x0000000000010942 */ /* 0x000fea0003800100 */
[----:B------:R-:W-:Y:S05]  /*0470*/  @P0 BRA `(.L_x_1256) ;  /* 0x00000000006c0947 */ /* 0x000fea0003800000 */
[----:B------:R-:W-:Y:S05]  /*0480*/  BSYNC.RELIABLE B1 ;  /* 0x0000000000017941 */ /* 0x000fea0003800100 */
.L_x_1254:
[----:B0-----:R-:W0:Y:S02]  /*0490*/  LDC.64 R4, c[0x0][0x588] ;  /* 0x00016200ff047b82 */ /* 0x001e240000000a00 */
        /* <DEDUP_REMOVED lines=25> */
.L_x_1256:
[----:B------:R-:W-:Y:S05]  /*0630*/  BSYNC.RECONVERGENT B0 ;  /* 0x0000000000007941 */ /* 0x000fea0003800200 */
.L_x_1253:
[----:B------:R-:W-:Y:S05]  /*0640*/  WARPSYNC.ALL ;  /* 0x0000000000007948 */ /* 0x000fea0003800000 */
[----:B------:R-:W-:-:S13]  /*0650*/  ISETP.GE.AND P0, PT, R3, UR4, PT ;  /* 0x0000000403007c0c */ /* 0x000fda000bf06270 */
[----:B------:R-:W-:Y:S05]  /*0660*/  @P0 EXIT ;  /* 0x000000000000094d */ /* 0x000fea0003800000 */
[----:B------:R-:W2:Y:S02]  /*0670*/  LDC.64 R2, c[0x0][0x588] ;  /* 0x00016200ff027b82 */ /* 0x000ea40000000a00 */
[----:B--2---:R-:W0:Y:S01]  /*0680*/  LDG.E.U16 R2, desc[UR6][R2.64] ;  /* 0x0000000602027981 */ /* 0x004e22000c1e1500 */
[----:B------:R-:W-:Y:S02]  /*0690*/  HFMA2 R6, -RZ, RZ, 0.890625, -0.00056934356689453125 ;  /* 0x3b2090aaff067431 */ /* 0x000fe400000001ff */
[----:B01----:R-:W-:-:S03]  /*06a0*/  HADD2.F32 R0, -RZ, R2.H0_H0 ;  /* 0x20000002ff007230 */ /* 0x003fc60000004100 */
        /* <DEDUP_REMOVED lines=20> */
[----:B0-----:R-:W-:Y:S01]  /*07f0*/  STG.E.U16 desc[UR6][R2.64], R0 ;  /* 0x0000000002007986 */ /* 0x001fe2000c101506 */
[----:B------:R-:W-:Y:S05]  /*0800*/  EXIT ;  /* 0x000000000000794d */ /* 0x000fea0003800000 */
.L_x_1252:
        /* <DEDUP_REMOVED lines=306> */
.L_x_1260:
[----:B------:R-:W0:Y:S02]  /*1b30*/  LDCU.128 UR8, c[0x0][0x580] ;  /* 0x0000b000ff0877ac */ /* 0x000e240008000c00 */
[----:B0-----:R-:W-:-:S04]  /*1b40*/  IADD3 R6, P0, PT, R4, UR10, RZ ;  /* 0x0000000a04067c10 */ /* 0x001fc8000ff1e0ff */
[----:B------:R-:W-:-:S05]  /*1b50*/  IADD3.X R7, PT, PT, RZ, UR11, RZ, P0, !PT ;  /* 0x0000000bff077c10 */ /* 0x000fca00087fe4ff */
[----:B------:R-:W2:Y:S01]  /*1b60*/  LDG.E.U16 R6, desc[UR6][R6.64] ;  /* 0x0000000606067981 */ /* 0x000ea2000c1e1500 */
[----:B------:R-:W-:Y:S02]  /*1b70*/  MOV R10, 0x3b2090aa ;  /* 0x3b2090aa000a7802 */ /* 0x000fe40000000f00 */
[----:B------:R-:W-:Y:S01]  /*1b80*/  IADD3 R3, PT, PT, R3, 0x80, RZ ;  /* 0x0000008003037810 */ /* 0x000fe20007ffe0ff */
[----:B--2---:R-:W-:Y:S01]  /*1b90*/  HADD2.F32 R4, -RZ, R6.H0_H0 ;  /* 0x20000006ff047230 */ /* 0x004fe20000004100 */
[----:B------:R-:W-:-:S04]  /*1ba0*/  MOV R6, 0x3fd774eb ;  /* 0x3fd774eb00067802 */ /* 0x000fc80000000f00 */
        /* <DEDUP_REMOVED lines=18> */
[----:B------:R-:W-:Y:S02]  /*1cd0*/  F2FP.F16.F32.PACK_AB R9, RZ, R9 ;  /* 0x00000009ff09723e */ /* 0x000fe400000000ff */
        /* <DEDUP_REMOVED lines=303> */
.L_x_1262:
        /* <DEDUP_REMOVED lines=27> */
[----:B------:R-:W-:-:S05]  /*3180*/  IADD3.X R5, PT, PT, RZ, UR9, RZ, P0, !PT ;  /* 0x00000009ff057c10 */ /* 0x000fca00087fe4ff */
[----:B------:R0:W-:Y:S04]  /*3190*/  STG.E.U16 desc[UR6][R4.64], R9 ;  /* 0x0000000904007986 */ /* 0x0001e8000c101506 */
.L_x_1259:
[----:B------:R-:W-:-:S13]  /*31a0*/  ISETP.GE.AND P0, PT, R3, UR4, PT ;  /* 0x0000000403007c0c */ /* 0x000fda000bf06270 */
[----:B------:R-:W-:Y:S05]  /*31b0*/  @P0 BREAK.RELIABLE B1 ;  /* 0x0000000000010942 */ /* 0x000fea0003800100 */
[----:B------:R-:W-:Y:S05]  /*31c0*/  @P0 BRA `(.L_x_1261) ;  /* 0x0000001400200947 */ /* 0x000fea0003800000 */
[----:B------:R-:W-:Y:S05]  /*31d0*/  BSYNC.RELIABLE B1 ;  /* 0x0000000000017941 */ /* 0x000fea0003800100 */
.L_x_1258:
        /* <DEDUP_REMOVED lines=298> */
.L_x_1263:
        /* <DEDUP_REMOVED lines=29> */
.L_x_1261:
[----:B------:R-:W-:Y:S05]  /*4650*/  BSYNC.RECONVERGENT B0 ;  /* 0x0000000000007941 */ /* 0x000fea0003800200 */
.L_x_1257:
        /* <DEDUP_REMOVED lines=301> */
.L_x_1264:
[----:B------:R-:W0:Y:S02]  /*5930*/  LDCU.128 UR8, c[0x0][0x580] ;  /* 0x0000b000ff0877ac */ /* 0x000e240008000c00 */
[----:B0-----:R-:W-:-:S04]  /*5940*/  IADD3 R4, P0, PT, R2, UR10, RZ ;  /* 0x0000000a02047c10 */ /* 0x001fc8000ff1e0ff */
[----:B------:R-:W-:-:S05]  /*5950*/  IADD3.X R5, PT, PT, RZ, UR11, RZ, P0, !PT ;  /* 0x0000000bff057c10 */ /* 0x000fca00087fe4ff */
[----:B------:R-:W2:Y:S01]  /*5960*/  LDG.E.U16 R4, desc[UR6][R4.64] ;  /* 0x0000000604047981 */ /* 0x000ea2000c1e1500 */
[----:B------:R-:W-:Y:S01]  /*5970*/  MOV R7, 0x3b2090aa ;  /* 0x3b2090aa00077802 */ /* 0x000fe20000000f00 */
        /* <DEDUP_REMOVED lines=22> */
[----:B------:R-:W-:Y:S01]  /*5ae0*/  STG.E.U16 desc[UR6][R2.64], R0 ;  /* 0x0000000002007986 */ /* 0x000fe2000c101506 */
[----:B------:R-:W-:Y:S05]  /*5af0*/  EXIT ;  /* 0x000000000000794d */ /* 0x000fea0003800000 */
.L_x_1265:
        /* <DEDUP_REMOVED lines=16> */
.L_x_2739:


//--------------------- .text._ZN2at6native27unrolled_elementwise_kernelIZZZNS0_16atan_kernel_cudaERNS_18TensorIteratorBaseEENKUlvE0_clEvENKUlvE1_clEvEUlN3c104HalfEE_St5arrayIPcLm2EELi4E23TrivialOffsetCalculatorILi1EjESD_NS0_6memory15LoadWithoutCastENSE_16StoreWithoutCastEEEviT_T0_T2_T3_T4_T5_ --------------------------
	.section	.text._ZN2at6native27unrolled_elementwise_kernelIZZZNS0_16atan_kernel_cudaERNS_18TensorIteratorBaseEENKUlvE0_clEvENKUlvE1_clEvEUlN3c104HalfEE_St5arrayIPcLm2EELi4E23TrivialOffsetCalculatorILi1EjESD_NS0_6memory15LoadWithoutCastENSE_16StoreWithoutCastEEEviT_T0_T2_T3_T4_T5_,"ax",@progbits
	.align	128
        .global         _ZN2at6native27unrolled_elementwise_kernelIZZZNS0_16atan_kernel_cudaERNS_18TensorIteratorBaseEENKUlvE0_clEvENKUlvE1_clEvEUlN3c104HalfEE_St5arrayIPcLm2EELi4E23TrivialOffsetCalculatorILi1EjESD_NS0_6memory15LoadWithoutCastENSE_16StoreWithoutCastEEEviT_T0_T2_T3_T4_T5_
        .type           _ZN2at6native27unrolled_elementwise_kernelIZZZNS0_16atan_kernel_cudaERNS_18TensorIteratorBaseEENKUlvE0_clEvENKUlvE1_clEvEUlN3c104HalfEE_St5arrayIPcLm2EELi4E23TrivialOffsetCalculatorILi1EjESD_NS0_6memory15LoadWithoutCastENSE_16StoreWithoutCastEEEviT_T0_T2_T3_T4_T5_,@function
        .size           _ZN2at6native27unrolled_elementwise_kernelIZZZNS0_16atan_kernel_cudaERNS_18TensorIteratorBaseEENKUlvE0_clEvENKUlvE1_clEvEUlN3c104HalfEE_St5arrayIPcLm2EELi4E23TrivialOffsetCalculatorILi1EjESD_NS0_6memory15LoadWithoutCastENSE_16StoreWithoutCastEEEviT_T0_T2_T3_T4_T5_,(.L_x_2740 - _ZN2at6native27unrolled_elementwise_kernelIZZZNS0_16atan_kernel_cudaERNS_18TensorIteratorBaseEENKUlvE0_clEvENKUlvE1_clEvEUlN3c104HalfEE_St5arrayIPcLm2EELi4E23TrivialOffsetCalculatorILi1EjESD_NS0_6memory15LoadWithoutCastENSE_16StoreWithoutCastEEEviT_T0_T2_T3_T4_T5_)
        .other          _ZN2at6native27unrolled_elementwise_kernelIZZZNS0_16atan_kernel_cudaERNS_18TensorIteratorBaseEENKUlvE0_clEvENKUlvE1_clEvEUlN3c104HalfEE_St5arrayIPcLm2EELi4E23TrivialOffsetCalculatorILi1EjESD_NS0_6memory15LoadWithoutCastENSE_16StoreWithoutCastEEEviT_T0_T2_T3_T4_T5_,@"STO_CUDA_ENTRY STV_DEFAULT"
_ZN2at6native27unrolled_elementwise_kernelIZZZNS0_16atan_kernel_cudaERNS_18TensorIteratorBaseEENKUlvE0_clEvENKUlvE1_clEvEUlN3c104HalfEE_St5arrayIPcLm2EELi4E23TrivialOffsetCalculatorILi1EjESD_NS0_6memory15LoadWithoutCastENSE_16StoreWithoutCastEEEviT_T0_T2_T3_T4_T5_:
.text._ZN2at6native27unrolled_elementwise_kernelIZZZNS0_16atan_kernel_cudaERNS_18TensorIteratorBaseEENKUlvE0_clEvENKUlvE1_clEvEUlN3c104HalfEE_St5arrayIPcLm2EELi4E23TrivialOffsetCalculatorILi1EjESD_NS0_6memory15LoadWithoutCastENSE_16StoreWithoutCastEEEviT_T0_T2_T3_T4_T5_:
        /* <DEDUP_REMOVED lines=17> */
[----:B------:R-:W-:Y:S02]  /*0110*/  @!P3 LEA R17, R3, R2, 0x9 ;  /* 0x000000020311b211 */ /* 0x000fe400078e48ff */
[----:B------:R-:W-:Y:S01]  /*0120*/  @!P3 IADD3 R2, PT, PT, R2, 0x80, RZ ;  /* 0x000000800202b810 */ /* 0x000fe20007ffe0ff */
        /* <DEDUP_REMOVED lines=16> */
[C---:B-1----:R-:W-:Y:S02]  /*0230*/  IADD3 R10, PT, PT, R0.reuse, 0x100, RZ ;  /* 0x00000100000a7810 */ /* 0x042fe40007ffe0ff */
[----:B--2---:R-:W-:Y:S01]  /*0240*/  IADD3 R16, PT, PT, R0, 0x180, RZ ;  /* 0x0000018000107810 */ /* 0x004fe20007ffe0ff */
[----:B------:R-:W-:Y:S01]  /*0250*/  BSSY.RECONVERGENT B0, `(.L_x_1266) ;  /* 0x0000020000007945 */ /* 0x000fe20003800200 */
        /* <DEDUP_REMOVED lines=10> */
[----:B-----5:R-:W-:Y:S02]  /*0300*/  HADD2.F32 R9, -RZ, R9.H0_H0 ;  /* 0x20000009ff097230 */ /* 0x020fe40000004100 */
        /* <DEDUP_REMOVED lines=20> */
.L_x_1267:
[----:B------:R-:W-:Y:S05]  /*0450*/  BSYNC.RECONVERGENT B0 ;  /* 0x0000000000007941 */ /* 0x000fea0003800200 */
.L_x_1266:
[----:B------:R-:W-:Y:S04]  /*0460*/  BSSY.RECONVERGENT B0, `(.L_x_1268) ;  /* 0x0000017000007945 */ /* 0x000fe80003800200 */
[----:B------:R-:W-:Y:S05]  /*0470*/  @P4 BRA `(.L_x_1269) ;  /* 0x0000000000544947 */ /* 0x000fea0003800000 */
[----:B-----5:R-:W-:Y:S02]  /*0480*/  HADD2.F32 R8, -RZ, R8.H0_H0 ;  /* 0x20000008ff087230 */ /* 0x020fe40000004100 */
        /* <DEDUP_REMOVED lines=19> */
[----:B------:R-:W-:-:S07]  /*05c0*/  F2FP.F16.F32.PACK_AB R8, RZ, R8 ;  /* 0x00000008ff08723e */ /* 0x000fce00000000ff */
.L_x_1269:
[----:B------:R-:W-:Y:S05]  /*05d0*/  BSYNC.RECONVERGENT B0 ;  /* 0x0000000000007941 */ /* 0x000fea0003800200 */
.L_x_1268:
        /* <DEDUP_REMOVED lines=23> */
.L_x_1271:
[----:B------:R-:W-:Y:S05]  /*0750*/  BSYNC.RECONVERGENT B0 ;  /* 0x0000000000007941 */ /* 0x000fea0003800200 */
.L_x_1270:
        /* <DEDUP_REMOVED lines=23> */
.L_x_1273:
[----:B------:R-:W-:Y:S05]  /*08d0*/  BSYNC.RECONVERGENT B0 ;  /* 0x0000000000007941 */ /* 0x000fea0003800200 */
.L_x_1272:
[----:B-----5:R0:W-:Y:S01]  /*08e0*/  @!P0 STG.E.U16 desc[UR4][R6.64], R9 ;  /* 0x0000000906008986 */ /* 0x0201e2000c101504 */
[----:B------:R-:W-:Y:S04]  /*08f0*/  BSSY.RECONVERGENT B0, `(.L_x_1274) ;  /* 0x000000d000007945 */ /* 0x000fe80003800200 */
[----:B------:R-:W-:Y:S05]  /*0900*/  @P3 BRA `(.L_x_1275) ;  /* 0x00000000002c3947 */ /* 0x000fea0003800000 */
[----:B0-----:R-:W0:Y:S01]  /*0910*/  LDC.64 R6, c[0x0][0x388] ;  /* 0x0000e200ff067b82 */ /* 0x001e220000000a00 */
[----:B------:R-:W-:Y:S02]  /*0920*/  LEA R9, R3, R0, 0x9 ;  /* 0x0000000003097211 */ /* 0x000fe400078e48ff */
        /* <DEDUP_REMOVED lines=9> */
.L_x_1275:
[----:B------:R-:W-:Y:S05]  /*09c0*/  BSYNC.RECONVERGENT B0 ;  /* 0x0000000000007941 */ /* 0x000fea0003800200 */
.L_x_1274:
        /* <DEDUP_REMOVED lines=8> */
.L_x_1276:
        /* <DEDUP_REMOVED lines=11> */
.L_x_2740:


//--------------------- .text._ZN2at6native29vectorized_elementwise_kernelILi2EZZZNS0_16atan_kernel_cudaERNS_18TensorIteratorBaseEENKUlvE0_clEvENKUlvE1_clEvEUlN3c104HalfEE_St5arrayIPcLm2EEEEviT0_T1_ --------------------------
	.section	.text._ZN2at6native29vectorized_elementwise_kernelILi2EZZZNS0_16atan_kernel_cudaERNS_18TensorIteratorBaseEENKUlvE0_clEvENKUlvE1_clEvEUlN3c104HalfEE_St5arrayIPcLm2EEEEviT0_T1_,"ax",@progbits
	.align	128
        .global         _ZN2at6native29vectorized_elementwise_kernelILi2EZZZNS0_16atan_kernel_cudaERNS_18TensorIteratorBaseEENKUlvE0_clEvENKUlvE1_clEvEUlN3c104HalfEE_St5arrayIPcLm2EEEEviT0_T1_
        .type           _ZN2at6native29vectorized_elementwise_kernelILi2EZZZNS0_16atan_kernel_cudaERNS_18TensorIteratorBaseEENKUlvE0_clEvENKUlvE1_clEvEUlN3c104HalfEE_St5arrayIPcLm2EEEEviT0_T1_,@function
        .size           _ZN2at6native29vectorized_elementwise_kernelILi2EZZZNS0_16atan_kernel_cudaERNS_18TensorIteratorBaseEENKUlvE0_clEvENKUlvE1_clEvEUlN3c104HalfEE_St5arrayIPcLm2EEEEviT0_T1_,(.L_x_2741 - _ZN2at6native29vectorized_elementwise_kernelILi2EZZZNS0_16atan_kernel_cudaERNS_18TensorIteratorBaseEENKUlvE0_clEvENKUlvE1_clEvEUlN3c104HalfEE_St5arrayIPcLm2EEEEviT0_T1_)
        .other          _ZN2at6native29vectorized_elementwise_kernelILi2EZZZNS0_16atan_kernel_cudaERNS_18TensorIteratorBaseEENKUlvE0_clEvENKUlvE1_clEvEUlN3c104HalfEE_St5arrayIPcLm2EEEEviT0_T1_,@"STO_CUDA_ENTRY STV_DEFAULT"
_ZN2at6native29vectorized_elementwise_kernelILi2EZZZNS0_16atan_kernel_cudaERNS_18TensorIteratorBaseEENKUlvE0_clEvENKUlvE1_clEvEUlN3c104HalfEE_St5arrayIPcLm2EEEEviT0_T1_:
.text._ZN2at6native29vectorized_elementwise_kernelILi2EZZZNS0_16atan_kernel_cudaERNS_18TensorIteratorBaseEENKUlvE0_clEvENKUlvE1_clEvEUlN3c104HalfEE_St5arrayIPcLm2EEEEviT0_T1_:
        /* <DEDUP_REMOVED lines=98> */
.L_x_1279:
[----:B------:R-:W-:Y:S05]  /*0620*/  BSYNC.RECONVERGENT B0 ;  /* 0x0000000000007941 */ /* 0x000fea0003800200 */
.L_x_1278:
[-C--:B------:R-:W-:Y:S01]  /*0630*/  ISETP.GE.U32.AND P5, PT, R11, R6.reuse, PT ;  /* 0x000000060b00720c */ /* 0x080fe20003fa6070 */
[----:B------:R-:W-:Y:S01]  /*0640*/  BSSY.RECONVERGENT B0, `(.L_x_1280) ;  /* 0x0000019000007945 */ /* 0x000fe20003800200 */
[----:B------:R-:W-:Y:S02]  /*0650*/  ISETP.GE.U32.AND P4, PT, R3, R6, PT ;  /* 0x000000060300720c */ /* 0x000fe40003f86070 */
[----:B------:R-:W-:-:S09]  /*0660*/  IADD3 R3, PT, PT, R7, 0x300, RZ ;  /* 0x0000030007037810 */ /* 0x000fd20007ffe0ff */
[----:B------:R-:W-:Y:S05]  /*0670*/  @P5 BRA `(.L_x_1281) ;  /* 0x0000000000545947 */ /* 0x000fea0003800000 */
        /* <DEDUP_REMOVED lines=21> */
.L_x_1281:
[----:B------:R-:W-:Y:S05]  /*07d0*/  BSYNC.RECONVERGENT B0 ;  /* 0x0000000000007941 */ /* 0x000fea0003800200 */
.L_x_1280:
[----:B------:R-:W-:Y:S01]  /*07e0*/  BSSY.RECONVERGENT B0, `(.L_x_1282) ;  /* 0x0000019000007945 */ /* 0x000fe20003800200 */
[----:B------:R-:W-:Y:S02]  /*07f0*/  ISETP.GE.U32.AND P5, PT, R3, R6, PT ;  /* 0x000000060300720c */ /* 0x000fe40003fa6070 */
[----:B------:R-:W-:Y:S01]  /*0800*/  IADD3 R3, PT, PT, R7, 0x380, RZ ;  /* 0x0000038007037810 */ /* 0x000fe20007ffe0ff */
[----:B------:R-:W-:Y:S10]  /*0810*/  @P3 BRA `(.L_x_1283) ;  /* 0x0000000000543947 */ /* 0x000ff40003800000 */
        /* <DEDUP_REMOVED lines=21> */
.L_x_1283:
[----:B------:R-:W-:Y:S05]  /*0970*/  BSYNC.RECONVERGENT B0 ;  /* 0x0000000000007941 */ /* 0x000fea0003800200 */
.L_x_1282:
[----:B------:R-:W-:Y:S01]  /*0980*/  ISETP.GE.U32.AND P3, PT, R3, R6, PT ;  /* 0x000000060300720c */ /* 0x000fe20003f66070 */
[----:B------:R-:W-:Y:S01]  /*0990*/  BSSY.RECONVERGENT B0, `(.L_x_1284) ;  /* 0x0000019000007945 */ /* 0x000fe20003800200 */
[----:B------:R-:W-:-:S05]  /*09a0*/  @!P0 IADD3 R3, PT, PT, R0, R7, RZ ;  /* 0x0000000700038210 */ /* 0x000fca0007ffe0ff */
[----:B------:R-:W-:Y:S01]  /*09b0*/  @!P0 IMAD.WIDE.U32 R2, R3, 0x2, R4 ;  /* 0x0000000203028825 */ /* 0x000fe200078e0004 */
[----:B------:R-:W-:Y:S06]  /*09c0*/  @P1 BRA `(.L_x_1285) ;  /* 0x0000000000541947 */ /* 0x000fec0003800000 */
        /* <DEDUP_REMOVED lines=21> */
.L_x_1285:
[----:B------:R-:W-:Y:S05]  /*0b20*/  BSYNC.RECONVERGENT B0 ;  /* 0x0000000000007941 */ /* 0x000fea0003800200 */
.L_x_1284:
        /* <DEDUP_REMOVED lines=23> */
.L_x_1287:
[----:B------:R-:W-:Y:S05]  /*0ca0*/  BSYNC.RECONVERGENT B0 ;  /* 0x0000000000007941 */ /* 0x000fea0003800200 */
.L_x_1286:
[----:B------:R-:W-:Y:S04]  /*0cb0*/  BSSY.RECONVERGENT B0, `(.L_x_1288) ;  /* 0x0000017000007945 */ /* 0x000fe80003800200 */
        /* <DEDUP_REMOVED lines=22> */
.L_x_1289:
[----:B------:R-:W-:Y:S05]  /*0e20*/  BSYNC.RECONVERGENT B0 ;  /* 0x0000000000007941 */ /* 0x000fea0003800200 */
.L_x_1288:
        /* <DEDUP_REMOVED lines=23> */
.L_x_1291:
[----:B------:R-:W-:Y:S05]  /*0fa0*/  BSYNC.RECONVERGENT B0 ;  /* 0x0000000000007941 */ /* 0x000fea0003800200 */
.L_x_1290:
        /* <DEDUP_REMOVED lines=23> */
.L_x_1293:
[----:B------:R-:W-:Y:S05]  /*1120*/  BSYNC.RECONVERGENT B0 ;  /* 0x0000000000007941 */ /* 0x000fea0003800200 */
.L_x_1292:
        /* <DEDUP_REMOVED lines=18> */
.L_x_1296:
[----:B------:R-:W-:-:S13]  /*1250*/  ISETP.GE.U32.AND P0, PT, R7, R6, PT ;  /* 0x000000060700720c */ /* 0x000fda0003f06070 */
[----:B------:R-:W-:Y:S05]  /*1260*/  @P0 BRA `(.L_x_1298) ;  /* 0x0000000000300947 */ /* 0x000fea0003800000 */
[----:B0-----:R-:W0:Y:S01]  /*1270*/  LDC.64 R2, c[0x0][0x388] ;  /* 0x0000e200ff027b82 */ /* 0x001e220000000a00 */
[----:B------:R-:W-:Y:S02]  /*1280*/  IADD3 R11, PT, PT, R0, R7, RZ ;  /* 0x00000007000b7210 */ /* 0x000fe40007ffe0ff */
[----:B------:R-:W-:-:S03]  /*1290*/  IADD3 R7, PT, PT, R7, 0x80, RZ ;  /* 0x0000008007077810 */ /* 0x000fc60007ffe0ff */
[----:B0-----:R-:W-:-:S05]  /*12a0*/  IMAD.WIDE.U32 R2, R11, 0x2, R2 ;  /* 0x000000020b027825 */ /* 0x001fca00078e0002 */
[----:B------:R1:W-:Y:S02]  /*12b0*/  STG.E.U16 desc[UR4][R2.64], R14 ;  /* 0x0000000e02007986 */ /* 0x0003e4000c101504 */
.L_x_1297:
[----:B------:R-:W-:-:S13]  /*12c0*/  ISETP.GE.U32.AND P0, PT, R7, R6, PT ;  /* 0x000000060700720c */ /* 0x000fda0003f06070 */
[----:B------:R-:W-:Y:S05]  /*12d0*/  @P0 BRA `(.L_x_1299) ;  /* 0x0000000000340947 */ /* 0x000fea0003800000 */
[----:B01----:R-:W0:Y:S01]  /*12e0*/  LDC.64 R2, c[0x0][0x388] ;  /* 0x0000e200ff027b82 */ /* 0x003e220000000a00 */
[----:B------:R-:W-:Y:S02]  /*12f0*/  IADD3 R11, PT, PT, R0, R7, RZ ;  /* 0x00000007000b7210 */ /* 0x000fe40007ffe0ff */
[----:B------:R-:W-:-:S03]  /*1300*/  IADD3 R7, PT, PT, R7, 0x80, RZ ;  /* 0x0000008007077810 */ /* 0x000fc60007ffe0ff */
[----:B0-----:R-:W-:-:S05]  /*1310*/  IMAD.WIDE.U32 R2, R11, 0x2, R2 ;  /* 0x000000020b027825 */ /* 0x001fca00078e0002 */
[----:B------:R1:W-:Y:S02]  /*1320*/  STG.E.U16 desc[UR4][R2.64], R5 ;  /* 0x0000000502007986 */ /* 0x0003e4000c101504 */
.L_x_1298:
        /* <DEDUP_REMOVED lines=8> */
.L_x_1299:
[----:B------:R-:W-:Y:S05]  /*13b0*/  BSYNC.RELIABLE B1 ;  /* 0x0000000000017941 */ /* 0x000fea0003800100 */
.L_x_1295:
[----:B------:R-:W-:-:S13]  /*13c0*/  ISETP.GE.U32.AND P0, PT, R7, R6, PT ;  /* 0x000000060700720c */ /* 0x000fda0003f06070 */
[----:B012---:R-:W0:Y:S01]  /*13d0*/  @!P0 LDC.64 R2, c[0x0][0x388] ;  /* 0x0000e200ff028b82 */ /* 0x007e220000000a00 */
[----:B------:R-:W-:Y:S02]  /*13e0*/  @!P0 IADD3 R5, PT, PT, R0, R7, RZ ;  /* 0x0000000700058210 */ /* 0x000fe40007ffe0ff */
[----:B------:R-:W-:-:S03]  /*13f0*/  @!P0 IADD3 R7, PT, PT, R7, 0x80, RZ ;  /* 0x0000008007078810 */ /* 0x000fc60007ffe0ff */
[----:B0-----:R-:W-:-:S05]  /*1400*/  @!P0 IMAD.WIDE.U32 R2, R5, 0x2, R2 ;  /* 0x0000000205028825 */ /* 0x001fca00078e0002 */
[----:B-----5:R2:W-:Y:S02]  /*1410*/  @!P0 STG.E.U16 desc[UR4][R2.64], R9 ;  /* 0x0000000902008986 */ /* 0x0205e4000c101504 */
.L_x_1300:
[----:B------:R-:W-:Y:S05]  /*1420*/  BSYNC.RECONVERGENT B0 ;  /* 0x0000000000007941 */ /* 0x000fea0003800200 */
.L_x_1294:
        /* <DEDUP_REMOVED lines=8> */
.L_x_1277:
[----:B------:R-:W0:Y:S01]  /*14b0*/  S2R R4, SR_TID.X ;  /* 0x0000000000047919 */ /* 0x000e220000002100 */
[----:B------:R-:W1:Y:S02]  /*14c0*/  LDC.64 R2, c[0x0][0x390] ;  /* 0x0000e400ff027b82 */ /* 0x000e640000000a00 */
[----:B-1----:R-:W-:-:S04]  /*14d0*/  IMAD.WIDE.U32 R2, R0, 0x2, R2 ;  /* 0x0000000200027825 */ /* 0x002fc800078e0002 */
[----:B0-----:R-:W-:-:S05]  /*14e0*/  IMAD.WIDE.U32 R6, R4, 0x4, R2 ;  /* 0x0000000404067825 */ /* 0x001fca00078e0002 */
[----:B------:R-:W2:Y:S04]  /*14f0*/  LDG.E R9, desc[UR4][R6.64] ;  /* 0x0000000406097981 */ /* 0x000ea8000c1e1900 */
[----:B------:R-:W3:Y:S04]  /*1500*/  LDG.E R11, desc[UR4][R6.64+0x200] ;  /* 0x00020004060b7981 */ /* 0x000ee8000c1e1900 */
[----:B------:R-:W4:Y:S04]  /*1510*/  LDG.E R15, desc[UR4][R6.64+0x400] ;  /* 0x00040004060f7981 */ /* 0x000f28000c1e1900 */
[----:B------:R0:W5:Y:S01]  /*1520*/  LDG.E R16, desc[UR4][R6.64+0x600] ;  /* 0x0006000406107981 */ /* 0x000162000c1e1900 */
[----:B------:R-:W-:-:S02]  /*1530*/  HFMA2 R5, -RZ, RZ, 0.890625, -0.00056934356689453125 ;  /* 0x3b2090aaff057431 */ /* 0x000fc400000001ff */
[--C-:B--2---:R-:W-:Y:S02]  /*1540*/  HADD2.F32 R2, -RZ, R9.reuse.H0_H0 ;  /* 0x20000009ff027230 */ /* 0x104fe40000004100 */
[----:B------:R-:W-:Y:S02]  /*1550*/  HADD2.F32 R9, -RZ, R9.H1_H1 ;  /* 0x30000009ff097230 */ /* 0x000fe40000004100 */
[--C-:B---3--:R-:W-:Y:S01]  /*1560*/  HADD2.F32 R10, -RZ, R11.reuse.H0_H0 ;  /* 0x2000000bff0a7230 */ /* 0x108fe20000004100 */
[C---:B------:R-:W-:Y:S01]  /*1570*/  FSETP.GT.FTZ.AND P3, PT, |R2|.reuse, 1, PT ;  /* 0x3f8000000200780b */ /* 0x040fe20003f74200 */
[----:B------:R-:W-:Y:S01]  /*1580*/  FADD.FTZ R12, |R2|, -RZ ;  /* 0x800000ff020c7221 */ /* 0x000fe20000010200 */
[C---:B------:R-:W-:Y:S01]  /*1590*/  FSETP.GT.FTZ.AND P0, PT, |R9|.reuse, 1, PT ;  /* 0x3f8000000900780b */ /* 0x040fe20003f14200 */
[----:B------:R-:W-:Y:S01]  /*15a0*/  FADD.FTZ R3, |R9|, -RZ ;  /* 0x800000ff09037221 */ /* 0x000fe20000010200 */
[----:B------:R-:W-:Y:S01]  /*15b0*/  HADD2.F32 R11, -RZ, R11.H1_H1 ;  /* 0x3000000bff0b7230 */ /* 0x000fe20000004100 */
[----:B------:R-:W-:-:S02]  /*15c0*/  FSETP.GT.FTZ.AND P1, PT, |R10|, 1, PT ;  /* 0x3f8000000a00780b */ /* 0x000fc40003f34200 */
[----:B------:R-:W-:Y:S02]  /*15d0*/  FSETP.NAN.FTZ.AND P4, PT, |R2|, |R2|, PT ;  /* 0x400000020200720b */ /* 0x000fe40003f98200 */
[C---:B------:R-:W-:Y:S01]  /*15e0*/  FSETP.GT.FTZ.AND P2, PT, |R11|.reuse, 1, PT ;  /* 0x3f8000000b00780b */ /* 0x040fe20003f54200 */
[----:B0-----:R-:W-:-:S03]  /*15f0*/  FADD.FTZ R6, |R11|, -RZ ;  /* 0x800000ff0b067221 */ /* 0x001fc60000010200 */
[----:B------:R-:W0:Y:S08]  /*1600*/  @P3 MUFU.RCP R12, R12 ;  /* 0x0000000c000c3308 */ /* 0x000e300000001000 */
[----:B------:R-:W1:Y:S08]  /*1610*/  @P0 MUFU.RCP R3, R3 ;  /* 0x0000000300030308 */ /* 0x000e700000001000 */
[----:B------:R-:W2:Y:S01]  /*1620*/  @P2 MUFU.RCP R6, R6 ;  /* 0x0000000600062308 */ /* 0x000ea20000001000 */
[----:B0-----:R-:W-:-:S04]  /*1630*/  FMUL.FTZ R14, R12, R12 ;  /* 0x0000000c0c0e7220 */ /* 0x001fc80000410000 */
[----:B------:R-:W-:Y:S01]  /*1640*/  FFMA.FTZ R7, R14, R5, -0.014396979473531246185 ;  /* 0xbc6be14f0e077423 */ /* 0x000fe20000010005 */
[----:B-1----:R-:W-:-:S03]  /*1650*/  FMUL.FTZ R8, R3, R3 ;  /* 0x0000000303087220 */ /* 0x002fc60000410000 */
[----:B------:R-:W-:Y:S01]  /*1660*/  FFMA.FTZ R7, R14, R7, 0.039849750697612762451 ;  /* 0x3d23397e0e077423 */ /* 0x000fe20000010007 */
[----:B------:R-:W-:-:S04]  /*1670*/  FFMA.FTZ R13, R8, R5, -0.014396979473531246185 ;  /* 0xbc6be14f080d7423 */ /* 0x000fc80000010005 */
[----:B------:R-:W-:Y:S01]  /*1680*/  FFMA.FTZ R17, R8, R13, 0.039849750697612762451 ;  /* 0x3d23397e08117423 */ /* 0x000fe2000001000d */
[----:B------:R-:W-:Y:S01]  /*1690*/  FFMA.FTZ R13, R14, R7, -0.072529748082160949707 ;  /* 0xbd948a7a0e0d7423 */ /* 0x000fe20000010007 */
[----:B------:R-:W-:Y:S01]  /*16a0*/  FADD.FTZ R7, |R10|, -RZ ;  /* 0x800000ff0a077221 */ /* 0x000fe20000010200 */
[----:B--2---:R-:W-:Y:S01]  /*16b0*/  FMUL.FTZ R20, R6, R6 ;  /* 0x0000000606147220 */ /* 0x004fe20000410000 */
[----:B------:R-:W-:Y:S01]  /*16c0*/  FFMA.FTZ R17, R8, R17, -0.072529748082160949707 ;  /* 0xbd948a7a08117423 */ /* 0x000fe20000010011 */
[----:B------:R-:W-:-:S03]  /*16d0*/  FFMA.FTZ R13, R14, R13, 0.10518480092287063599 ;  /* 0x3dd76b210e0d7423 */ /* 0x000fc6000001000d */
[----:B------:R-:W-:Y:S01]  /*16e0*/  FFMA.FTZ R17, R8, R17, 0.10518480092287063599 ;  /* 0x3dd76b2108117423 */ /* 0x000fe20000010011 */
[----:B------:R-:W0:Y:S01]  /*16f0*/  @P1 MUFU.RCP R7, R7 ;  /* 0x0000000700071308 */ /* 0x000e220000001000 */
[----:B------:R-:W-:Y:S02]  /*1700*/  FFMA.FTZ R13, R14, R13, -0.14171802997589111328 ;  /* 0xbe111e880e0d7423 */ /* 0x000fe4000001000d */
[----:B------:R-:W-:Y:S02]  /*1710*/  FFMA.FTZ R17, R8, R17, -0.14171802997589111328 ;  /* 0xbe111e8808117423 */ /* 0x000fe40000010011 */
[----:B------:R-:W-:Y:S02]  /*1720*/  FFMA.FTZ R13, R14, R13, 0.19988775253295898438 ;  /* 0x3e4caf600e0d7423 */ /* 0x000fe4000001000d */
[----:B------:R-:W-:Y:S02]  /*1730*/  FFMA.FTZ R17, R8, R17, 0.19988775253295898438 ;  /* 0x3e4caf6008117423 */ /* 0x000fe40000010011 */
[----:B------:R-:W-:-:S02]  /*1740*/  FFMA.FTZ R13, R14, R13, -0.33332940936088562012 ;  /* 0xbeaaaa270e0d7423 */ /* 0x000fc4000001000d */
[----:B------:R-:W-:Y:S02]  /*1750*/  FFMA.FTZ R17, R8, R17, -0.33332940936088562012 ;  /* 0xbeaaaa2708117423 */ /* 0x000fe40000010011 */
[----:B------:R-:W-:Y:S02]  /*1760*/  FMUL.FTZ R13, R14, R13 ;  /* 0x0000000d0e0d7220 */ /* 0x000fe40000410000 */
[----:B------:R-:W-:Y:S01]  /*1770*/  FMUL.FTZ R14, R8, R17 ;  /* 0x00000011080e7220 */ /* 0x000fe20000410000 */
[C---:B------:R-:W-:Y:S01]  /*1780*/  FFMA.FTZ R17, R20.reuse, R5, -0.014396979473531246185 ;  /* 0xbc6be14f14117423 */ /* 0x040fe20000010005 */
[----:B0-----:R-:W-:Y:S01]  /*1790*/  FMUL.FTZ R22, R7, R7 ;  /* 0x0000000707167220 */ /* 0x001fe20000410000 */
[----:B------:R-:W-:Y:S01]  /*17a0*/  MOV R8, 0x3fd774eb ;  /* 0x3fd774eb00087802 */ /* 0x000fe20000000f00 */
[----:B------:R-:W-:Y:S01]  /*17b0*/  FFMA.FTZ R21, R3, R14, R3 ;  /* 0x0000000e03157223 */ /* 0x000fe20000010003 */
[----:B------:R-:W-:Y:S01]  /*17c0*/  FFMA.FTZ R17, R20, R17, 0.039849750697612762451 ;  /* 0x3d23397e14117423 */ /* 0x000fe20000010011 */
[----:B------:R-:W-:Y:S01]  /*17d0*/  FFMA.FTZ R3, R22, R5, -0.014396979473531246185 ;  /* 0xbc6be14f16037423 */ /* 0x000fe20000010005 */
[----:B------:R-:W-:Y:S01]  /*17e0*/  FFMA.FTZ R13, R12, R13, R12 ;  /* 0x0000000d0c0d7223 */ /* 0x000fe2000001000c */
[----:B----4-:R-:W-:-:S02]  /*17f0*/  HADD2.F32 R12, -RZ, R15.H0_H0 ;  /* 0x2000000fff0c7230 */ /* 0x010fc40000004100 */
[----:B------:R-:W-:Y:S01]  /*1800*/  FFMA.FTZ R17, R20, R17, -0.072529748082160949707 ;  /* 0xbd948a7a14117423 */ /* 0x000fe20000010011 */
[----:B------:R-:W-:Y:S01]  /*1810*/  FFMA.FTZ R3, R22, R3, 0.039849750697612762451 ;  /* 0x3d23397e16037423 */ /* 0x000fe20000010003 */
[----:B------:R-:W-:Y:S01]  /*1820*/  @P3 FFMA.FTZ R13, R8, 0.93318945169448852539, -R13 ;  /* 0x3f6ee581080d3823 */ /* 0x000fe2000001080d */
[----:B------:R-:W-:Y:S02]  /*1830*/  HADD2.F32 R15, -RZ, R15.H1_H1 ;  /* 0x3000000fff0f7230 */ /* 0x000fe40000004100 */
[----:B------:R-:W-:Y:S01]  /*1840*/  FFMA.FTZ R19, R20, R17, 0.10518480092287063599 ;  /* 0x3dd76b2114137423 */ /* 0x000fe20000010011 */
[C---:B------:R-:W-:Y:S01]  /*1850*/  FFMA.FTZ R3, R22.reuse, R3, -0.072529748082160949707 ;  /* 0xbd948a7a16037423 */ /* 0x040fe20000010003 */
[--C-:B-----5:R-:W-:Y:S01]  /*1860*/  HADD2.F32 R14, -RZ, R16.reuse.H0_H0 ;  /* 0x20000010ff0e7230 */ /* 0x120fe20000004100 */
[----:B------:R-:W-:Y:S01]  /*1870*/  LOP3.LUT R2, R13, 0x80000000, R2, 0xb8, !PT ;  /* 0x800000000d027812 */ /* 0x000fe200078eb802 */
[----:B------:R-:W-:Y:S02]  /*1880*/  HADD2.F32 R16, -RZ, R16.H1_H1 ;  /* 0x30000010ff107230 */ /* 0x000fe40000004100 */
[----:B------:R-:W-:Y:S01]  /*1890*/  FFMA.FTZ R3, R22, R3, 0.10518480092287063599 ;  /* 0x3dd76b2116037423 */ /* 0x000fe20000010003 */
[----:B------:R-:W-:Y:S01]  /*18a0*/  FFMA.FTZ R25, R20, R19, -0.14171802997589111328 ;  /* 0xbe111e8814197423 */ /* 0x000fe20000010013 */
[----:B------:R-:W-:Y:S01]  /*18b0*/  FSETP.GT.FTZ.AND P3, PT, |R12|, 1, PT ;  /* 0x3f8000000c00780b */ /* 0x000fe20003f74200 */
[C---:B------:R-:W-:Y:S01]  /*18c0*/  FADD.FTZ R18, |R15|.reuse, -RZ ;  /* 0x800000ff0f127221 */ /* 0x040fe20000010200 */
[----:B------:R-:W-:Y:S01]  /*18d0*/  FFMA.FTZ R17, R22, R3, -0.14171802997589111328 ;  /* 0xbe111e8816117423 */ /* 0x000fe20000010003 */
[----:B------:R-:W-:Y:S01]  /*18e0*/  FSEL R23, R2, R13, !P4 ;  /* 0x0000000d02177208 */ /* 0x000fe20006000000 */
[----:B------:R-:W-:Y:S01]  /*18f0*/  FFMA.FTZ R25, R20, R25, 0.19988775253295898438 ;  /* 0x3e4caf6014197423 */ /* 0x000fe20000010019 */
[----:B------:R-:W-:Y:S01]  /*1900*/  FSETP.GT.FTZ.AND P6, PT, |R15|, 1, PT ;  /* 0x3f8000000f00780b */ /* 0x000fe20003fd4200 */
[----:B------:R-:W-:Y:S01]  /*1910*/  FFMA.FTZ R19, R22, R17, 0.19988775253295898438 ;  /* 0x3e4caf6016137423 */ /* 0x000fe20000010011 */
[----:B------:R-:W-:Y:S01]  /*1920*/  FSETP.GT.FTZ.AND P5, PT, |R14|, 1, PT ;  /* 0x3f8000000e00780b */ /* 0x000fe20003fb4200 */
[----:B------:R-:W0:Y:S01]  /*1930*/  LDC.64 R2, c[0x0][0x388] ;  /* 0x0000e200ff027b82 */ /* 0x000e220000000a00 */
[----:B------:R-:W-:Y:S01]  /*1940*/  FSETP.GT.FTZ.AND P4, PT, |R16|, 1, PT ;  /* 0x3f8000001000780b */ /* 0x000fe20003f94200 */
[----:B------:R-:W-:Y:S01]  /*1950*/  FFMA.FTZ R19, R22, R19, -0.33332940936088562012 ;  /* 0xbeaaaa2716137423 */ /* 0x000fe20000010013 */
[----:B------:R-:W-:Y:S01]  /*1960*/  FADD.FTZ R13, |R12|, -RZ ;  /* 0x800000ff0c0d7221 */ /* 0x000fe20000010200 */
[----:B------:R-:W-:Y:S01]  /*1970*/  FADD.FTZ R17, |R14|, -RZ ;  /* 0x800000ff0e117221 */ /* 0x000fe20000010200 */
[----:B------:R-:W-:Y:S01]  /*1980*/  FFMA.FTZ R25, R20, R25, -0.33332940936088562012 ;  /* 0xbeaaaa2714197423 */ /* 0x000fe20000010019 */
[----:B------:R-:W-:Y:S01]  /*1990*/  FMUL.FTZ R22, R22, R19 ;  /* 0x0000001316167220 */ /* 0x000fe20000410000 */
[----:B------:R-:W-:Y:S01]  /*19a0*/  FADD.FTZ R19, |R16|, -RZ ;  /* 0x800000ff10137221 */ /* 0x000fe20000010200 */
[----:B------:R-:W-:Y:S01]  /*19b0*/  @P0 FFMA.FTZ R21, R8, 0.93318945169448852539, -R21 ;  /* 0x3f6ee58108150823 */ /* 0x000fe20000010815 */
[----:B------:R-:W-:Y:S01]  /*19c0*/  FMUL.FTZ R25, R20, R25 ;  /* 0x0000001914197220 */ /* 0x000fe20000410000 */
[----:B------:R-:W1:Y:S01]  /*19d0*/  @P3 MUFU.RCP R13, R13 ;  /* 0x0000000d000d3308 */ /* 0x000e620000001000 */
[----:B------:R-:W-:Y:S01]  /*19e0*/  FFMA.FTZ R7, R7, R22, R7 ;  /* 0x0000001607077223 */ /* 0x000fe20000010007 */
[----:B------:R-:W-:Y:S01]  /*19f0*/  FSETP.NAN.FTZ.AND P0, PT, |R9|, |R9|, PT ;  /* 0x400000090900720b */ /* 0x000fe20003f18200 */
[----:B------:R-:W-:Y:S01]  /*1a00*/  FFMA.FTZ R25, R6, R25, R6 ;  /* 0x0000001906197223 */ /* 0x000fe20000010006 */
[----:B------:R-:W-:Y:S01]  /*1a10*/  LOP3.LUT R6, R21, 0x80000000, R9, 0xb8, !PT ;  /* 0x8000000015067812 */ /* 0x000fe200078eb809 */
[C---:B------:R-:W-:Y:S01]  /*1a20*/  @P1 FFMA.FTZ R7, R8.reuse, 0.93318945169448852539, -R7 ;  /* 0x3f6ee58108071823 */ /* 0x040fe20000010807 */
[----:B------:R-:W-:Y:S01]  /*1a30*/  FSETP.NAN.FTZ.AND P1, PT, |R11|, |R11|, PT ;  /* 0x4000000b0b00720b */ /* 0x000fe20003f38200 */
[----:B------:R-:W-:Y:S01]  /*1a40*/  @P2 FFMA.FTZ R25, R8, 0.93318945169448852539, -R25 ;  /* 0x3f6ee58108192823 */ /* 0x000fe20000010819 */
[----:B------:R-:W2:Y:S01]  /*1a50*/  @P6 MUFU.RCP R18, R18 ;  /* 0x0000001200126308 */ /* 0x000ea20000001000 */
[----:B------:R-:W-:-:S02]  /*1a60*/  FSEL R6, R6, R21, !P0 ;  /* 0x0000001506067208 */ /* 0x000fc40004000000 */
[----:B------:R-:W-:Y:S02]  /*1a70*/  FSETP.NAN.FTZ.AND P0, PT, |R10|, |R10|, PT ;  /* 0x4000000a0a00720b */ /* 0x000fe40003f18200 */
[----:B------:R-:W-:Y:S01]  /*1a80*/  LOP3.LUT R10, R7, 0x80000000, R10, 0xb8, !PT ;  /* 0x80000000070a7812 */ /* 0x000fe200078eb80a */
[----:B0-----:R-:W-:Y:S01]  /*1a90*/  IMAD.WIDE.U32 R2, R0, 0x2, R2 ;  /* 0x0000000200027825 */ /* 0x001fe200078e0002 */
[----:B------:R-:W-:Y:S01]  /*1aa0*/  LOP3.LUT R20, R25, 0x80000000, R11, 0xb8, !PT ;  /* 0x8000000019147812 */ /* 0x000fe200078eb80b */
[----:B------:R-:W0:Y:S01]  /*1ab0*/  @P5 MUFU.RCP R17, R17 ;  /* 0x0000001100115308 */ /* 0x000e220000001000 */
[----:B------:R-:W-:Y:S01]  /*1ac0*/  FSEL R7, R10, R7, !P0 ;  /* 0x000000070a077208 */ /* 0x000fe20004000000 */
[----:B-1----:R-:W-:Y:S01]  /*1ad0*/  FMUL.FTZ R22, R13, R13 ;  /* 0x0000000d0d167220 */ /* 0x002fe20000410000 */
[----:B------:R-:W-:Y:S01]  /*1ae0*/  FSEL R0, R20, R25, !P1 ;  /* 0x0000001914007208 */ /* 0x000fe20004800000 */
[----:B------:R-:W-:Y:S01]  /*1af0*/  IMAD.WIDE.U32 R2, R4, 0x4, R2 ;  /* 0x0000000404027825 */ /* 0x000fe200078e0002 */
[----:B------:R-:W-:-:S03]  /*1b00*/  F2FP.F16.F32.PACK_AB R23, R6, R23 ;  /* 0x000000170617723e */ /* 0x000fc600000000ff */
[----:B------:R-:W-:Y:S01]  /*1b10*/  FFMA.FTZ R9, R22, R5, -0.014396979473531246185 ;  /* 0xbc6be14f16097423 */ /* 0x000fe20000010005 */
[----:B------:R-:W-:Y:S01]  /*1b20*/  FSETP.NAN.FTZ.AND P0, PT, |R12|, |R12|, PT ;  /* 0x4000000c0c00720b */ /* 0x000fe20003f18200 */
[----:B------:R-:W1:Y:S01]  /*1b30*/  @P4 MUFU.RCP R19, R19 ;  /* 0x0000001300134308 */ /* 0x000e620000001000 */
[----:B--2---:R-:W-:Y:S01]  /*1b40*/  FMUL.FTZ R20, R18, R18 ;  /* 0x0000001212147220 */ /* 0x004fe20000410000 */
[----:B------:R-:W-:Y:S01]  /*1b50*/  FFMA.FTZ R9, R22, R9, 0.039849750697612762451 ;  /* 0x3d23397e16097423 */ /* 0x000fe20000010009 */
[----:B------:R-:W-:Y:S01]  /*1b60*/  FSETP.NAN.FTZ.AND P2, PT, |R14|, |R14|, PT ;  /* 0x4000000e0e00720b */ /* 0x000fe20003f58200 */
[----:B------:R-:W-:Y:S01]  /*1b70*/  STG.E desc[UR4][R2.64], R23 ;  /* 0x0000001702007986 */ /* 0x000fe2000c101904 */
[----:B------:R-:W-:Y:S01]  /*1b80*/  FFMA.FTZ R11, R20, R5, -0.014396979473531246185 ;  /* 0xbc6be14f140b7423 */ /* 0x000fe20000010005 */
[----:B------:R-:W-:Y:S01]  /*1b90*/  FFMA.FTZ R9, R22, R9, -0.072529748082160949707 ;  /* 0xbd948a7a16097423 */ /* 0x000fe20000010009 */
[----:B------:R-:W-:Y:S01]  /*1ba0*/  FSETP.NAN.FTZ.AND P1, PT, |R15|, |R15|, PT ;  /* 0x4000000f0f00720b */ /* 0x000fe20003f38200 */
[----:B0-----:R-:W-:Y:S01]  /*1bb0*/  FMUL.FTZ R10, R17, R17 ;  /* 0x00000011110a7220 */ /* 0x001fe20000410000 */
[----:B------:R-:W-:Y:S01]  /*1bc0*/  FFMA.FTZ R11, R20, R11, 0.039849750697612762451 ;  /* 0x3d23397e140b7423 */ /* 0x000fe2000001000b */
[----:B------:R-:W-:Y:S01]  /*1bd0*/  FFMA.FTZ R9, R22, R9, 0.10518480092287063599 ;  /* 0x3dd76b2116097423 */ /* 0x000fe20000010009 */
[----:B------:R-:W-:Y:S01]  /*1be0*/  F2FP.F16.F32.PACK_AB R7, R0, R7 ;  /* 0x000000070007723e */ /* 0x000fe200000000ff */
[----:B------:R-:W-:Y:S01]  /*1bf0*/  FFMA.FTZ R21, R10, R5, -0.014396979473531246185 ;  /* 0xbc6be14f0a157423 */ /* 0x000fe20000010005 */
[----:B------:R-:W-:Y:S01]  /*1c00*/  FFMA.FTZ R11, R20, R11, -0.072529748082160949707 ;  /* 0xbd948a7a140b7423 */ /* 0x000fe2000001000b */
[----:B------:R-:W-:Y:S01]  /*1c10*/  FFMA.FTZ R9, R22, R9, -0.14171802997589111328 ;  /* 0xbe111e8816097423 */ /* 0x000fe20000010009 */
[----:B-1----:R-:W-:Y:S01]  /*1c20*/  FMUL.FTZ R6, R19, R19 ;  /* 0x0000001313067220 */ /* 0x002fe20000410000 */
[----:B------:R-:W-:Y:S01]  /*1c30*/  FFMA.FTZ R21, R10, R21, 0.039849750697612762451 ;  /* 0x3d23397e0a157423 */ /* 0x000fe20000010015 */
[----:B------:R-:W-:Y:S01]  /*1c40*/  FFMA.FTZ R11, R20, R11, 0.10518480092287063599 ;  /* 0x3dd76b21140b7423 */ /* 0x000fe2000001000b */
[----:B------:R-:W-:Y:S01]  /*1c50*/  FFMA.FTZ R9, R22, R9, 0.19988775253295898438 ;  /* 0x3e4caf6016097423 */ /* 0x000fe20000010009 */
[----:B------:R-:W-:Y:S01]  /*1c60*/  FFMA.FTZ R5, R6, R5, -0.014396979473531246185 ;  /* 0xbc6be14f06057423 */ /* 0x000fe20000010005 */
[----:B------:R-:W-:Y:S01]  /*1c70*/  FFMA.FTZ R21, R10, R21, -0.072529748082160949707 ;  /* 0xbd948a7a0a157423 */ /* 0x000fe20000010015 */
[----:B------:R-:W-:Y:S01]  /*1c80*/  FFMA.FTZ R11, R20, R11, -0.14171802997589111328 ;  /* 0xbe111e88140b7423 */ /* 0x000fe2000001000b */
[----:B------:R-:W-:Y:S01]  /*1c90*/  FFMA.FTZ R9, R22, R9, -0.33332940936088562012 ;  /* 0xbeaaaa2716097423 */ /* 0x000fe20000010009 */
[----:B------:R-:W-:Y:S01]  /*1ca0*/  FFMA.FTZ R5, R6, R5, 0.039849750697612762451 ;  /* 0x3d23397e06057423 */ /* 0x000fe20000010005 */
[----:B------:R-:W-:Y:S01]  /*1cb0*/  FFMA.FTZ R21, R10, R21, 0.10518480092287063599 ;  /* 0x3dd76b210a157423 */ /* 0x000fe20000010015 */
[----:B------:R-:W-:Y:S01]  /*1cc0*/  FFMA.FTZ R11, R20, R11, 0.19988775253295898438 ;  /* 0x3e4caf60140b7423 */ /* 0x000fe2000001000b */
[----:B------:R-:W-:Y:S01]  /*1cd0*/  FMUL.FTZ R22, R22, R9 ;  /* 0x0000000916167220 */ /* 0x000fe20000410000 */
[----:B------:R-:W-:Y:S01]  /*1ce0*/  FFMA.FTZ R5, R6, R5, -0.072529748082160949707 ;  /* 0xbd948a7a06057423 */ /* 0x000fe20000010005 */
[----:B------:R-:W-:Y:S01]  /*1cf0*/  FFMA.FTZ R21, R10, R21, -0.14171802997589111328 ;  /* 0xbe111e880a157423 */ /* 0x000fe20000010015 */
[----:B------:R-:W-:Y:S01]  /*1d00*/  FFMA.FTZ R11, R20, R11, -0.33332940936088562012 ;  /* 0xbeaaaa27140b7423 */ /* 0x000fe2000001000b */
[----:B------:R-:W-:Y:S01]  /*1d10*/  FFMA.FTZ R13, R13, R22, R13 ;  /* 0x000000160d0d7223 */ /* 0x000fe2000001000d */
[----:B------:R-:W-:Y:S01]  /*1d20*/  FFMA.FTZ R5, R6, R5, 0.10518480092287063599 ;  /* 0x3dd76b2106057423 */ /* 0x000fe20000010005 */
[----:B------:R-:W-:Y:S01]  /*1d30*/  FFMA.FTZ R21, R10, R21, 0.19988775253295898438 ;  /* 0x3e4caf600a157423 */ /* 0x000fe20000010015 */
[----:B------:R-:W-:Y:S01]  /*1d40*/  FMUL.FTZ R11, R20, R11 ;  /* 0x0000000b140b7220 */ /* 0x000fe20000410000 */
[----:B------:R-:W-:Y:S01]  /*1d50*/  @P3 FFMA.FTZ R13, R8, 0.93318945169448852539, -R13 ;  /* 0x3f6ee581080d3823 */ /* 0x000fe2000001080d */
[----:B------:R-:W-:Y:S01]  /*1d60*/  FFMA.FTZ R5, R6, R5, -0.14171802997589111328 ;  /* 0xbe111e8806057423 */ /* 0x000fe20000010005 */
[----:B------:R-:W-:Y:S01]  /*1d70*/  FFMA.FTZ R21, R10, R21, -0.33332940936088562012 ;  /* 0xbeaaaa270a157423 */ /* 0x000fe20000010015 */
[----:B------:R-:W-:Y:S01]  /*1d80*/  FFMA.FTZ R11, R18, R11, R18 ;  /* 0x0000000b120b7223 */ /* 0x000fe20000010012 */
[----:B------:R-:W-:Y:S01]  /*1d90*/  FSETP.NAN.FTZ.AND P3, PT, |R16|, |R16|, PT ;  /* 0x400000101000720b */ /* 0x000fe20003f78200 */
[----:B------:R-:W-:Y:S01]  /*1da0*/  FFMA.FTZ R5, R6, R5, 0.19988775253295898438 ;  /* 0x3e4caf6006057423 */ /* 0x000fe20000010005 */
[----:B------:R-:W-:Y:S01]  /*1db0*/  FMUL.FTZ R10, R10, R21 ;  /* 0x000000150a0a7220 */ /* 0x000fe20000410000 */
[----:B------:R-:W-:Y:S01]  /*1dc0*/  @P6 FFMA.FTZ R11, R8, 0.93318945169448852539, -R11 ;  /* 0x3f6ee581080b6823 */ /* 0x000fe2000001080b */
[----:B------:R-:W-:Y:S01]  /*1dd0*/  LOP3.LUT R12, R13, 0x80000000, R12, 0xb8, !PT ;  /* 0x800000000d0c7812 */ /* 0x000fe200078eb80c */
[----:B------:R-:W-:Y:S01]  /*1de0*/  FFMA.FTZ R5, R6, R5, -0.33332940936088562012 ;  /* 0xbeaaaa2706057423 */ /* 0x000fe20000010005 */
[----:B------:R-:W-:Y:S01]  /*1df0*/  FFMA.FTZ R17, R17, R10, R17 ;  /* 0x0000000a11117223 */ /* 0x000fe20000010011 */
[----:B------:R-:W-:Y:S01]  /*1e00*/  STG.E desc[UR4][R2.64+0x200], R7 ;  /* 0x0002000702007986 */ /* 0x000fe2000c101904 */
[----:B------:R-:W-:Y:S01]  /*1e10*/  FSEL R12, R12, R13, !P0 ;  /* 0x0000000d0c0c7208 */ /* 0x000fe20004000000 */
[----:B------:R-:W-:Y:S01]  /*1e20*/  FMUL.FTZ R6, R6, R5 ;  /* 0x0000000506067220 */ /* 0x000fe20000410000 */
[----:B------:R-:W-:-:S03]  /*1e30*/  @P5 FFMA.FTZ R17, R8, 0.93318945169448852539, -R17 ;  /* 0x3f6ee58108115823 */ /* 0x000fc60000010811 */
[----:B------:R-:W-:Y:S01]  /*1e40*/  FFMA.FTZ R19, R19, R6, R19 ;  /* 0x0000000613137223 */ /* 0x000fe20000010013 */
[----:B------:R-:W-:Y:S02]  /*1e50*/  LOP3.LUT R6, R11, 0x80000000, R15, 0xb8, !PT ;  /* 0x800000000b067812 */ /* 0x000fe400078eb80f */
[----:B------:R-:W-:Y:S01]  /*1e60*/  LOP3.LUT R14, R17, 0x80000000, R14, 0xb8, !PT ;  /* 0x80000000110e7812 */ /* 0x000fe200078eb80e */
[----:B------:R-:W-:Y:S01]  /*1e70*/  @P4 FFMA.FTZ R19, R8, 0.93318945169448852539, -R19 ;  /* 0x3f6ee58108134823 */ /* 0x000fe20000010813 */
[----:B------:R-:W-:Y:S02]  /*1e80*/  FSEL R11, R6, R11, !P1 ;  /* 0x0000000b060b7208 */ /* 0x000fe40004800000 */
[----:B------:R-:W-:Y:S02]  /*1e90*/  FSEL R14, R14, R17, !P2 ;  /* 0x000000110e0e7208 */ /* 0x000fe40005000000 */
[----:B------:R-:W-:Y:S02]  /*1ea0*/  LOP3.LUT R16, R19, 0x80000000, R16, 0xb8, !PT ;  /* 0x8000000013107812 */ /* 0x000fe400078eb810 */
[----:B------:R-:W-:-:S02]  /*1eb0*/  F2FP.F16.F32.PACK_AB R11, R11, R12 ;  /* 0x0000000c0b0b723e */ /* 0x000fc400000000ff */
[----:B------:R-:W-:-:S03]  /*1ec0*/  FSEL R19, R16, R19, !P3 ;  /* 0x0000001310137208 */ /* 0x000fc60005800000 */
[----:B------:R-:W-:Y:S01]  /*1ed0*/  STG.E desc[UR4][R2.64+0x400], R11 ;  /* 0x0004000b02007986 */ /* 0x000fe2000c101904 */
[----:B------:R-:W-:-:S05]  /*1ee0*/  F2FP.F16.F32.PACK_AB R19, R19, R14 ;  /* 0x0000000e1313723e */ /* 0x000fca00000000ff */
[----:B------:R-:W-:Y:S01]  /*1ef0*/  STG.E desc[UR4][R2.64+0x600], R19 ;  /* 0x0006001302007986 */ /* 0x000fe2000c101904 */
[----:B------:R-:W-:Y:S05]  /*1f00*/  EXIT ;  /* 0x000000000000794d */ /* 0x000fea0003800000 */
.L_x_1301:
        /* <DEDUP_REMOVED lines=15> */
.L_x_2741:


//--------------------- .text._ZN2at6native29vectorized_elementwise_kernelILi4EZZZNS0_16atan_kernel_cudaERNS_18TensorIteratorBaseEENKUlvE0_clEvENKUlvE1_clEvEUlN3c104HalfEE_St5arrayIPcLm2EEEEviT0_T1_ --------------------------
	.section	.text._ZN2at6native29vectorized_elementwise_kernelILi4EZZZNS0_16atan_kernel_cudaERNS_18TensorIteratorBaseEENKUlvE0_clEvENKUlvE1_clEvEUlN3c104HalfEE_St5arrayIPcLm2EEEEviT0_T1_,"ax",@progbits
	.align	128
        .global         _ZN2at6native29vectorized_elementwise_kernelILi4EZZZNS0_16atan_kernel_cudaERNS_18TensorIteratorBaseEENKUlvE0_clEvENKUlvE1_clEvEUlN3c104HalfEE_St5arrayIPcLm2EEEEviT0_T1_
        .type           _ZN2at6native29vectorized_elementwise_kernelILi4EZZZNS0_16atan_kernel_cudaERNS_18TensorIteratorBaseEENKUlvE0_clEvENKUlvE1_clEvEUlN3c104HalfEE_St5arrayIPcLm2EEEEviT0_T1_,@function
        .size           _ZN2at6native29vectorized_elementwise_kernelILi4EZZZNS0_16atan_kernel_cudaERNS_18TensorIteratorBaseEENKUlvE0_clEvENKUlvE1_clEvEUlN3c104HalfEE_St5arrayIPcLm2EEEEviT0_T1_,(.L_x_2742 - _ZN2at6native29vectorized_elementwise_kernelILi4EZZZNS0_16atan_kernel_cudaERNS_18TensorIteratorBaseEENKUlvE0_clEvENKUlvE1_clEvEUlN3c104HalfEE_St5arrayIPcLm2EEEEviT0_T1_)
        .other          _ZN2at6native29vectorized_elementwise_kernelILi4EZZZNS0_16atan_kernel_cudaERNS_18TensorIteratorBaseEENKUlvE0_clEvENKUlvE1_clEvEUlN3c104HalfEE_St5arrayIPcLm2EEEEviT0_T1_,@"STO_CUDA_ENTRY STV_DEFAULT"
_ZN2at6native29vectorized_elementwise_kernelILi4EZZZNS0_16atan_kernel_cudaERNS_18TensorIteratorBaseEENKUlvE0_clEvENKUlvE1_clEvEUlN3c104HalfEE_St5arrayIPcLm2EEEEviT0_T1_:
.text._ZN2at6native29vectorized_elementwise_kernelILi4EZZZNS0_16atan_kernel_cudaERNS_18TensorIteratorBaseEENKUlvE0_clEvENKUlvE1_clEvEUlN3c104HalfEE_St5arrayIPcLm2EEEEviT0_T1_:
        /* <DEDUP_REMOVED lines=98> */
.L_x_1304:
[----:B------:R-:W-:Y:S05]  /*0620*/  BSYNC.RECONVERGENT B0 ;  /* 0x0000000000007941 */ /* 0x000fea0003800200 */
.L_x_1303:
        /* <DEDUP_REMOVED lines=26> */
.L_x_1306:
[----:B------:R-:W-:Y:S05]  /*07d0*/  BSYNC.RECONVERGENT B0 ;  /* 0x0000000000007941 */ /* 0x000fea0003800200 */
.L_x_1305:
[----:B------:R-:W-:Y:S01]  /*07e0*/  BSSY.RECONVERGENT B0, `(.L_x_1307) ;  /* 0x0000019000007945 */ /* 0x000fe20003800200 */
[----:B------:R-:W-:Y:S02]  /*07f0*/  ISETP.GE.U32.AND P5, PT, R2, R7, PT ;  /* 0x000000070200720c */ /* 0x000fe40003fa6070 */
[----:B------:R-:W-:Y:S01]  /*0800*/  IADD3 R2, PT, PT, R0, 0x380, RZ ;  /* 0x0000038000027810 */ /* 0x000fe20007ffe0ff */
[----:B------:R-:W-:Y:S10]  /*0810*/  @P3 BRA `(.L_x_1308) ;  /* 0x0000000000543947 */ /* 0x000ff40003800000 */
        /* <DEDUP_REMOVED lines=21> */
.L_x_1308:
[----:B------:R-:W-:Y:S05]  /*0970*/  BSYNC.RECONVERGENT B0 ;  /* 0x0000000000007941 */ /* 0x000fea0003800200 */
.L_x_1307:
[----:B------:R-:W-:Y:S01]  /*0980*/  @!P0 IADD3 R3, PT, PT, R9, R0, RZ ;  /* 0x0000000009038210 */ /* 0x000fe20007ffe0ff */
[----:B------:R-:W-:Y:S01]  /*0990*/  BSSY.RECONVERGENT B0, `(.L_x_1309) ;  /* 0x0000019000007945 */ /* 0x000fe20003800200 */
[----:B------:R-:W-:-:S03]  /*09a0*/  ISETP.GE.U32.AND P3, PT, R2, R7, PT ;  /* 0x000000070200720c */ /* 0x000fc60003f66070 */
[----:B------:R-:W-:Y:S01]  /*09b0*/  @!P0 IMAD.WIDE.U32 R2, R3, 0x2, R4 ;  /* 0x0000000203028825 */ /* 0x000fe200078e0004 */
[----:B------:R-:W-:Y:S09]  /*09c0*/  @P1 BRA `(.L_x_1310) ;  /* 0x0000000000541947 */ /* 0x000ff20003800000 */
        /* <DEDUP_REMOVED lines=21> */
.L_x_1310:
[----:B------:R-:W-:Y:S05]  /*0b20*/  BSYNC.RECONVERGENT B0 ;  /* 0x0000000000007941 */ /* 0x000fea0003800200 */
.L_x_1309:
        /* <DEDUP_REMOVED lines=23> */
.L_x_1312:
[----:B------:R-:W-:Y:S05]  /*0ca0*/  BSYNC.RECONVERGENT B0 ;  /* 0x0000000000007941 */ /* 0x000fea0003800200 */
.L_x_1311:
        /* <DEDUP_REMOVED lines=23> */
.L_x_1314:
[----:B------:R-:W-:Y:S05]  /*0e20*/  BSYNC.RECONVERGENT B0 ;  /* 0x0000000000007941 */ /* 0x000fea0003800200 */
.L_x_1313:
        /* <DEDUP_REMOVED lines=23> */
.L_x_1316:
[----:B------:R-:W-:Y:S05]  /*0fa0*/  BSYNC.RECONVERGENT B0 ;  /* 0x0000000000007941 */ /* 0x000fea0003800200 */
.L_x_1315:
        /* <DEDUP_REMOVED lines=23> */
.L_x_1318:
[----:B------:R-:W-:Y:S05]  /*1120*/  BSYNC.RECONVERGENT B0 ;  /* 0x0000000000007941 */ /* 0x000fea0003800200 */
.L_x_1317:
        /* <DEDUP_REMOVED lines=18> */
.L_x_1321:
[----:B------:R-:W-:-:S13]  /*1250*/  ISETP.GE.U32.AND P0, PT, R0, R7, PT ;  /* 0x000000070000720c */ /* 0x000fda0003f06070 */
[----:B------:R-:W-:Y:S05]  /*1260*/  @P0 BRA `(.L_x_1323) ;  /* 0x0000000000300947 */ /* 0x000fea0003800000 */
[----:B0-----:R-:W0:Y:S01]  /*1270*/  LDC.64 R2, c[0x0][0x388] ;  /* 0x0000e200ff027b82 */ /* 0x001e220000000a00 */
[----:B------:R-:W-:Y:S02]  /*1280*/  IADD3 R11, PT, PT, R9, R0, RZ ;  /* 0x00000000090b7210 */ /* 0x000fe40007ffe0ff */
[----:B------:R-:W-:-:S03]  /*1290*/  IADD3 R0, PT, PT, R0, 0x80, RZ ;  /* 0x0000008000007810 */ /* 0x000fc60007ffe0ff */
[----:B0-----:R-:W-:-:S05]  /*12a0*/  IMAD.WIDE.U32 R2, R11, 0x2, R2 ;  /* 0x000000020b027825 */ /* 0x001fca00078e0002 */
[----:B------:R1:W-:Y:S02]  /*12b0*/  STG.E.U16 desc[UR4][R2.64], R14 ;  /* 0x0000000e02007986 */ /* 0x0003e4000c101504 */
.L_x_1322:
[----:B------:R-:W-:-:S13]  /*12c0*/  ISETP.GE.U32.AND P0, PT, R0, R7, PT ;  /* 0x000000070000720c */ /* 0x000fda0003f06070 */
[----:B------:R-:W-:Y:S05]  /*12d0*/  @P0 BRA `(.L_x_1324) ;  /* 0x0000000000340947 */ /* 0x000fea0003800000 */
[----:B01----:R-:W0:Y:S01]  /*12e0*/  LDC.64 R2, c[0x0][0x388] ;  /* 0x0000e200ff027b82 */ /* 0x003e220000000a00 */
[----:B------:R-:W-:Y:S02]  /*12f0*/  IADD3 R11, PT, PT, R9, R0, RZ ;  /* 0x00000000090b7210 */ /* 0x000fe40007ffe0ff */
[----:B------:R-:W-:-:S03]  /*1300*/  IADD3 R0, PT, PT, R0, 0x80, RZ ;  /* 0x0000008000007810 */ /* 0x000fc60007ffe0ff */
[----:B0-----:R-:W-:-:S05]  /*1310*/  IMAD.WIDE.U32 R2, R11, 0x2, R2 ;  /* 0x000000020b027825 */ /* 0x001fca00078e0002 */
[----:B------:R1:W-:Y:S02]  /*1320*/  STG.E.U16 desc[UR4][R2.64], R5 ;  /* 0x0000000502007986 */ /* 0x0003e4000c101504 */
.L_x_1323:
        /* <DEDUP_REMOVED lines=8> */
.L_x_1324:
[----:B------:R-:W-:Y:S05]  /*13b0*/  BSYNC.RELIABLE B1 ;  /* 0x0000000000017941 */ /* 0x000fea0003800100 */
.L_x_1320:
[----:B------:R-:W-:-:S13]  /*13c0*/  ISETP.GE.U32.AND P0, PT, R0, R7, PT ;  /* 0x000000070000720c */ /* 0x000fda0003f06070 */
[----:B012---:R-:W0:Y:S01]  /*13d0*/  @!P0 LDC.64 R2, c[0x0][0x388] ;  /* 0x0000e200ff028b82 */ /* 0x007e220000000a00 */
[----:B------:R-:W-:Y:S02]  /*13e0*/  @!P0 IADD3 R5, PT, PT, R9, R0, RZ ;  /* 0x0000000009058210 */ /* 0x000fe40007ffe0ff */
[----:B------:R-:W-:-:S03]  /*13f0*/  @!P0 IADD3 R0, PT, PT, R0, 0x80, RZ ;  /* 0x0000008000008810 */ /* 0x000fc60007ffe0ff */
[----:B0-----:R-:W-:-:S05]  /*1400*/  @!P0 IMAD.WIDE.U32 R2, R5, 0x2, R2 ;  /* 0x0000000205028825 */ /* 0x001fca00078e0002 */
[----:B-----5:R2:W-:Y:S02]  /*1410*/  @!P0 STG.E.U16 desc[UR4][R2.64], R8 ;  /* 0x0000000802008986 */ /* 0x0205e4000c101504 */
.L_x_1325:
[----:B------:R-:W-:Y:S05]  /*1420*/  BSYNC.RECONVERGENT B0 ;  /* 0x0000000000007941 */ /* 0x000fea0003800200 */
.L_x_1319:
        /* <DEDUP_REMOVED lines=8> */
.L_x_1302:
[----:B------:R-:W0:Y:S01]  /*14b0*/  S2R R0, SR_TID.X ;  /* 0x0000000000007919 */ /* 0x000e220000002100 */
[----:B------:R-:W1:Y:S02]  /*14c0*/  LDC.64 R2, c[0x0][0x390] ;  /* 0x0000e400ff027b82 */ /* 0x000e640000000a00 */
[----:B-1----:R-:W-:-:S04]  /*14d0*/  IMAD.WIDE.U32 R2, R9, 0x2, R2 ;  /* 0x0000000209027825 */ /* 0x002fc800078e0002 */
[----:B0-----:R-:W-:-:S05]  /*14e0*/  IMAD.WIDE.U32 R10, R0, 0x8, R2 ;  /* 0x00000008000a7825 */ /* 0x001fca00078e0002 */
[----:B------:R-:W2:Y:S04]  /*14f0*/  LDG.E.64 R4, desc[UR4][R10.64] ;  /* 0x000000040a047981 */ /* 0x000ea8000c1e1b00 */
[----:B------:R-:W3:Y:S01]  /*1500*/  LDG.E.64 R2, desc[UR4][R10.64+0x400] ;  /* 0x000400040a027981 */ /* 0x000ee2000c1e1b00 */
[----:B------:R-:W-:Y:S02]  /*1510*/  HFMA2 R6, -RZ, RZ, 0.890625, -0.00056934356689453125 ;  /* 0x3b2090aaff067431 */ /* 0x000fe400000001ff */
[--C-:B--2---:R-:W-:Y:S02]  /*1520*/  HADD2.F32 R7, -RZ, R4.reuse.H0_H0 ;  /* 0x20000004ff077230 */ /* 0x104fe40000004100 */
[----:B------:R-:W-:Y:S02]  /*1530*/  HADD2.F32 R15, -RZ, R4.H1_H1 ;  /* 0x30000004ff0f7230 */ /* 0x000fe40000004100 */
[--C-:B------:R-:W-:Y:S01]  /*1540*/  HADD2.F32 R16, -RZ, R5.reuse.H0_H0 ;  /* 0x20000005ff107230 */ /* 0x100fe20000004100 */
[C---:B------:R-:W-:Y:S01]  /*1550*/  FSETP.GT.FTZ.AND P2, PT, |R7|.reuse, 1, PT ;  /* 0x3f8000000700780b */ /* 0x040fe20003f54200 */
[----:B------:R-:W-:Y:S01]  /*1560*/  FADD.FTZ R8, |R7|, -RZ ;  /* 0x800000ff07087221 */ /* 0x000fe20000010200 */
[C---:B------:R-:W-:Y:S01]  /*1570*/  FSETP.GT.FTZ.AND P6, PT, |R15|.reuse, 1, PT ;  /* 0x3f8000000f00780b */ /* 0x040fe20003fd4200 */
[----:B------:R-:W-:Y:S01]  /*1580*/  HADD2.F32 R17, -RZ, R5.H1_H1 ;  /* 0x30000005ff117230 */ /* 0x000fe20000004100 */
[C---:B------:R-:W-:Y:S01]  /*1590*/  FSETP.GT.FTZ.AND P0, PT, |R16|.reuse, 1, PT ;  /* 0x3f8000001000780b */ /* 0x040fe20003f14200 */
[----:B------:R-:W-:Y:S01]  /*15a0*/  FADD.FTZ R18, |R15|, -RZ ;  /* 0x800000ff0f127221 */ /* 0x000fe20000010200 */
[----:B------:R-:W-:Y:S01]  /*15b0*/  FADD.FTZ R19, |R16|, -RZ ;  /* 0x800000ff10137221 */ /* 0x000fe20000010200 */
[----:B------:R-:W-:Y:S01]  /*15c0*/  MOV R5, 0x3fd774eb ;  /* 0x3fd774eb00057802 */ /* 0x000fe20000000f00 */
[C---:B------:R-:W-:Y:S01]  /*15d0*/  FADD.FTZ R20, |R17|.reuse, -RZ ;  /* 0x800000ff11147221 */ /* 0x040fe20000010200 */
[----:B------:R-:W-:Y:S01]  /*15e0*/  FSETP.GT.FTZ.AND P1, PT, |R17|, 1, PT ;  /* 0x3f8000001100780b */ /* 0x000fe20003f34200 */
[----:B---3--:R-:W-:-:S02]  /*15f0*/  HADD2.F32 R4, -RZ, R2.H0_H0 ;  /* 0x20000002ff047230 */ /* 0x008fc40000004100 */
[----:B------:R-:W-:Y:S01]  /*1600*/  HADD2.F32 R10, -RZ, R2.H1_H1 ;  /* 0x30000002ff0a7230 */ /* 0x000fe20000004100 */
[----:B------:R-:W0:Y:S01]  /*1610*/  @P2 MUFU.RCP R8, R8 ;  /* 0x0000000800082308 */ /* 0x000e220000001000 */
[----:B------:R-:W-:-:S03]  /*1620*/  HADD2.F32 R11, -RZ, R3.H1_H1 ;  /* 0x30000003ff0b7230 */ /* 0x000fc60000004100 */
[----:B------:R-:W-:Y:S02]  /*1630*/  FSETP.GT.FTZ.AND P3, PT, |R10|, 1, PT ;  /* 0x3f8000000a00780b */ /* 0x000fe40003f74200 */
[----:B------:R-:W-:Y:S02]  /*1640*/  FSETP.GT.FTZ.AND P5, PT, |R11|, 1, PT ;  /* 0x3f8000000b00780b */ /* 0x000fe40003fb4200 */
[----:B------:R-:W1:Y:S08]  /*1650*/  @P6 MUFU.RCP R18, R18 ;  /* 0x0000001200126308 */ /* 0x000e700000001000 */
[----:B------:R-:W2:Y:S01]  /*1660*/  @P0 MUFU.RCP R19, R19 ;  /* 0x0000001300130308 */ /* 0x000ea20000001000 */
[----:B0-----:R-:W-:-:S04]  /*1670*/  FMUL.FTZ R13, R8, R8 ;  /* 0x00000008080d7220 */ /* 0x001fc80000410000 */
[----:B------:R-:W-:-:S03]  /*1680*/  FFMA.FTZ R12, R13, R6, -0.014396979473531246185 ;  /* 0xbc6be14f0d0c7423 */ /* 0x000fc60000010006 */
[----:B------:R-:W0:Y:S01]  /*1690*/  @P1 MUFU.RCP R20, R20 ;  /* 0x0000001400141308 */ /* 0x000e220000001000 */
[----:B------:R-:W-:Y:S01]  /*16a0*/  FFMA.FTZ R12, R13, R12, 0.039849750697612762451 ;  /* 0x3d23397e0d0c7423 */ /* 0x000fe2000001000c */
[----:B-1----:R-:W-:-:S03]  /*16b0*/  FMUL.FTZ R23, R18, R18 ;  /* 0x0000001212177220 */ /* 0x002fc60000410000 */
[----:B------:R-:W-:Y:S01]  /*16c0*/  FFMA.FTZ R12, R13, R12, -0.072529748082160949707 ;  /* 0xbd948a7a0d0c7423 */ /* 0x000fe2000001000c */
[----:B------:R-:W-:-:S03]  /*16d0*/  FFMA.FTZ R2, R23, R6, -0.014396979473531246185 ;  /* 0xbc6be14f17027423 */ /* 0x000fc60000010006 */
[----:B------:R-:W-:Y:S01]  /*16e0*/  FFMA.FTZ R12, R13, R12, 0.10518480092287063599 ;  /* 0x3dd76b210d0c7423 */ /* 0x000fe2000001000c */
[----:B--2---:R-:W-:Y:S01]  /*16f0*/  FMUL.FTZ R21, R19, R19 ;  /* 0x0000001313157220 */ /* 0x004fe20000410000 */
[----:B------:R-:W-:Y:S02]  /*1700*/  FFMA.FTZ R2, R23, R2, 0.039849750697612762451 ;  /* 0x3d23397e17027423 */ /* 0x000fe40000010002 */
[----:B------:R-:W-:Y:S02]  /*1710*/  FFMA.FTZ R12, R13, R12, -0.14171802997589111328 ;  /* 0xbe111e880d0c7423 */ /* 0x000fe4000001000c */
[----:B------:R-:W-:Y:S02]  /*1720*/  FFMA.FTZ R2, R23, R2, -0.072529748082160949707 ;  /* 0xbd948a7a17027423 */ /* 0x000fe40000010002 */
[----:B------:R-:W-:Y:S02]  /*1730*/  FFMA.FTZ R12, R13, R12, 0.19988775253295898438 ;  /* 0x3e4caf600d0c7423 */ /* 0x000fe4000001000c */
[----:B------:R-:W-:-:S02]  /*1740*/  FFMA.FTZ R2, R23, R2, 0.10518480092287063599 ;  /* 0x3dd76b2117027423 */ /* 0x000fc40000010002 */
[----:B------:R-:W-:Y:S02]  /*1750*/  FFMA.FTZ R12, R13, R12, -0.33332940936088562012 ;  /* 0xbeaaaa270d0c7423 */ /* 0x000fe4000001000c */
[----:B------:R-:W-:Y:S02]  /*1760*/  FFMA.FTZ R2, R23, R2, -0.14171802997589111328 ;  /* 0xbe111e8817027423 */ /* 0x000fe40000010002 */
[----:B------:R-:W-:Y:S01]  /*1770*/  FMUL.FTZ R13, R13, R12 ;  /* 0x0000000c0d0d7220 */ /* 0x000fe20000410000 */
[----:B------:R-:W-:Y:S01]  /*1780*/  FFMA.FTZ R12, R21, R6, -0.014396979473531246185 ;  /* 0xbc6be14f150c7423 */ /* 0x000fe20000010006 */
[----:B------:R-:W-:Y:S02]  /*1790*/  FFMA.FTZ R2, R23, R2, 0.19988775253295898438 ;  /* 0x3e4caf6017027423 */ /* 0x000fe40000010002 */
[----:B------:R-:W-:Y:S01]  /*17a0*/  FFMA.FTZ R8, R8, R13, R8 ;  /* 0x0000000d08087223 */ /* 0x000fe20000010008 */
[----:B------:R-:W-:Y:S01]  /*17b0*/  FFMA.FTZ R12, R21, R12, 0.039849750697612762451 ;  /* 0x3d23397e150c7423 */ /* 0x000fe2000001000c */
[----:B------:R-:W-:Y:S01]  /*17c0*/  FFMA.FTZ R2, R23, R2, -0.33332940936088562012 ;  /* 0xbeaaaa2717027423 */ /* 0x000fe20000010002 */
[----:B------:R-:W-:Y:S01]  /*17d0*/  FADD.FTZ R13, |R10|, -RZ ;  /* 0x800000ff0a0d7221 */ /* 0x000fe20000010200 */
[----:B------:R-:W-:Y:S01]  /*17e0*/  @P2 FFMA.FTZ R8, R5, 0.93318945169448852539, -R8 ;  /* 0x3f6ee58105082823 */ /* 0x000fe20000010808 */
[----:B------:R-:W-:Y:S01]  /*17f0*/  FSETP.NAN.FTZ.AND P2, PT, |R7|, |R7|, PT ;  /* 0x400000070700720b */ /* 0x000fe20003f58200 */
[----:B------:R-:W-:Y:S01]  /*1800*/  FFMA.FTZ R12, R21, R12, -0.072529748082160949707 ;  /* 0xbd948a7a150c7423 */ /* 0x000fe2000001000c */
[----:B------:R-:W-:-:S02]  /*1810*/  FMUL.FTZ R23, R23, R2 ;  /* 0x0000000217177220 */ /* 0x000fc40000410000 */
[----:B------:R-:W-:Y:S01]  /*1820*/  LOP3.LUT R7, R8, 0x80000000, R7, 0xb8, !PT ;  /* 0x8000000008077812 */ /* 0x000fe200078eb807 */
[----:B------:R-:W-:Y:S01]  /*1830*/  FFMA.FTZ R12, R21, R12, 0.10518480092287063599 ;  /* 0x3dd76b21150c7423 */ /* 0x000fe2000001000c */
[----:B------:R-:W-:Y:S01]  /*1840*/  FFMA.FTZ R2, R18, R23, R18 ;  /* 0x0000001712027223 */ /* 0x000fe20000010012 */
[----:B------:R-:W-:Y:S01]  /*1850*/  FADD.FTZ R18, |R11|, -RZ ;  /* 0x800000ff0b127221 */ /* 0x000fe20000010200 */
[----:B------:R-:W-:Y:S01]  /*1860*/  FSEL R7, R7, R8, !P2 ;  /* 0x0000000807077208 */ /* 0x000fe20005000000 */
[----:B------:R-:W-:Y:S02]  /*1870*/  HADD2.F32 R8, -RZ, R3.H0_H0 ;  /* 0x20000003ff087230 */ /* 0x000fe40000004100 */
[----:B0-----:R-:W-:Y:S01]  /*1880*/  FMUL.FTZ R3, R20, R20 ;  /* 0x0000001414037220 */ /* 0x001fe20000410000 */
[----:B------:R-:W-:Y:S01]  /*1890*/  FSETP.GT.FTZ.AND P2, PT, |R4|, 1, PT ;  /* 0x3f8000000400780b */ /* 0x000fe20003f54200 */
[----:B------:R-:W-:Y:S01]  /*18a0*/  FFMA.FTZ R12, R21, R12, -0.14171802997589111328 ;  /* 0xbe111e88150c7423 */ /* 0x000fe2000001000c */
[----:B------:R-:W-:Y:S01]  /*18b0*/  @P3 MUFU.RCP R13, R13 ;  /* 0x0000000d000d3308 */ /* 0x000fe20000001000 */
[----:B------:R-:W-:Y:S01]  /*18c0*/  FFMA.FTZ R14, R3, R6, -0.014396979473531246185 ;  /* 0xbc6be14f030e7423 */ /* 0x000fe20000010006 */
[----:B------:R-:W-:Y:S01]  /*18d0*/  FSETP.GT.FTZ.AND P4, PT, |R8|, 1, PT ;  /* 0x3f8000000800780b */ /* 0x000fe20003f94200 */
[----:B------:R-:W-:Y:S01]  /*18e0*/  FFMA.FTZ R12, R21, R12, 0.19988775253295898438 ;  /* 0x3e4caf60150c7423 */ /* 0x000fe2000001000c */
[----:B------:R-:W-:Y:S01]  /*18f0*/  @P6 FFMA.FTZ R2, R5, 0.93318945169448852539, -R2 ;  /* 0x3f6ee58105026823 */ /* 0x000fe20000010802 */
[----:B------:R-:W-:Y:S01]  /*1900*/  FFMA.FTZ R14, R3, R14, 0.039849750697612762451 ;  /* 0x3d23397e030e7423 */ /* 0x000fe2000001000e */
[----:B------:R-:W-:-:S02]  /*1910*/  FSETP.NAN.FTZ.AND P6, PT, |R15|, |R15|, PT ;  /* 0x4000000f0f00720b */ /* 0x000fc40003fd8200 */
[----:B------:R-:W-:Y:S01]  /*1920*/  @P5 MUFU.RCP R18, R18 ;  /* 0x0000001200125308 */ /* 0x000fe20000001000 */
[C---:B------:R-:W-:Y:S01]  /*1930*/  FFMA.FTZ R22, R3.reuse, R14, -0.072529748082160949707 ;  /* 0xbd948a7a03167423 */ /* 0x040fe2000001000e */
[----:B------:R-:W-:Y:S01]  /*1940*/  FADD.FTZ R14, |R4|, -RZ ;  /* 0x800000ff040e7221 */ /* 0x000fe20000010200 */
[----:B------:R-:W-:Y:S02]  /*1950*/  LOP3.LUT R15, R2, 0x80000000, R15, 0xb8, !PT ;  /* 0x80000000020f7812 */ /* 0x000fe400078eb80f */
[----:B------:R-:W-:-:S03]  /*1960*/  FFMA.FTZ R22, R3, R22, 0.10518480092287063599 ;  /* 0x3dd76b2103167423 */ /* 0x000fc60000010016 */
[----:B------:R-:W0:Y:S01]  /*1970*/  @P2 MUFU.RCP R14, R14 ;  /* 0x0000000e000e2308 */ /* 0x000e220000001000 */
[----:B------:R-:W-:-:S04]  /*1980*/  FFMA.FTZ R22, R3, R22, -0.14171802997589111328 ;  /* 0xbe111e8803167423 */ /* 0x000fc80000010016 */
[----:B------:R-:W-:Y:S01]  /*1990*/  FFMA.FTZ R24, R3, R22, 0.19988775253295898438 ;  /* 0x3e4caf6003187423 */ /* 0x000fe20000010016 */
[----:B------:R-:W-:Y:S01]  /*19a0*/  FFMA.FTZ R22, R21, R12, -0.33332940936088562012 ;  /* 0xbeaaaa2715167423 */ /* 0x000fe2000001000c */
[----:B------:R-:W-:Y:S02]  /*19b0*/  FADD.FTZ R12, |R8|, -RZ ;  /* 0x800000ff080c7221 */ /* 0x000fe40000010200 */
[----:B------:R-:W-:Y:S01]  /*19c0*/  FFMA.FTZ R24, R3, R24, -0.33332940936088562012 ;  /* 0xbeaaaa2703187423 */ /* 0x000fe20000010018 */
[----:B------:R-:W-:-:S03]  /*19d0*/  FMUL.FTZ R22, R21, R22 ;  /* 0x0000001615167220 */ /* 0x000fc60000410000 */
[----:B------:R-:W-:Y:S01]  /*19e0*/  FMUL.FTZ R3, R3, R24 ;  /* 0x0000001803037220 */ /* 0x000fe20000410000 */
[----:B------:R-:W1:Y:S01]  /*19f0*/  @P4 MUFU.RCP R12, R12 ;  /* 0x0000000c000c4308 */ /* 0x000e620000001000 */
[----:B------:R-:W-:Y:S02]  /*1a00*/  FFMA.FTZ R22, R19, R22, R19 ;  /* 0x0000001613167223 */ /* 0x000fe40000010013 */
[----:B------:R-:W-:Y:S01]  /*1a10*/  FFMA.FTZ R20, R20, R3, R20 ;  /* 0x0000000314147223 */ /* 0x000fe20000010014 */
[----:B0-----:R-:W-:Y:S01]  /*1a20*/  FMUL.FTZ R3, R14, R14 ;  /* 0x0000000e0e037220 */ /* 0x001fe20000410000 */
[C---:B------:R-:W-:Y:S01]  /*1a30*/  @P0 FFMA.FTZ R22, R5.reuse, 0.93318945169448852539, -R22 ;  /* 0x3f6ee58105160823 */ /* 0x040fe20000010816 */
[----:B------:R-:W-:Y:S01]  /*1a40*/  FSETP.NAN.FTZ.AND P0, PT, |R16|, |R16|, PT ;  /* 0x400000101000720b */ /* 0x000fe20003f18200 */
[----:B------:R-:W-:Y:S01]  /*1a50*/  @P1 FFMA.FTZ R20, R5, 0.93318945169448852539, -R20 ;  /* 0x3f6ee58105141823 */ /* 0x000fe20000010814 */
[----:B------:R-:W-:Y:S01]  /*1a60*/  FFMA.FTZ R24, R3, R6, -0.014396979473531246185 ;  /* 0xbc6be14f03187423 */ /* 0x000fe20000010006 */
[----:B------:R-:W-:-:S02]  /*1a70*/  FSETP.NAN.FTZ.AND P1, PT, |R17|, |R17|, PT ;  /* 0x400000111100720b */ /* 0x000fc40003f38200 */
[----:B------:R-:W-:Y:S01]  /*1a80*/  LOP3.LUT R19, R22, 0x80000000, R16, 0xb8, !PT ;  /* 0x8000000016137812 */ /* 0x000fe200078eb810 */
[----:B------:R-:W-:Y:S01]  /*1a90*/  FFMA.FTZ R24, R3, R24, 0.039849750697612762451 ;  /* 0x3d23397e03187423 */ /* 0x000fe20000010018 */
[----:B------:R-:W-:Y:S02]  /*1aa0*/  LOP3.LUT R17, R20, 0x80000000, R17, 0xb8, !PT ;  /* 0x8000000014117812 */ /* 0x000fe400078eb811 */
[----:B------:R-:W-:Y:S01]  /*1ab0*/  FSEL R16, R15, R2, !P6 ;  /* 0x000000020f107208 */ /* 0x000fe20007000000 */
[----:B------:R-:W-:Y:S01]  /*1ac0*/  FFMA.FTZ R24, R3, R24, -0.072529748082160949707 ;  /* 0xbd948a7a03187423 */ /* 0x000fe20000010018 */
[----:B------:R-:W-:Y:S01]  /*1ad0*/  FSEL R20, R17, R20, !P1 ;  /* 0x0000001411147208 */ /* 0x000fe20004800000 */
[----:B------:R-:W-:Y:S01]  /*1ae0*/  FMUL.FTZ R17, R13, R13 ;  /* 0x0000000d0d117220 */ /* 0x000fe20000410000 */
[----:B------:R-:W-:Y:S01]  /*1af0*/  FSEL R15, R19, R22, !P0 ;  /* 0x00000016130f7208 */ /* 0x000fe20004000000 */
[----:B-1----:R-:W-:Y:S01]  /*1b00*/  FMUL.FTZ R21, R12, R12 ;  /* 0x0000000c0c157220 */ /* 0x002fe20000410000 */
[----:B------:R-:W-:Y:S01]  /*1b10*/  FMUL.FTZ R19, R18, R18 ;  /* 0x0000001212137220 */ /* 0x000fe20000410000 */
[----:B------:R-:W-:Y:S01]  /*1b20*/  FFMA.FTZ R24, R3, R24, 0.10518480092287063599 ;  /* 0x3dd76b2103187423 */ /* 0x000fe20000010018 */
[-C--:B------:R-:W-:Y:S01]  /*1b30*/  FFMA.FTZ R2, R17, R6.reuse, -0.014396979473531246185 ;  /* 0xbc6be14f11027423 */ /* 0x080fe20000010006 */
[-C--:B------:R-:W-:Y:S01]  /*1b40*/  FFMA.FTZ R22, R21, R6.reuse, -0.014396979473531246185 ;  /* 0xbc6be14f15167423 */ /* 0x080fe20000010006 */
[----:B------:R-:W-:Y:S01]  /*1b50*/  FFMA.FTZ R6, R19, R6, -0.014396979473531246185 ;  /* 0xbc6be14f13067423 */ /* 0x000fe20000010006 */
[----:B------:R-:W-:Y:S01]  /*1b60*/  FFMA.FTZ R24, R3, R24, -0.14171802997589111328 ;  /* 0xbe111e8803187423 */ /* 0x000fe20000010018 */
[----:B------:R-:W-:Y:S01]  /*1b70*/  FFMA.FTZ R2, R17, R2, 0.039849750697612762451 ;  /* 0x3d23397e11027423 */ /* 0x000fe20000010002 */
[----:B------:R-:W-:Y:S01]  /*1b80*/  FFMA.FTZ R22, R21, R22, 0.039849750697612762451 ;  /* 0x3d23397e15167423 */ /* 0x000fe20000010016 */
[----:B------:R-:W-:Y:S01]  /*1b90*/  FFMA.FTZ R6, R19, R6, 0.039849750697612762451 ;  /* 0x3d23397e13067423 */ /* 0x000fe20000010006 */
[----:B------:R-:W-:Y:S01]  /*1ba0*/  FFMA.FTZ R24, R3, R24, 0.19988775253295898438 ;  /* 0x3e4caf6003187423 */ /* 0x000fe20000010018 */
[----:B------:R-:W-:Y:S01]  /*1bb0*/  FFMA.FTZ R2, R17, R2, -0.072529748082160949707 ;  /* 0xbd948a7a11027423 */ /* 0x000fe20000010002 */
[----:B------:R-:W-:Y:S01]  /*1bc0*/  FFMA.FTZ R22, R21, R22, -0.072529748082160949707 ;  /* 0xbd948a7a15167423 */ /* 0x000fe20000010016 */
[----:B------:R-:W-:Y:S01]  /*1bd0*/  FFMA.FTZ R26, R19, R6, -0.072529748082160949707 ;  /* 0xbd948a7a131a7423 */ /* 0x000fe20000010006 */
[----:B------:R-:W-:Y:S01]  /*1be0*/  FFMA.FTZ R24, R3, R24, -0.33332940936088562012 ;  /* 0xbeaaaa2703187423 */ /* 0x000fe20000010018 */
[----:B------:R-:W-:Y:S01]  /*1bf0*/  FFMA.FTZ R6, R17, R2, 0.10518480092287063599 ;  /* 0x3dd76b2111067423 */ /* 0x000fe20000010002 */
[----:B------:R-:W-:Y:S01]  /*1c00*/  FFMA.FTZ R22, R21, R22, 0.10518480092287063599 ;  /* 0x3dd76b2115167423 */ /* 0x000fe20000010016 */
[----:B------:R-:W-:Y:S01]  /*1c10*/  FFMA.FTZ R26, R19, R26, 0.10518480092287063599 ;  /* 0x3dd76b21131a7423 */ /* 0x000fe2000001001a */
[----:B------:R-:W-:Y:S01]  /*1c20*/  FMUL.FTZ R23, R3, R24 ;  /* 0x0000001803177220 */ /* 0x000fe20000410000 */
[----:B------:R-:W-:Y:S01]  /*1c30*/  FFMA.FTZ R6, R17, R6, -0.14171802997589111328 ;  /* 0xbe111e8811067423 */ /* 0x000fe20000010006 */
[----:B------:R-:W0:Y:S01]  /*1c40*/  LDC.64 R2, c[0x0][0x388] ;  /* 0x0000e200ff027b82 */ /* 0x000e220000000a00 */
[----:B------:R-:W-:Y:S01]  /*1c50*/  FFMA.FTZ R22, R21, R22, -0.14171802997589111328 ;  /* 0xbe111e8815167423 */ /* 0x000fe20000010016 */
[----:B------:R-:W-:Y:S01]  /*1c60*/  FFMA.FTZ R26, R19, R26, -0.14171802997589111328 ;  /* 0xbe111e88131a7423 */ /* 0x000fe2000001001a */
[----:B------:R-:W-:Y:S01]  /*1c70*/  FFMA.FTZ R6, R17, R6, 0.19988775253295898438 ;  /* 0x3e4caf6011067423 */ /* 0x000fe20000010006 */
[----:B------:R-:W-:Y:S01]  /*1c80*/  FFMA.FTZ R14, R14, R23, R14 ;  /* 0x000000170e0e7223 */ /* 0x000fe2000001000e */
[----:B------:R-:W-:Y:S01]  /*1c90*/  FFMA.FTZ R22, R21, R22, 0.19988775253295898438 ;  /* 0x3e4caf6015167423 */ /* 0x000fe20000010016 */
[----:B------:R-:W-:Y:S01]  /*1ca0*/  FFMA.FTZ R26, R19, R26, 0.19988775253295898438 ;  /* 0x3e4caf60131a7423 */ /* 0x000fe2000001001a */
[----:B------:R-:W-:Y:S01]  /*1cb0*/  FFMA.FTZ R6, R17, R6, -0.33332940936088562012 ;  /* 0xbeaaaa2711067423 */ /* 0x000fe20000010006 */
[----:B------:R-:W-:Y:S01]  /*1cc0*/  @P2 FFMA.FTZ R14, R5, 0.93318945169448852539, -R14 ;  /* 0x3f6ee581050e2823 */ /* 0x000fe2000001080e */
[----:B------:R-:W-:Y:S01]  /*1cd0*/  FFMA.FTZ R22, R21, R22, -0.33332940936088562012 ;  /* 0xbeaaaa2715167423 */ /* 0x000fe20000010016 */
[----:B------:R-:W-:Y:S01]  /*1ce0*/  FFMA.FTZ R26, R19, R26, -0.33332940936088562012 ;  /* 0xbeaaaa27131a7423 */ /* 0x000fe2000001001a */
[----:B------:R-:W-:Y:S01]  /*1cf0*/  FMUL.FTZ R6, R17, R6 ;  /* 0x0000000611067220 */ /* 0x000fe20000410000 */
[----:B------:R-:W-:Y:S01]  /*1d00*/  FSETP.NAN.FTZ.AND P0, PT, |R4|, |R4|, PT ;  /* 0x400000040400720b */ /* 0x000fe20003f18200 */
[----:B------:R-:W-:Y:S01]  /*1d10*/  FMUL.FTZ R21, R21, R22 ;  /* 0x0000001615157220 */ /* 0x000fe20000410000 */
[----:B------:R-:W-:Y:S01]  /*1d20*/  FMUL.FTZ R19, R19, R26 ;  /* 0x0000001a13137220 */ /* 0x000fe20000410000 */
[----:B------:R-:W-:Y:S01]  /*1d30*/  FFMA.FTZ R6, R13, R6, R13 ;  /* 0x000000060d067223 */ /* 0x000fe2000001000d */
[----:B------:R-:W-:Y:S01]  /*1d40*/  FSETP.NAN.FTZ.AND P1, PT, |R10|, |R10|, PT ;  /* 0x4000000a0a00720b */ /* 0x000fe20003f38200 */
[----:B------:R-:W-:Y:S01]  /*1d50*/  FFMA.FTZ R12, R12, R21, R12 ;  /* 0x000000150c0c7223 */ /* 0x000fe2000001000c */
[----:B------:R-:W-:Y:S01]  /*1d60*/  FFMA.FTZ R18, R18, R19, R18 ;  /* 0x0000001312127223 */ /* 0x000fe20000010012 */
[----:B------:R-:W-:Y:S01]  /*1d70*/  @P3 FFMA.FTZ R6, R5, 0.93318945169448852539, -R6 ;  /* 0x3f6ee58105063823 */ /* 0x000fe20000010806 */
[----:B------:R-:W-:Y:S01]  /*1d80*/  FSETP.NAN.FTZ.AND P3, PT, |R11|, |R11|, PT ;  /* 0x4000000b0b00720b */ /* 0x000fe20003f78200 */
        /* <DEDUP_REMOVED lines=13> */
[----:B------:R-:W-:Y:S02]  /*1e60*/  F2FP.F16.F32.PACK_AB R14, R16, R7 ;  /* 0x00000007100e723e */ /* 0x000fe400000000ff */
[----:B------:R-:W-:Y:S02]  /*1e70*/  F2FP.F16.F32.PACK_AB R15, R20, R15 ;  /* 0x0000000f140f723e */ /* 0x000fe400000000ff */
[----:B------:R-:W-:Y:S02]  /*1e80*/  F2FP.F16.F32.PACK_AB R6, R6, R5 ;  /* 0x000000050606723e */ /* 0x000fe400000000ff */
[----:B------:R-:W-:Y:S01]  /*1e90*/  F2FP.F16.F32.PACK_AB R7, R18, R13 ;  /* 0x0000000d1207723e */ /* 0x000fe200000000ff */
[----:B------:R-:W-:Y:S04]  /*1ea0*/  STG.E.64 desc[UR4][R2.64], R14 ;  /* 0x0000000e02007986 */ /* 0x000fe8000c101b04 */
[----:B------:R-:W-:Y:S01]  /*1eb0*/  STG.E.64 desc[UR4][R2.64+0x400], R6 ;  /* 0x0004000602007986 */ /* 0x000fe2000c101b04 */
[----:B------:R-:W-:Y:S05]  /*1ec0*/  EXIT ;  /* 0x000000000000794d */ /* 0x000fea0003800000 */
.L_x_1326:
        /* <DEDUP_REMOVED lines=11> */
.L_x_2742:


//--------------------- .text._ZN2at6native29vectorized_elementwise_kernelILi8EZZZNS0_16atan_kernel_cudaERNS_18TensorIteratorBaseEENKUlvE0_clEvENKUlvE1_clEvEUlN3c104HalfEE_St5arrayIPcLm2EEEEviT0_T1_ --------------------------
	.section	.text._ZN2at6native29vectorized_elementwise_kernelILi8EZZZNS0_16atan_kernel_cudaERNS_18TensorIteratorBaseEENKUlvE0_clEvENKUlvE1_clEvEUlN3c104HalfEE_St5arrayIPcLm2EEEEviT0_T1_,"ax",@progbits
	.align	128
        .global         _ZN2at6native29vectorized_elementwise_kernelILi8EZZZNS0_16atan_kernel_cudaERNS_18TensorIteratorBaseEENKUlvE0_clEvENKUlvE1_clEvEUlN3c104HalfEE_St5arrayIPcLm2EEEEviT0_T1_
        .type           _ZN2at6native29vectorized_elementwise_kernelILi8EZZZNS0_16atan_kernel_cudaERNS_18TensorIteratorBaseEENKUlvE0_clEvENKUlvE1_clEvEUlN3c104HalfEE_St5arrayIPcLm2EEEEviT0_T1_,@function
        .size           _ZN2at6native29vectorized_elementwise_kernelILi8EZZZNS0_16atan_kernel_cudaERNS_18TensorIteratorBaseEENKUlvE0_clEvENKUlvE1_clEvEUlN3c104HalfEE_St5arrayIPcLm2EEEEviT0_T1_,(.L_x_2743 - _ZN2at6native29vectorized_elementwise_kernelILi8EZZZNS0_16atan_kernel_cudaERNS_18TensorIteratorBaseEENKUlvE0_clEvENKUlvE1_clEvEUlN3c104HalfEE_St5arrayIPcLm2EEEEviT0_T1_)
        .other          _ZN2at6native29vectorized_elementwise_kernelILi8EZZZNS0_16atan_kernel_cudaERNS_18TensorIteratorBaseEENKUlvE0_clEvENKUlvE1_clEvEUlN3c104HalfEE_St5arrayIPcLm2EEEEviT0_T1_,@"STO_CUDA_ENTRY STV_DEFAULT"
_ZN2at6native29vectorized_elementwise_kernelILi8EZZZNS0_16atan_kernel_cudaERNS_18TensorIteratorBaseEENKUlvE0_clEvENKUlvE1_clEvEUlN3c104HalfEE_St5arrayIPcLm2EEEEviT0_T1_:
.text._ZN2at6native29vectorized_elementwise_kernelILi8EZZZNS0_16atan_kernel_cudaERNS_18TensorIteratorBaseEENKUlvE0_clEvENKUlvE1_clEvEUlN3c104HalfEE_St5arrayIPcLm2EEEEviT0_T1_:
        /* <DEDUP_REMOVED lines=98> */
.L_x_1329:
[----:B------:R-:W-:Y:S05]  /*0620*/  BSYNC.RECONVERGENT B0 ;  /* 0x0000000000007941 */ /* 0x000fea0003800200 */
.L_x_1328:
        /* <DEDUP_REMOVED lines=26> */
.L_x_1331:
[----:B------:R-:W-:Y:S05]  /*07d0*/  BSYNC.RECONVERGENT B0 ;  /* 0x0000000000007941 */ /* 0x000fea0003800200 */
.L_x_1330:
        /* <DEDUP_REMOVED lines=25> */
.L_x_1333:
[----:B------:R-:W-:Y:S05]  /*0970*/  BSYNC.RECONVERGENT B0 ;  /* 0x0000000000007941 */ /* 0x000fea0003800200 */
.L_x_1332:
        /* <DEDUP_REMOVED lines=26> */
.L_x_1335:
[----:B------:R-:W-:Y:S05]  /*0b20*/  BSYNC.RECONVERGENT B0 ;  /* 0x0000000000007941 */ /* 0x000fea0003800200 */
.L_x_1334:
        /* <DEDUP_REMOVED lines=23> */
.L_x_1337:
[----:B------:R-:W-:Y:S05]  /*0ca0*/  BSYNC.RECONVERGENT B0 ;  /* 0x0000000000007941 */ /* 0x000fea0003800200 */
.L_x_1336:
        /* <DEDUP_REMOVED lines=23> */
.L_x_1339:
[----:B------:R-:W-:Y:S05]  /*0e20*/  BSYNC.RECONVERGENT B0 ;  /* 0x0000000000007941 */ /* 0x000fea0003800200 */
.L_x_1338:
        /* <DEDUP_REMOVED lines=23> */
.L_x_1341:
[----:B------:R-:W-:Y:S05]  /*0fa0*/  BSYNC.RECONVERGENT B0 ;  /* 0x0000000000007941 */ /* 0x000fea0003800200 */
.L_x_1340:
        /* <DEDUP_REMOVED lines=23> */
.L_x_1343:
[----:B------:R-:W-:Y:S05]  /*1120*/  BSYNC.RECONVERGENT B0 ;  /* 0x0000000000007941 */ /* 0x000fea0003800200 */
.L_x_1342:
        /* <DEDUP_REMOVED lines=18> */
.L_x_1346:
[----:B------:R-:W-:-:S13]  /*1250*/  ISETP.GE.U32.AND P0, PT, R7, R6, PT ;  /* 0x000000060700720c */ /* 0x000fda0003f06070 */
[----:B------:R-:W-:Y:S05]  /*1260*/  @P0 BRA `(.L_x_1348) ;  /* 0x0000000000300947 */ /* 0x000fea0003800000 */
[----:B0-----:R-:W0:Y:S01]  /*1270*/  LDC.64 R2, c[0x0][0x388] ;  /* 0x0000e200ff027b82 */ /* 0x001e220000000a00 */
[----:B------:R-:W-:Y:S02]  /*1280*/  IADD3 R11, PT, PT, R0, R7, RZ ;  /* 0x00000007000b7210 */ /* 0x000fe40007ffe0ff */
[----:B------:R-:W-:-:S03]  /*1290*/  IADD3 R7, PT, PT, R7, 0x80, RZ ;  /* 0x0000008007077810 */ /* 0x000fc60007ffe0ff */
[----:B0-----:R-:W-:-:S05]  /*12a0*/  IMAD.WIDE.U32 R2, R11, 0x2, R2 ;  /* 0x000000020b027825 */ /* 0x001fca00078e0002 */
[----:B------:R1:W-:Y:S02]  /*12b0*/  STG.E.U16 desc[UR4][R2.64], R14 ;  /* 0x0000000e02007986 */ /* 0x0003e4000c101504 */
.L_x_1347:
[----:B------:R-:W-:-:S13]  /*12c0*/  ISETP.GE.U32.AND P0, PT, R7, R6, PT ;  /* 0x000000060700720c */ /* 0x000fda0003f06070 */
[----:B------:R-:W-:Y:S05]  /*12d0*/  @P0 BRA `(.L_x_1349) ;  /* 0x0000000000340947 */ /* 0x000fea0003800000 */
[----:B01----:R-:W0:Y:S01]  /*12e0*/  LDC.64 R2, c[0x0][0x388] ;  /* 0x0000e200ff027b82 */ /* 0x003e220000000a00 */
[----:B------:R-:W-:Y:S02]  /*12f0*/  IADD3 R11, PT, PT, R0, R7, RZ ;  /* 0x00000007000b7210 */ /* 0x000fe40007ffe0ff */
[----:B------:R-:W-:-:S03]  /*1300*/  IADD3 R7, PT, PT, R7, 0x80, RZ ;  /* 0x0000008007077810 */ /* 0x000fc60007ffe0ff */
[----:B0-----:R-:W-:-:S05]  /*1310*/  IMAD.WIDE.U32 R2, R11, 0x2, R2 ;  /* 0x000000020b027825 */ /* 0x001fca00078e0002 */
[----:B------:R1:W-:Y:S02]  /*1320*/  STG.E.U16 desc[UR4][R2.64], R5 ;  /* 0x0000000502007986 */ /* 0x0003e4000c101504 */
.L_x_1348:
        /* <DEDUP_REMOVED lines=8> */
.L_x_1349:
[----:B------:R-:W-:Y:S05]  /*13b0*/  BSYNC.RELIABLE B1 ;  /* 0x0000000000017941 */ /* 0x000fea0003800100 */
.L_x_1345:
[----:B------:R-:W-:-:S13]  /*13c0*/  ISETP.GE.U32.AND P0, PT, R7, R6, PT ;  /* 0x000000060700720c */ /* 0x000fda0003f06070 */
[----:B012---:R-:W0:Y:S01]  /*13d0*/  @!P0 LDC.64 R2, c[0x0][0x388] ;  /* 0x0000e200ff028b82 */ /* 0x007e220000000a00 */
[----:B------:R-:W-:Y:S02]  /*13e0*/  @!P0 IADD3 R5, PT, PT, R0, R7, RZ ;  /* 0x0000000700058210 */ /* 0x000fe40007ffe0ff */
[----:B------:R-:W-:-:S03]  /*13f0*/  @!P0 IADD3 R7, PT, PT, R7, 0x80, RZ ;  /* 0x0000008007078810 */ /* 0x000fc60007ffe0ff */
[----:B0-----:R-:W-:-:S05]  /*1400*/  @!P0 IMAD.WIDE.U32 R2, R5, 0x2, R2 ;  /* 0x0000000205028825 */ /* 0x001fca00078e0002 */
[----:B-----5:R2:W-:Y:S02]  /*1410*/  @!P0 STG.E.U16 desc[UR4][R2.64], R9 ;  /* 0x0000000902008986 */ /* 0x0205e4000c101504 */
.L_x_1350:
[----:B------:R-:W-:Y:S05]  /*1420*/  BSYNC.RECONVERGENT B0 ;  /* 0x0000000000007941 */ /* 0x000fea0003800200 */
.L_x_1344:
        /* <DEDUP_REMOVED lines=8> */
.L_x_1327:
[----:B------:R-:W0:Y:S01]  /*14b0*/  S2R R8, SR_TID.X ;  /* 0x0000000000087919 */ /* 0x000e220000002100 */
[----:B------:R-:W1:Y:S02]  /*14c0*/  LDC.64 R2, c[0x0][0x390] ;  /* 0x0000e400ff027b82 */ /* 0x000e640000000a00 */
[----:B-1----:R-:W-:-:S04]  /*14d0*/  IMAD.WIDE.U32 R2, R0, 0x2, R2 ;  /* 0x0000000200027825 */ /* 0x002fc800078e0002 */
[----:B0-----:R-:W-:-:S06]  /*14e0*/  IMAD.WIDE.U32 R6, R8, 0x10, R2 ;  /* 0x0000001008067825 */ /* 0x001fcc00078e0002 */
[----:B------:R-:W2:Y:S01]  /*14f0*/  LDG.E.128 R4, desc[UR4][R6.64] ;  /* 0x0000000406047981 */ /* 0x000ea2000c1e1d00 */
[----:B------:R-:W-:Y:S02]  /*1500*/  HFMA2 R26, -RZ, RZ, 0.890625, -0.00056934356689453125 ;  /* 0x3b2090aaff1a7431 */ /* 0x000fe400000001ff */
[--C-:B--2---:R-:W-:Y:S02]  /*1510*/  HADD2.F32 R9, -RZ, R4.reuse.H0_H0 ;  /* 0x20000004ff097230 */ /* 0x104fe40000004100 */
[----:B------:R-:W-:Y:S02]  /*1520*/  HADD2.F32 R10, -RZ, R4.H1_H1 ;  /* 0x30000004ff0a7230 */ /* 0x000fe40000004100 */
[--C-:B------:R-:W-:Y:S01]  /*1530*/  HADD2.F32 R4, -RZ, R5.reuse.H0_H0 ;  /* 0x20000005ff047230 */ /* 0x100fe20000004100 */
[C---:B------:R-:W-:Y:S01]  /*1540*/  FSETP.GT.FTZ.AND P6, PT, |R9|.reuse, 1, PT ;  /* 0x3f8000000900780b */ /* 0x040fe20003fd4200 */
[----:B------:R-:W-:Y:S01]  /*1550*/  HADD2.F32 R11, -RZ, R5.H1_H1 ;  /* 0x30000005ff0b7230 */ /* 0x000fe20000004100 */
[----:B------:R-:W-:Y:S01]  /*1560*/  FSETP.GT.FTZ.AND P5, PT, |R10|, 1, PT ;  /* 0x3f8000000a00780b */ /* 0x000fe20003fb4200 */
[----:B------:R-:W-:Y:S01]  /*1570*/  FADD.FTZ R16, |R9|, -RZ ;  /* 0x800000ff09107221 */ /* 0x000fe20000010200 */
[----:B------:R-:W-:Y:S01]  /*1580*/  FSETP.GT.FTZ.AND P4, PT, |R4|, 1, PT ;  /* 0x3f8000000400780b */ /* 0x000fe20003f94200 */
[----:B------:R-:W-:Y:S01]  /*1590*/  FADD.FTZ R3, |R10|, -RZ ;  /* 0x800000ff0a037221 */ /* 0x000fe20000010200 */
[C---:B------:R-:W-:Y:S01]  /*15a0*/  FSETP.GT.FTZ.AND P3, PT, |R11|.reuse, 1, PT ;  /* 0x3f8000000b00780b */ /* 0x040fe20003f74200 */
[----:B------:R-:W-:Y:S01]  /*15b0*/  FADD.FTZ R2, |R4|, -RZ ;  /* 0x800000ff04027221 */ /* 0x000fe20000010200 */
[----:B------:R-:W-:Y:S01]  /*15c0*/  FADD.FTZ R20, |R11|, -RZ ;  /* 0x800000ff0b147221 */ /* 0x000fe20000010200 */
[----:B------:R-:W-:-:S02]  /*15d0*/  HADD2.F32 R5, -RZ, R6.H0_H0 ;  /* 0x20000006ff057230 */ /* 0x000fc40000004100 */
[----:B------:R-:W-:Y:S02]  /*15e0*/  HADD2.F32 R13, -RZ, R6.H1_H1 ;  /* 0x30000006ff0d7230 */ /* 0x000fe40000004100 */
[----:B------:R-:W0:Y:S01]  /*15f0*/  @P6 MUFU.RCP R16, R16 ;  /* 0x0000001000106308 */ /* 0x000e220000001000 */
[C---:B------:R-:W-:Y:S01]  /*1600*/  FSETP.GT.FTZ.AND P2, PT, |R5|.reuse, 1, PT ;  /* 0x3f8000000500780b */ /* 0x040fe20003f54200 */
[----:B------:R-:W-:Y:S01]  /*1610*/  FADD.FTZ R21, |R5|, -RZ ;  /* 0x800000ff05157221 */ /* 0x000fe20000010200 */
[C---:B------:R-:W-:Y:S01]  /*1620*/  FSETP.GT.FTZ.AND P1, PT, |R13|.reuse, 1, PT ;  /* 0x3f8000000d00780b */ /* 0x040fe20003f34200 */
[----:B------:R-:W-:-:S04]  /*1630*/  FADD.FTZ R6, |R13|, -RZ ;  /* 0x800000ff0d067221 */ /* 0x000fc80000010200 */
[----:B------:R-:W1:Y:S08]  /*1640*/  @P5 MUFU.RCP R3, R3 ;  /* 0x0000000300035308 */ /* 0x000e700000001000 */
[----:B------:R-:W2:Y:S01]  /*1650*/  @P4 MUFU.RCP R2, R2 ;  /* 0x0000000200024308 */ /* 0x000ea20000001000 */
[----:B0-----:R-:W-:-:S04]  /*1660*/  FMUL.FTZ R17, R16, R16 ;  /* 0x0000001010117220 */ /* 0x001fc80000410000 */
[----:B------:R-:W-:-:S03]  /*1670*/  FFMA.FTZ R12, R17, R26, -0.014396979473531246185 ;  /* 0xbc6be14f110c7423 */ /* 0x000fc6000001001a */
[----:B------:R-:W0:Y:S01]  /*1680*/  @P3 MUFU.RCP R20, R20 ;  /* 0x0000001400143308 */ /* 0x000e220000001000 */
[----:B-1----:R-:W-:Y:S01]  /*1690*/  FMUL.FTZ R15, R3, R3 ;  /* 0x00000003030f7220 */ /* 0x002fe20000410000 */
[----:B------:R-:W-:-:S03]  /*16a0*/  FFMA.FTZ R12, R17, R12, 0.039849750697612762451 ;  /* 0x3d23397e110c7423 */ /* 0x000fc6000001000c */
[----:B------:R-:W-:Y:S01]  /*16b0*/  FFMA.FTZ R14, R15, R26, -0.014396979473531246185 ;  /* 0xbc6be14f0f0e7423 */ /* 0x000fe2000001001a */
[----:B------:R-:W-:Y:S02]  /*16c0*/  FFMA.FTZ R12, R17, R12, -0.072529748082160949707 ;  /* 0xbd948a7a110c7423 */ /* 0x000fe4000001000c */
[----:B------:R-:W1:Y:S01]  /*16d0*/  @P2 MUFU.RCP R21, R21 ;  /* 0x0000001500152308 */ /* 0x000e620000001000 */
[----:B--2---:R-:W-:Y:S01]  /*16e0*/  FMUL.FTZ R23, R2, R2 ;  /* 0x0000000202177220 */ /* 0x004fe20000410000 */
[----:B------:R-:W-:Y:S01]  /*16f0*/  FFMA.FTZ R14, R15, R14, 0.039849750697612762451 ;  /* 0x3d23397e0f0e7423 */ /* 0x000fe2000001000e */
[----:B------:R-:W-:Y:S02]  /*1700*/  FFMA.FTZ R12, R17, R12, 0.10518480092287063599 ;  /* 0x3dd76b21110c7423 */ /* 0x000fe4000001000c */
[----:B------:R-:W-:Y:S01]  /*1710*/  FFMA.FTZ R18, R23, R26, -0.014396979473531246185 ;  /* 0xbc6be14f17127423 */ /* 0x000fe2000001001a */
[----:B------:R-:W-:Y:S01]  /*1720*/  FFMA.FTZ R14, R15, R14, -0.072529748082160949707 ;  /* 0xbd948a7a0f0e7423 */ /* 0x000fe2000001000e */
[----:B------:R-:W-:Y:S01]  /*1730*/  FFMA.FTZ R12, R17, R12, -0.14171802997589111328 ;  /* 0xbe111e88110c7423 */ /* 0x000fe2000001000c */
[----:B------:R-:W2:Y:S01]  /*1740*/  @P1 MUFU.RCP R6, R6 ;  /* 0x0000000600061308 */ /* 0x000ea20000001000 */
[----:B0-----:R-:W-:Y:S01]  /*1750*/  FMUL.FTZ R25, R20, R20 ;  /* 0x0000001414197220 */ /* 0x001fe20000410000 */
        /* <DEDUP_REMOVED lines=14> */
[----:B-1----:R-:W-:Y:S01]  /*1840*/  FMUL.FTZ R19, R21, R21 ;  /* 0x0000001515137220 */ /* 0x002fe20000410000 */
[----:B------:R-:W-:Y:S01]  /*1850*/  FFMA.FTZ R22, R25, R22, 0.10518480092287063599 ;  /* 0x3dd76b2119167423 */ /* 0x000fe20000010016 */
[----:B------:R-:W-:Y:S01]  /*1860*/  FFMA.FTZ R18, R23, R18, 0.19988775253295898438 ;  /* 0x3e4caf6017127423 */ /* 0x000fe20000010012 */
[----:B------:R-:W-:-:S02]  /*1870*/  HADD2.F32 R12, -RZ, R7.H0_H0 ;  /* 0x20000007ff0c7230 */ /* 0x000fc40000004100 */
[----:B------:R-:W-:Y:S01]  /*1880*/  FMUL.FTZ R24, R15, R14 ;  /* 0x0000000e0f187220 */ /* 0x000fe20000410000 */
[----:B------:R-:W-:Y:S01]  /*1890*/  FFMA.FTZ R22, R25, R22, -0.14171802997589111328 ;  /* 0xbe111e8819167423 */ /* 0x000fe20000010016 */
[----:B------:R-:W-:Y:S01]  /*18a0*/  FFMA.FTZ R18, R23, R18, -0.33332940936088562012 ;  /* 0xbeaaaa2717127423 */ /* 0x000fe20000010012 */
[----:B--2---:R-:W-:Y:S01]  /*18b0*/  FMUL.FTZ R15, R6, R6 ;  /* 0x00000006060f7220 */ /* 0x004fe20000410000 */
[----:B------:R-:W-:Y:S01]  /*18c0*/  FFMA.FTZ R14, R19, R26, -0.014396979473531246185 ;  /* 0xbc6be14f130e7423 */ /* 0x000fe2000001001a */
[----:B------:R-:W-:Y:S01]  /*18d0*/  FFMA.FTZ R22, R25, R22, 0.19988775253295898438 ;  /* 0x3e4caf6019167423 */ /* 0x000fe20000010016 */
[----:B------:R-:W-:Y:S01]  /*18e0*/  FMUL.FTZ R23, R23, R18 ;  /* 0x0000001217177220 */ /* 0x000fe20000410000 */
[----:B------:R-:W-:Y:S01]  /*18f0*/  FSETP.GT.FTZ.AND P0, PT, |R12|, 1, PT ;  /* 0x3f8000000c00780b */ /* 0x000fe20003f14200 */
[----:B------:R-:W-:Y:S01]  /*1900*/  FFMA.FTZ R18, R15, R26, -0.014396979473531246185 ;  /* 0xbc6be14f0f127423 */ /* 0x000fe2000001001a */
[----:B------:R-:W-:Y:S01]  /*1910*/  FFMA.FTZ R22, R25, R22, -0.33332940936088562012 ;  /* 0xbeaaaa2719167423 */ /* 0x000fe20000010016 */
[----:B------:R-:W-:Y:S01]  /*1920*/  FFMA.FTZ R14, R19, R14, 0.039849750697612762451 ;  /* 0x3d23397e130e7423 */ /* 0x000fe2000001000e */
[----:B------:R-:W-:Y:S01]  /*1930*/  FFMA.FTZ R16, R16, R17, R16 ;  /* 0x0000001110107223 */ /* 0x000fe20000010010 */
[----:B------:R-:W-:Y:S01]  /*1940*/  MOV R17, 0x3fd774eb ;  /* 0x3fd774eb00117802 */ /* 0x000fe20000000f00 */
[----:B------:R-:W-:Y:S01]  /*1950*/  FMUL.FTZ R25, R25, R22 ;  /* 0x0000001619197220 */ /* 0x000fe20000410000 */
[----:B------:R-:W-:Y:S01]  /*1960*/  FFMA.FTZ R22, R15, R18, 0.039849750697612762451 ;  /* 0x3d23397e0f167423 */ /* 0x000fe20000010012 */
[----:B------:R-:W-:Y:S01]  /*1970*/  FFMA.FTZ R18, R19, R14, -0.072529748082160949707 ;  /* 0xbd948a7a13127423 */ /* 0x000fe2000001000e */
[----:B------:R-:W-:Y:S01]  /*1980*/  FADD.FTZ R14, |R12|, -RZ ;  /* 0x800000ff0c0e7221 */ /* 0x000fe20000010200 */
[----:B------:R-:W-:-:S02]  /*1990*/  HADD2.F32 R7, -RZ, R7.H1_H1 ;  /* 0x30000007ff077230 */ /* 0x000fc40000004100 */
[----:B------:R-:W-:Y:S01]  /*19a0*/  FFMA.FTZ R22, R15, R22, -0.072529748082160949707 ;  /* 0xbd948a7a0f167423 */ /* 0x000fe20000010016 */
[----:B------:R-:W-:Y:S01]  /*19b0*/  FFMA.FTZ R18, R19, R18, 0.10518480092287063599 ;  /* 0x3dd76b2113127423 */ /* 0x000fe20000010012 */
[----:B------:R-:W-:Y:S01]  /*19c0*/  @P6 FFMA.FTZ R16, R17, 0.93318945169448852539, -R16 ;  /* 0x3f6ee58111106823 */ /* 0x000fe20000010810 */
[----:B------:R-:W-:Y:S01]  /*19d0*/  FFMA.FTZ R24, R3, R24, R3 ;  /* 0x0000001803187223 */ /* 0x000fe20000010003 */
[----:B------:R-:W0:Y:S01]  /*19e0*/  @P0 MUFU.RCP R14, R14 ;  /* 0x0000000e000e0308 */ /* 0x000e220000001000 */
[----:B------:R-:W-:Y:S01]  /*19f0*/  FFMA.FTZ R22, R15, R22, 0.10518480092287063599 ;  /* 0x3dd76b210f167423 */ /* 0x000fe20000010016 */
[----:B------:R-:W-:Y:S01]  /*1a00*/  FFMA.FTZ R18, R19, R18, -0.14171802997589111328 ;  /* 0xbe111e8813127423 */ /* 0x000fe20000010012 */
[----:B------:R-:W-:Y:S01]  /*1a10*/  FSETP.GT.FTZ.AND P6, PT, |R7|, 1, PT ;  /* 0x3f8000000700780b */ /* 0x000fe20003fd4200 */
[----:B------:R-:W-:Y:S01]  /*1a20*/  FFMA.FTZ R23, R2, R23, R2 ;  /* 0x0000001702177223 */ /* 0x000fe20000010002 */
[----:B------:R-:W-:Y:S01]  /*1a30*/  FFMA.FTZ R22, R15, R22, -0.14171802997589111328 ;  /* 0xbe111e880f167423 */ /* 0x000fe20000010016 */
[----:B------:R-:W-:Y:S01]  /*1a40*/  FFMA.FTZ R18, R19, R18, 0.19988775253295898438 ;  /* 0x3e4caf6013127423 */ /* 0x000fe20000010012 */
[----:B------:R-:W1:Y:S01]  /*1a50*/  LDC.64 R2, c[0x0][0x388] ;  /* 0x0000e200ff027b82 */ /* 0x000e620000000a00 */
[----:B------:R-:W-:Y:S01]  /*1a60*/  FFMA.FTZ R20, R20, R25, R20 ;  /* 0x0000001914147223 */ /* 0x000fe20000010014 */
[----:B------:R-:W-:Y:S01]  /*1a70*/  FFMA.FTZ R22, R15, R22, 0.19988775253295898438 ;  /* 0x3e4caf600f167423 */ /* 0x000fe20000010016 */
[----:B------:R-:W-:Y:S01]  /*1a80*/  FFMA.FTZ R18, R19, R18, -0.33332940936088562012 ;  /* 0xbeaaaa2713127423 */ /* 0x000fe20000010012 */
[C---:B------:R-:W-:Y:S01]  /*1a90*/  @P5 FFMA.FTZ R24, R17.reuse, 0.93318945169448852539, -R24 ;  /* 0x3f6ee58111185823 */ /* 0x040fe20000010818 */
[----:B------:R-:W-:Y:S01]  /*1aa0*/  @P3 FFMA.FTZ R20, R17, 0.93318945169448852539, -R20 ;  /* 0x3f6ee58111143823 */ /* 0x000fe20000010814 */
[----:B------:R-:W-:Y:S01]  /*1ab0*/  FFMA.FTZ R28, R15, R22, -0.33332940936088562012 ;  /* 0xbeaaaa270f1c7423 */ /* 0x000fe20000010016 */
[----:B------:R-:W-:Y:S01]  /*1ac0*/  FMUL.FTZ R22, R19, R18 ;  /* 0x0000001213167220 */ /* 0x000fe20000410000 */
[----:B------:R-:W-:Y:S01]  /*1ad0*/  @P4 FFMA.FTZ R23, R17, 0.93318945169448852539, -R23 ;  /* 0x3f6ee58111174823 */ /* 0x000fe20000010817 */
[----:B------:R-:W-:Y:S01]  /*1ae0*/  FSETP.NAN.FTZ.AND P3, PT, |R11|, |R11|, PT ;  /* 0x4000000b0b00720b */ /* 0x000fe20003f78200 */
[----:B0-----:R-:W-:Y:S01]  /*1af0*/  FMUL.FTZ R19, R14, R14 ;  /* 0x0000000e0e137220 */ /* 0x001fe20000410000 */
[----:B------:R-:W-:Y:S01]  /*1b00*/  FMUL.FTZ R15, R15, R28 ;  /* 0x0000001c0f0f7220 */ /* 0x000fe20000410000 */
[----:B------:R-:W-:Y:S01]  /*1b10*/  FFMA.FTZ R22, R21, R22, R21 ;  /* 0x0000001615167223 */ /* 0x000fe20000010015 */
[----:B------:R-:W-:Y:S01]  /*1b20*/  LOP3.LUT R11, R20, 0x80000000, R11, 0xb8, !PT ;  /* 0x80000000140b7812 */ /* 0x000fe200078eb80b */
[----:B------:R-:W-:Y:S01]  /*1b30*/  FFMA.FTZ R18, R19, R26, -0.014396979473531246185 ;  /* 0xbc6be14f13127423 */ /* 0x000fe2000001001a */
[----:B------:R-:W-:Y:S01]  /*1b40*/  FFMA.FTZ R6, R6, R15, R6 ;  /* 0x0000000f06067223 */ /* 0x000fe20000010006 */
[----:B------:R-:W-:Y:S01]  /*1b50*/  @P2 FFMA.FTZ R22, R17, 0.93318945169448852539, -R22 ;  /* 0x3f6ee58111162823 */ /* 0x000fe20000010816 */
[----:B------:R-:W-:Y:S01]  /*1b60*/  FSETP.NAN.FTZ.AND P2, PT, |R4|, |R4|, PT ;  /* 0x400000040400720b */ /* 0x000fe20003f58200 */
[----:B------:R-:W-:Y:S01]  /*1b70*/  FFMA.FTZ R18, R19, R18, 0.039849750697612762451 ;  /* 0x3d23397e13127423 */ /* 0x000fe20000010012 */
[----:B------:R-:W-:Y:S01]  /*1b80*/  @P1 FFMA.FTZ R6, R17, 0.93318945169448852539, -R6 ;  /* 0x3f6ee58111061823 */ /* 0x000fe20000010806 */
[----:B------:R-:W-:-:S02]  /*1b90*/  FSETP.NAN.FTZ.AND P1, PT, |R10|, |R10|, PT ;  /* 0x4000000a0a00720b */ /* 0x000fc40003f38200 */
[----:B------:R-:W-:Y:S01]  /*1ba0*/  FFMA.FTZ R18, R19, R18, -0.072529748082160949707 ;  /* 0xbd948a7a13127423 */ /* 0x000fe20000010012 */
[----:B------:R-:W-:Y:S01]  /*1bb0*/  LOP3.LUT R15, R24, 0x80000000, R10, 0xb8, !PT ;  /* 0x80000000180f7812 */ /* 0x000fe200078eb80a */
[----:B-1----:R-:W-:Y:S01]  /*1bc0*/  IMAD.WIDE.U32 R2, R0, 0x2, R2 ;  /* 0x0000000200027825 */ /* 0x002fe200078e0002 */
[----:B------:R-:W-:-:S03]  /*1bd0*/  LOP3.LUT R4, R23, 0x80000000, R4, 0xb8, !PT ;  /* 0x8000000017047812 */ /* 0x000fc600078eb804 */
[----:B------:R-:W-:Y:S01]  /*1be0*/  FFMA.FTZ R18, R19, R18, 0.10518480092287063599 ;  /* 0x3dd76b2113127423 */ /* 0x000fe20000010012 */
[----:B------:R-:W-:Y:S02]  /*1bf0*/  FSEL R20, R11, R20, !P3 ;  /* 0x000000140b147208 */ /* 0x000fe40005800000 */
[----:B------:R-:W-:Y:S01]  /*1c00*/  FSETP.NAN.FTZ.AND P3, PT, |R7|, |R7|, PT ;  /* 0x400000070700720b */ /* 0x000fe20003f78200 */
[----:B------:R-:W-:Y:S01]  /*1c10*/  FFMA.FTZ R18, R19, R18, -0.14171802997589111328 ;  /* 0xbe111e8813127423 */ /* 0x000fe20000010012 */
[----:B------:R-:W-:-:S04]  /*1c20*/  IMAD.WIDE.U32 R2, R8, 0x10, R2 ;  /* 0x0000001008027825 */ /* 0x000fc800078e0002 */
[----:B------:R-:W-:-:S04]  /*1c30*/  FFMA.FTZ R18, R19, R18, 0.19988775253295898438 ;  /* 0x3e4caf6013127423 */ /* 0x000fc80000010012 */
[----:B------:R-:W-:-:S04]  /*1c40*/  FFMA.FTZ R18, R19, R18, -0.33332940936088562012 ;  /* 0xbeaaaa2713127423 */ /* 0x000fc80000010012 */
[----:B------:R-:W-:Y:S01]  /*1c50*/  FMUL.FTZ R19, R19, R18 ;  /* 0x0000001213137220 */ /* 0x000fe20000410000 */
[----:B------:R-:W-:-:S03]  /*1c60*/  FADD.FTZ R18, |R7|, -RZ ;  /* 0x800000ff07127221 */ /* 0x000fc60000010200 */
[----:B------:R-:W-:-:S03]  /*1c70*/  FFMA.FTZ R14, R14, R19, R14 ;  /* 0x000000130e0e7223 */ /* 0x000fc6000001000e */
[----:B------:R-:W0:Y:S01]  /*1c80*/  @P6 MUFU.RCP R18, R18 ;  /* 0x0000001200126308 */ /* 0x000e220000001000 */
[----:B------:R-:W-:Y:S01]  /*1c90*/  @P0 FFMA.FTZ R14, R17, 0.93318945169448852539, -R14 ;  /* 0x3f6ee581110e0823 */ /* 0x000fe2000001080e */
[----:B------:R-:W-:Y:S02]  /*1ca0*/  FSETP.NAN.FTZ.AND P0, PT, |R9|, |R9|, PT ;  /* 0x400000090900720b */ /* 0x000fe40003f18200 */
[----:B------:R-:W-:Y:S02]  /*1cb0*/  LOP3.LUT R9, R16, 0x80000000, R9, 0xb8, !PT ;  /* 0x8000000010097812 */ /* 0x000fe400078eb809 */
[----:B------:R-:W-:Y:S02]  /*1cc0*/  LOP3.LUT R11, R14, 0x80000000, R12, 0xb8, !PT ;  /* 0x800000000e0b7812 */ /* 0x000fe400078eb80c */
[----:B------:R-:W-:Y:S02]  /*1cd0*/  FSEL R16, R9, R16, !P0 ;  /* 0x0000001009107208 */ /* 0x000fe40004000000 */
[----:B------:R-:W-:-:S02]  /*1ce0*/  FSEL R9, R15, R24, !P1 ;  /* 0x000000180f097208 */ /* 0x000fc40004800000 */
[----:B------:R-:W-:Y:S02]  /*1cf0*/  FSETP.NAN.FTZ.AND P0, PT, |R5|, |R5|, PT ;  /* 0x400000050500720b */ /* 0x000fe40003f18200 */
[----:B------:R-:W-:Y:S02]  /*1d00*/  FSETP.NAN.FTZ.AND P1, PT, |R13|, |R13|, PT ;  /* 0x4000000d0d00720b */ /* 0x000fe40003f38200 */
[----:B------:R-:W-:Y:S01]  /*1d10*/  LOP3.LUT R5, R22, 0x80000000, R5, 0xb8, !PT ;  /* 0x8000000016057812 */ /* 0x000fe200078eb805 */
[----:B0-----:R-:W-:Y:S01]  /*1d20*/  FMUL.FTZ R27, R18, R18 ;  /* 0x00000012121b7220 */ /* 0x001fe20000410000 */
[----:B------:R-:W-:Y:S02]  /*1d30*/  LOP3.LUT R13, R6, 0x80000000, R13, 0xb8, !PT ;  /* 0x80000000060d7812 */ /* 0x000fe400078eb80d */
[----:B------:R-:W-:Y:S01]  /*1d40*/  FSEL R5, R5, R22, !P0 ;  /* 0x0000001605057208 */ /* 0x000fe20004000000 */
[----:B------:R-:W-:Y:S01]  /*1d50*/  FFMA.FTZ R26, R27, R26, -0.014396979473531246185 ;  /* 0xbc6be14f1b1a7423 */ /* 0x000fe2000001001a */
[----:B------:R-:W-:-:S02]  /*1d60*/  FSEL R6, R13, R6, !P1 ;  /* 0x000000060d067208 */ /* 0x000fc40004800000 */
[----:B------:R-:W-:Y:S01]  /*1d70*/  F2FP.F16.F32.PACK_AB R16, R9, R16 ;  /* 0x000000100910723e */ /* 0x000fe200000000ff */
        /* <DEDUP_REMOVED lines=9> */
[----:B------:R-:W-:Y:S02]  /*1e10*/  FSEL R17, R4, R23, !P2 ;  /* 0x0000001704117208 */ /* 0x000fe40005000000 */
[----:B------:R-:W-:Y:S02]  /*1e20*/  FSETP.NAN.FTZ.AND P2, PT, |R12|, |R12|, PT ;  /* 0x4000000c0c00720b */ /* 0x000fe40003f58200 */
[----:B------:R-:W-:Y:S02]  /*1e30*/  LOP3.LUT R7, R18, 0x80000000, R7, 0xb8, !PT ;  /* 0x8000000012077812 */ /* 0x000fe400078eb807 */
[----:B------:R-:W-:Y:S02]  /*1e40*/  FSEL R11, R11, R14, !P2 ;  /* 0x0000000e0b0b7208 */ /* 0x000fe40005000000 */
[----:B------:R-:W-:Y:S02]  /*1e50*/  FSEL R0, R7, R18, !P3 ;  /* 0x0000001207007208 */ /* 0x000fe40005800000 */
[----:B------:R-:W-:-:S02]  /*1e60*/  F2FP.F16.F32.PACK_AB R17, R20, R17 ;  /* 0x000000111411723e */ /* 0x000fc400000000ff */
[----:B------:R-:W-:Y:S02]  /*1e70*/  F2FP.F16.F32.PACK_AB R18, R6, R5 ;  /* 0x000000050612723e */ /* 0x000fe400000000ff */
[----:B------:R-:W-:-:S05]  /*1e80*/  F2FP.F16.F32.PACK_AB R19, R0, R11 ;  /* 0x0000000b0013723e */ /* 0x000fca00000000ff */
[----:B------:R-:W-:Y:S01]  /*1e90*/  STG.E.128 desc[UR4][R2.64], R16 ;  /* 0x0000001002007986 */ /* 0x000fe2000c101d04 */
[----:B------:R-:W-:Y:S05]  /*1ea0*/  EXIT ;  /* 0x000000000000794d */ /* 0x000fea0003800000 */
.L_x_1351:
        /* <DEDUP_REMOVED lines=13> */
.L_x_2743:


//--------------------- .text._ZN2at6native18elementwise_kernelILi128ELi4EZNS0_15gpu_kernel_implIZZZNS0_16atan_kernel_cudaERNS_18TensorIteratorBaseEENKUlvE0_clEvENKUlvE0_clEvEUlfE_EEvS4_RKT_EUliE_EEviT1_ --------------------------
	.section	.text._ZN2at6native18elementwise_kernelILi128ELi4EZNS0_15gpu_kernel_implIZZZNS0_16atan_kernel_cudaERNS_18TensorIteratorBaseEENKUlvE0_clEvENKUlvE0_clEvEUlfE_EEvS4_RKT_EUliE_EEviT1_,"ax",@progbits
	.align	128
        .global         _ZN2at6native18elementwise_kernelILi128ELi4EZNS0_15gpu_kernel_implIZZZNS0_16atan_kernel_cudaERNS_18TensorIteratorBaseEENKUlvE0_clEvENKUlvE0_clEvEUlfE_EEvS4_RKT_EUliE_EEviT1_
        .type           _ZN2at6native18elementwise_kernelILi128ELi4EZNS0_15gpu_kernel_implIZZZNS0_16atan_kernel_cudaERNS_18TensorIteratorBaseEENKUlvE0_clEvENKUlvE0_clEvEUlfE_EEvS4_RKT_EUliE_EEviT1_,@function
        .size           _ZN2at6native18elementwise_kernelILi128ELi4EZNS0_15gpu_kernel_implIZZZNS0_16atan_kernel_cudaERNS_18TensorIteratorBaseEENKUlvE0_clEvENKUlvE0_clEvEUlfE_EEvS4_RKT_EUliE_EEviT1_,(.L_x_2744 - _ZN2at6native18elementwise_kernelILi128ELi4EZNS0_15gpu_kernel_implIZZZNS0_16atan_kernel_cudaERNS_18TensorIteratorBaseEENKUlvE0_clEvENKUlvE0_clEvEUlfE_EEvS4_RKT_EUliE_EEviT1_)
        .other          _ZN2at6native18elementwise_kernelILi128ELi4EZNS0_15gpu_kernel_implIZZZNS0_16atan_kernel_cudaERNS_18TensorIteratorBaseEENKUlvE0_clEvENKUlvE0_clEvEUlfE_EEvS4_RKT_EUliE_EEviT1_,@"STO_CUDA_ENTRY STV_DEFAULT"
_ZN2at6native18elementwise_kernelILi128ELi4EZNS0_15gpu_kernel_implIZZZNS0_16atan_kernel_cudaERNS_18TensorIteratorBaseEENKUlvE0_clEvENKUlvE0_clEvEUlfE_EEvS4_RKT_EUliE_EEviT1_:
.text._ZN2at6native18elementwise_kernelILi128ELi4EZNS0_15gpu_kernel_implIZZZNS0_16atan_kernel_cudaERNS_18TensorIteratorBaseEENKUlvE0_clEvENKUlvE0_clEvEUlfE_EEvS4_RKT_EUliE_EEviT1_:
        /* <DEDUP_REMOVED lines=319> */
.L_x_1354:
[----:B------:R-:W0:Y:S01]  /*13f0*/  LDCU.64 UR6, c[0x0][0x588] ;  /* 0x0000b100ff0677ac */ /* 0x000e220008000a00 */
[----:B------:R-:W-:Y:S01]  /*1400*/  BSSY.RECONVERGENT B6, `(.L_x_1355) ;  /* 0x00000dd000067945 */ /* 0x000fe20003800200 */
        /* <DEDUP_REMOVED lines=14> */
[----:B--2---:R0:W1:Y:S01]  /*14f0*/  I2F.S16 R0, R2 ;  /* 0x0000000200007306 */ /* 0x0040620000101400 */
[----:B------:R-:W-:Y:S05]  /*1500*/  BRA `(.L_x_1361) ;  /* 0x0000000c00307947 */ /* 0x000fea0003800000 */
.L_x_1359:
[----:B------:R-:W2:Y:S02]  /*1510*/  LDG.E.U8 R0, desc[UR36][R2.64] ;  /* 0x0000002402007981 */ /* 0x000ea4000c1e1100 */
[----:B--2---:R-:W-:Y:S01]  /*1520*/  I2FP.F32.U32 R0, R0 ;  /* 0x0000000000007245 */ /* 0x004fe20000201000 */
[----:B------:R-:W-:Y:S06]  /*1530*/  BRA `(.L_x_1361) ;  /* 0x0000000c00247947 */ /* 0x000fec0003800000 */
.L_x_1358:
[----:B------:R-:W-:-:S09]  /*1540*/  UISETP.NE.AND UP0, UPT, UR4, 0x2, UPT ;  /* 0x000000020400788c */ /* 0x000fd2000bf05270 */
[----:B------:R-:W-:Y:S05]  /*1550*/  BRA.U !UP0, `(.L_x_1362) ;  /* 0x0000000108287547 */ /* 0x000fea000b800000 */
[----:B------:R-:W-:-:S09]  /*1560*/  UISETP.NE.AND UP0, UPT, UR4, 0x3, UPT ;  /* 0x000000030400788c */ /* 0x000fd2000bf05270 */
[----:B------:R-:W-:Y:S05]  /*1570*/  BRA.U !UP0, `(.L_x_1363) ;  /* 0x0000000108147547 */ /* 0x000fea000b800000 */
[----:B------:R-:W-:-:S09]  /*1580*/  UISETP.NE.AND UP0, UPT, UR4, 0x4, UPT ;  /* 0x000000040400788c */ /* 0x000fd2000bf05270 */
[----:B------:R-:W-:Y:S05]  /*1590*/  BRA.U UP0, `(.L_x_1360) ;  /* 0x0000000900907547 */ /* 0x000fea000b800000 */
[----:B------:R-:W2:Y:S02]  /*15a0*/  LDG.E.64 R2, desc[UR36][R2.64] ;  /* 0x0000002402027981 */ /* 0x000ea4000c1e1b00 */
[----:B--2---:R4:W0:Y:S01]  /*15b0*/  I2F.S64 R0, R2 ;  /* 0x0000000200007312 */ /* 0x0048220000301400 */
[----:B------:R-:W-:Y:S05]  /*15c0*/  BRA `(.L_x_1361) ;  /* 0x0000000c00007947 */ /* 0x000fea0003800000 */
.L_x_1363:
[----:B------:R-:W2:Y:S02]  /*15d0*/  LDG.E R0, desc[UR36][R2.64] ;  /* 0x0000002402007981 */ /* 0x000ea4000c1e1900 */
[----:B--2---:R-:W-:Y:S01]  /*15e0*/  I2FP.F32.S32 R0, R0 ;  /* 0x0000000000007245 */ /* 0x004fe20000201400 */
[----:B------:R-:W-:Y:S06]  /*15f0*/  BRA `(.L_x_1361) ;  /* 0x0000000800f47947 */ /* 0x000fec0003800000 */
.L_x_1362:
[----:B------:R-:W2:Y:S02]  /*1600*/  LDG.E.U16 R0, desc[UR36][R2.64] ;  /* 0x0000002402007981 */ /* 0x000ea4000c1e1500 */
[----:B--2---:R-:W0:Y:S01]  /*1610*/  I2F.S16 R0, R0 ;  /* 0x0000000000007306 */ /* 0x004e220000101400 */
[----:B------:R-:W-:Y:S05]  /*1620*/  BRA `(.L_x_1361) ;  /* 0x0000000800e87947 */ /* 0x000fea0003800000 */
.L_x_1357:
[----:B------:R-:W-:-:S09]  /*1630*/  UISETP.GT.AND UP0, UPT, UR4, 0x6, UPT ;  /* 0x000000060400788c */ /* 0x000fd2000bf04270 */
[----:B------:R-:W-:Y:S05]  /*1640*/  BRA.U UP0, `(.L_x_1364) ;  /* 0x0000000100247547 */ /* 0x000fea000b800000 */
[----:B------:R-:W-:-:S09]  /*1650*/  UISETP.NE.AND UP0, UPT, UR4, 0x5, UPT ;  /* 0x000000050400788c */ /* 0x000fd2000bf05270 */
[----:B------:R-:W-:Y:S05]  /*1660*/  BRA.U !UP0, `(.L_x_1365) ;  /* 0x0000000108107547 */ /* 0x000fea000b800000 */
[----:B------:R-:W-:-:S09]  /*1670*/  UISETP.NE.AND UP0, UPT, UR4, 0x6, UPT ;  /* 0x000000060400788c */ /* 0x000fd2000bf05270 */
[----:B------:R-:W-:Y:S05]  /*1680*/  BRA.U UP0, `(.L_x_1360) ;  /* 0x0000000900547547 */ /* 0x000fea000b800000 */
[----:B------:R2:W5:Y:S01]  /*1690*/  LDG.E R0, desc[UR36][R2.64] ;  /* 0x0000002402007981 */ /* 0x000562000c1e1900 */
[----:B------:R-:W-:Y:S05]  /*16a0*/  BRA `(.L_x_1361) ;  /* 0x0000000800c87947 */ /* 0x000fea0003800000 */
.L_x_1365:
[----:B------:R-:W2:Y:S02]  /*16b0*/  LDG.E.U16 R0, desc[UR36][R2.64] ;  /* 0x0000002402007981 */ /* 0x000ea4000c1e1500 */
[----:B--2---:R-:W-:Y:S01]  /*16c0*/  HADD2.F32 R0, -RZ, R0.H0_H0 ;  /* 0x20000000ff007230 */ /* 0x004fe20000004100 */
[----:B------:R-:W-:Y:S06]  /*16d0*/  BRA `(.L_x_1361) ;  /* 0x0000000800bc7947 */ /* 0x000fec0003800000 */
.L_x_1364:
[----:B------:R-:W-:-:S09]  /*16e0*/  UISETP.NE.AND UP0, UPT, UR4, 0x7, UPT ;  /* 0x000000070400788c */ /* 0x000fd2000bf05270 */
[----:B------:R-:W-:Y:S05]  /*16f0*/  BRA.U !UP0, `(.L_x_1366) ;  /* 0x0000000108247547 */ /* 0x000fea000b800000 */
[----:B------:R-:W-:-:S09]  /*1700*/  UISETP.NE.AND UP0, UPT, UR4, 0x8, UPT ;  /* 0x000000080400788c */ /* 0x000fd2000bf05270 */
[----:B------:R-:W-:Y:S05]  /*1710*/  BRA.U !UP0, `(.L_x_1367) ;  /* 0x0000000108107547 */ /* 0x000fea000b800000 */
[----:B------:R-:W-:-:S09]  /*1720*/  UISETP.NE.AND UP0, UPT, UR4, 0x9, UPT ;  /* 0x000000090400788c */ /* 0x000fd2000bf05270 */
[----:B------:R-:W-:Y:S05]  /*1730*/  BRA.U UP0, `(.L_x_1360) ;  /* 0x0000000900287547 */ /* 0x000fea000b800000 */
[----:B------:R3:W5:Y:S01]  /*1740*/  LDG.E R0, desc[UR36][R2.64] ;  /* 0x0000002402007981 */ /* 0x000762000c1e1900 */
[----:B------:R-:W-:Y:S05]  /*1750*/  BRA `(.L_x_1361) ;  /* 0x00000008009c7947 */ /* 0x000fea0003800000 */
.L_x_1367:
[----:B------:R-:W2:Y:S02]  /*1760*/  LDG.E.U16 R0, desc[UR36][R2.64] ;  /* 0x0000002402007981 */ /* 0x000ea4000c1e1500 */
[----:B--2---:R-:W-:Y:S01]  /*1770*/  HADD2.F32 R0, -RZ, R0.H0_H0 ;  /* 0x20000000ff007230 */ /* 0x004fe20000004100 */
[----:B------:R-:W-:Y:S06]  /*1780*/  BRA `(.L_x_1361) ;  /* 0x0000000800907947 */ /* 0x000fec0003800000 */
.L_x_1366:
[----:B------:R-:W2:Y:S01]  /*1790*/  LDG.E.64 R2, desc[UR36][R2.64] ;  /* 0x0000002402027981 */ /* 0x000ea2000c1e1b00 */
[----:B------:R-:W-:Y:S01]  /*17a0*/  UMOV UR4, 0xf0000000 ;  /* 0xf000000000047882 */ /* 0x000fe20000000000 */
[----:B------:R-:W-:Y:S01]  /*17b0*/  UMOV UR5, 0x380fffff ;  /* 0x380fffff00057882 */ /* 0x000fe20000000000 */
[----:B--2---:R-:W0:Y:S01]  /*17c0*/  F2F.F32.F64 R0, R2 ;  /* 0x0000000200007310 */ /* 0x004e220000301000 */
[----:B------:R-:W-:-:S14]  /*17d0*/  DSETP.GEU.AND P0, PT, |R2|, UR4, PT ;  /* 0x0000000402007e2a */ /* 0x000fdc000bf0e200 */
[----:B0-----:R-:W-:Y:S01]  /*17e0*/  @!P0 FMUL R0, R0, 1.175494350822287508e-38 ;  /* 0x0080000000008820 */ /* 0x001fe20000400000 */
[----:B------:R-:W-:Y:S06]  /*17f0*/  BRA `(.L_x_1361) ;  /* 0x0000000800747947 */ /* 0x000fec0003800000 */
.L_x_1356:
        /* <DEDUP_REMOVED lines=10> */
[----:B------:R-:W-:Y:S01]  /*18a0*/  FSEL R0, RZ, 1, !P0 ;  /* 0x3f800000ff007808 */ /* 0x000fe20004000000 */
[----:B------:R-:W-:Y:S08]  /*18b0*/  BRA `(.L_x_1361) ;  /* 0x0000000800447947 */ /* 0x000ff00003800000 */
.L_x_1370:
[----:B------:R-:W2:Y:S01]  /*18c0*/  LDG.E.64 R2, desc[UR36][R2.64] ;  /* 0x0000002402027981 */ /* 0x000ea2000c1e1b00 */
[----:B------:R-:W-:Y:S01]  /*18d0*/  UMOV UR4, 0xf0000000 ;  /* 0xf000000000047882 */ /* 0x000fe20000000000 */
[----:B------:R-:W-:Y:S01]  /*18e0*/  UMOV UR5, 0x380fffff ;  /* 0x380fffff00057882 */ /* 0x000fe20000000000 */
[----:B--2---:R-:W0:Y:S01]  /*18f0*/  F2F.F32.F64 R0, R2 ;  /* 0x0000000200007310 */ /* 0x004e220000301000 */
[----:B------:R-:W-:-:S14]  /*1900*/  DSETP.GEU.AND P0, PT, |R2|, UR4, PT ;  /* 0x0000000402007e2a */ /* 0x000fdc000bf0e200 */
[----:B0-----:R-:W-:Y:S01]  /*1910*/  @!P0 FMUL R0, R0, 1.175494350822287508e-38 ;  /* 0x0080000000008820 */ /* 0x001fe20000400000 */
[----:B------:R-:W-:Y:S06]  /*1920*/  BRA `(.L_x_1361) ;  /* 0x0000000800287947 */ /* 0x000fec0003800000 */
.L_x_1369:
        /* <DEDUP_REMOVED lines=23> */
[----:B------:R-:W-:Y:S01]  /*1aa0*/  LOP3.LUT R0, R5, 0x80000000, R0, 0xf8, !PT ;  /* 0x8000000005007812 */ /* 0x000fe200078ef800 */
[----:B------:R-:W-:Y:S06]  /*1ab0*/  BRA `(.L_x_1361) ;  /* 0x0000000400c47947 */ /* 0x000fec0003800000 */
.L_x_1372:
        /* <DEDUP_REMOVED lines=10> */
[----:B------:R-:W-:Y:S01]  /*1b60*/  LOP3.LUT R0, R0, 0x80000000, R5, 0xf8, !PT ;  /* 0x8000000000007812 */ /* 0x000fe200078ef805 */
[----:B------:R-:W-:Y:S06]  /*1b70*/  BRA `(.L_x_1361) ;  /* 0x0000000400947947 */ /* 0x000fec0003800000 */
.L_x_1371:
[----:B------:R-:W2:Y:S02]  /*1b80*/  LDG.E.U16 R0, desc[UR36][R2.64] ;  /* 0x0000002402007981 */ /* 0x000ea4000c1e1500 */
[----:B--2---:R-:W-:Y:S01]  /*1b90*/  SHF.L.U32 R0, R0, 0x10, RZ ;  /* 0x0000001000007819 */ /* 0x004fe200000006ff */
[----:B------:R-:W-:Y:S06]  /*1ba0*/  BRA `(.L_x_1361) ;  /* 0x0000000400887947 */ /* 0x000fec0003800000 */
.L_x_1368:
        /* <DEDUP_REMOVED lines=9> */
[----:B--2---:R-:W-:Y:S01]  /*1c40*/  I2FP.F32.U32 R0, R0 ;  /* 0x0000000000007245 */ /* 0x004fe20000201000 */
[----:B------:R-:W-:Y:S06]  /*1c50*/  BRA `(.L_x_1361) ;  /* 0x00000004005c7947 */ /* 0x000fec0003800000 */
.L_x_1375:
[----:B------:R-:W2:Y:S01]  /*1c60*/  LDG.E.U8 R3, desc[UR36][R2.64] ;  /* 0x0000002402037981 */ /* 0x000ea2000c1e1100 */
        /* <DEDUP_REMOVED lines=19> */
.L_x_1377:
[----:B------:R-:W-:Y:S05]  /*1da0*/  BSYNC.RECONVERGENT B0 ;  /* 0x0000000000007941 */ /* 0x000fea0003800200 */
.L_x_1376:
[----:B------:R-:W-:Y:S01]  /*1db0*/  IMAD.SHL.U32 R0, R0, 0x100000, RZ ;  /* 0x0010000000007824 */ /* 0x000fe200078e00ff */
[----:B------:R-:W-:-:S04]  /*1dc0*/  LEA R2, R2, 0x3b800000, 0x17 ;  /* 0x3b80000002027811 */ /* 0x000fc800078eb8ff */
[----:B------:R-:W-:Y:S01]  /*1dd0*/  LOP3.LUT R0, R2, R0, R7, 0xfe, !PT ;  /* 0x0000000002007212 */ /* 0x000fe200078efe07 */
[----:B------:R-:W-:Y:S06]  /*1de0*/  BRA `(.L_x_1361) ;  /* 0x0000000000f87947 */ /* 0x000fec0003800000 */
.L_x_1374:
[----:B------:R-:W2:Y:S01]  /*1df0*/  LDG.E.U8 R3, desc[UR36][R2.64] ;  /* 0x0000002402037981 */ /* 0x000ea2000c1e1100 */
        /* <DEDUP_REMOVED lines=19> */
.L_x_1379:
[----:B------:R-:W-:Y:S05]  /*1f30*/  BSYNC.RECONVERGENT B0 ;  /* 0x0000000000007941 */ /* 0x000fea0003800200 */
.L_x_1378:
[----:B------:R-:W-:Y:S01]  /*1f40*/  IMAD.SHL.U32 R0, R0, 0x200000, RZ ;  /* 0x0020000000007824 */ /* 0x000fe200078e00ff */
[----:B------:R-:W-:-:S04]  /*1f50*/  LEA R2, R2, 0x37800000, 0x17 ;  /* 0x3780000002027811 */ /* 0x000fc800078eb8ff */
[----:B------:R-:W-:Y:S01]  /*1f60*/  LOP3.LUT R0, R2, R0, R7, 0xfe, !PT ;  /* 0x0000000002007212 */ /* 0x000fe200078efe07 */
[----:B------:R-:W-:Y:S06]  /*1f70*/  BRA `(.L_x_1361) ;  /* 0x0000000000947947 */ /* 0x000fec0003800000 */
.L_x_1373:
[----:B------:R-:W-:-:S09]  /*1f80*/  UISETP.NE.AND UP0, UPT, UR4, 0x1c, UPT ;  /* 0x0000001c0400788c */ /* 0x000fd2000bf05270 */
[----:B------:R-:W-:Y:S05]  /*1f90*/  BRA.U !UP0, `(.L_x_1380) ;  /* 0x0000000108847547 */ /* 0x000fea000b800000 */
[----:B------:R-:W-:-:S09]  /*1fa0*/  UISETP.NE.AND UP0, UPT, UR4, 0x1d, UPT ;  /* 0x0000001d0400788c */ /* 0x000fd2000bf05270 */
[----:B------:R-:W-:Y:S05]  /*1fb0*/  BRA.U !UP0, `(.L_x_1381) ;  /* 0x0000000108707547 */ /* 0x000fea000b800000 */
[----:B------:R-:W-:-:S09]  /*1fc0*/  UISETP.NE.AND UP0, UPT, UR4, 0x2c, UPT ;  /* 0x0000002c0400788c */ /* 0x000fd2000bf05270 */
[----:B------:R-:W-:Y:S05]  /*1fd0*/  BRA.U !UP0, `(.L_x_1382) ;  /* 0x0000000108487547 */ /* 0x000fea000b800000 */
.L_x_1360:
        /* <DEDUP_REMOVED lines=16> */
.L_x_1383:
[----:B------:R-:W-:Y:S01]  /*20e0*/  IMAD.MOV.U32 R0, RZ, RZ, RZ ;  /* 0x000000ffff007224 */ /* 0x000fe200078e00ff */
[----:B------:R-:W-:Y:S06]  /*20f0*/  BRA `(.L_x_1361) ;  /* 0x0000000000347947 */ /* 0x000fec0003800000 */
.L_x_1382:
[----:B------:R-:W2:Y:S01]  /*2100*/  LDG.E.U8 R2, desc[UR36][R2.64] ;  /* 0x0000002402027981 */ /* 0x000ea2000c1e1100 */
[----:B------:R-:W-:Y:S02]  /*2110*/  MOV R0, 0x400000 ;  /* 0x0040000000007802 */ /* 0x000fe40000000f00 */
[----:B--2---:R-:W-:-:S13]  /*2120*/  ISETP.NE.AND P0, PT, R2, RZ, PT ;  /* 0x000000ff0200720c */ /* 0x004fda0003f05270 */
[----:B------:R-:W-:Y:S05]  /*2130*/  @!P0 BRA `(.L_x_1361) ;  /* 0x0000000000248947 */ /* 0x000fea0003800000 */
[----:B------:R-:W-:-:S13]  /*2140*/  ISETP.NE.AND P0, PT, R2, 0xff, PT ;  /* 0x000000ff0200780c */ /* 0x000fda0003f05270 */
[----:B------:R-:W-:Y:S02]  /*2150*/  @!P0 IMAD.MOV.U32 R0, RZ, RZ, 0x7f800001 ;  /* 0x7f800001ff008424 */ /* 0x000fe400078e00ff */
[----:B------:R-:W-:Y:S01]  /*2160*/  @P0 IMAD.SHL.U32 R0, R2, 0x800000, RZ ;  /* 0x0080000002000824 */ /* 0x000fe200078e00ff */
[----:B------:R-:W-:Y:S06]  /*2170*/  BRA `(.L_x_1361) ;  /* 0x0000000000147947 */ /* 0x000fec0003800000 */
.L_x_1381:
[----:B------:R-:W2:Y:S02]  /*2180*/  LDG.E.64 R2, desc[UR36][R2.64] ;  /* 0x0000002402027981 */ /* 0x000ea4000c1e1b00 */
[----:B--2---:R0:W1:Y:S01]  /*2190*/  I2F.U64 R0, R2 ;  /* 0x0000000200007312 */ /* 0x0040620000301000 */
[----:B------:R-:W-:Y:S05]  /*21a0*/  BRA `(.L_x_1361) ;  /* 0x0000000000087947 */ /* 0x000fea0003800000 */
.L_x_1380:
[----:B------:R-:W2:Y:S02]  /*21b0*/  LDG.E R0, desc[UR36][R2.64] ;  /* 0x0000002402007981 */ /* 0x000ea4000c1e1900 */
[----:B--2---:R-:W-:-:S07]  /*21c0*/  I2FP.F32.U32 R0, R0 ;  /* 0x0000000000007245 */ /* 0x004fce0000201000 */
.L_x_1361:
[----:B------:R-:W-:Y:S05]  /*21d0*/  BSYNC.RECONVERGENT B6 ;  /* 0x0000000000067941 */ /* 0x000fea0003800200 */
.L_x_1355:
[C---:B01---5:R-:W-:Y:S01]  /*21e0*/  FSETP.GT.FTZ.AND P0, PT, |R0|.reuse, 1, PT ;  /* 0x3f8000000000780b */ /* 0x063fe20003f14200 */
[----:B--234-:R-:W-:Y:S01]  /*21f0*/  FADD.FTZ R2, |R0|, -RZ ;  /* 0x800000ff00027221 */ /* 0x01cfe20000010200 */
[----:B------:R-:W-:Y:S01]  /*2200*/  HFMA2 R4, -RZ, RZ, 0.890625, -0.00056934356689453125 ;  /* 0x3b2090aaff047431 */ /* 0x000fe200000001ff */
[----:B------:R-:W0:Y:S01]  /*2210*/  LDCU.64 UR6, c[0x0][0x580] ;  /* 0x0000b000ff0677ac */ /* 0x000e220008000a00 */
[----:B------:R-:W-:-:S04]  /*2220*/  UPRMT UR4, UR42, 0x9910, URZ ;  /* 0x000099102a047896 */ /* 0x000fc800080000ff */
[----:B------:R-:W-:-:S05]  /*2230*/  UISETP.GT.AND UP0, UPT, UR4, 0x9, UPT ;  /* 0x000000090400788c */ /* 0x000fca000bf04270 */
        /* <DEDUP_REMOVED lines=12> */
[----:B0-----:R-:W-:-:S03]  /*2300*/  IADD3 R2, P1, PT, R16, UR6, RZ ;  /* 0x0000000610027c10 */ /* 0x001fc6000ff3e0ff */
[----:B------:R-:W-:Y:S01]  /*2310*/  @P0 FFMA.FTZ R5, R4, 0.93318945169448852539, -R5 ;  /* 0x3f6ee58104050823 */ /* 0x000fe20000010805 */
[----:B------:R-:W-:Y:S01]  /*2320*/  FSETP.NAN.FTZ.AND P0, PT, |R0|, |R0|, PT ;  /* 0x400000000000720b */ /* 0x000fe20003f18200 */
[----:B------:R-:W-:-:S03]  /*2330*/  IMAD.X R3, RZ, RZ, UR7, P1 ;  /* 0x00000007ff037e24 */ /* 0x000fc600088e06ff */
[----:B------:R-:W-:-:S04]  /*2340*/  LOP3.LUT R4, R5, 0x80000000, R0, 0xb8, !PT ;  /* 0x8000000005047812 */ /* 0x000fc800078eb800 */
[----:B------:R-:W-:Y:S01]  /*2350*/  FSEL R4, R4, R5, !P0 ;  /* 0x0000000504047208 */ /* 0x000fe20004000000 */
        /* <DEDUP_REMOVED lines=9> */
[----:B------:R-:W0:Y:S02]  /*23f0*/  F2I.FTZ.TRUNC.NTZ R5, R4 ;  /* 0x0000000400057305 */ /* 0x000e24000021f100 */
[----:B0-----:R0:W-:Y:S01]  /*2400*/  STG.E.U8 desc[UR36][R2.64], R5 ;  /* 0x0000000502007986 */ /* 0x0011e2000c101124 */
[----:B------:R-:W-:Y:S05]  /*2410*/  BRA `(.L_x_1389) ;  /* 0x0000000c003c7947 */ /* 0x000fea0003800000 */
.L_x_1387:
[----:B------:R-:W0:Y:S02]  /*2420*/  F2I.S64.TRUNC R4, R4 ;  /* 0x0000000400047311 */ /* 0x000e24000020d900 */
[----:B0-----:R-:W-:-:S05]  /*2430*/  MOV R7, R4 ;  /* 0x0000000400077202 */ /* 0x001fca0000000f00 */
[----:B------:R0:W-:Y:S01]  /*2440*/  STG.E.U8 desc[UR36][R2.64], R7 ;  /* 0x0000000702007986 */ /* 0x0001e2000c101124 */
[----:B------:R-:W-:Y:S05]  /*2450*/  BRA `(.L_x_1389) ;  /* 0x0000000c002c7947 */ /* 0x000fea0003800000 */
.L_x_1386:
[----:B------:R-:W-:-:S09]  /*2460*/  UISETP.NE.AND UP0, UPT, UR4, 0x2, UPT ;  /* 0x000000020400788c */ /* 0x000fd2000bf05270 */
[----:B------:R-:W-:Y:S05]  /*2470*/  BRA.U !UP0, `(.L_x_1390) ;  /* 0x0000000108287547 */ /* 0x000fea000b800000 */
[----:B------:R-:W-:-:S09]  /*2480*/  UISETP.NE.AND UP0, UPT, UR4, 0x3, UPT ;  /* 0x000000030400788c */ /* 0x000fd2000bf05270 */
[----:B------:R-:W-:Y:S05]  /*2490*/  BRA.U !UP0, `(.L_x_1391) ;  /* 0x0000000108147547 */ /* 0x000fea000b800000 */
[----:B------:R-:W-:-:S09]  /*24a0*/  UISETP.NE.AND UP0, UPT, UR4, 0x4, UPT ;  /* 0x000000040400788c */ /* 0x000fd2000bf05270 */
[----:B------:R-:W-:Y:S05]  /*24b0*/  BRA.U UP0, `(.L_x_1388) ;  /* 0x0000000900807547 */ /* 0x000fea000b800000 */
[----:B------:R-:W0:Y:S02]  /*24c0*/  F2I.S64.TRUNC R4, R4 ;  /* 0x0000000400047311 */ /* 0x000e24000020d900 */
[----:B0-----:R0:W-:Y:S01]  /*24d0*/  STG.E.64 desc[UR36][R2.64], R4 ;  /* 0x0000000402007986 */ /* 0x0011e2000c101b24 */
[----:B------:R-:W-:Y:S05]  /*24e0*/  BRA `(.L_x_1389) ;  /* 0x0000000c00087947 */ /* 0x000fea0003800000 */
.L_x_1391:
[----:B------:R-:W0:Y:S02]  /*24f0*/  F2I.FTZ.TRUNC.NTZ R5, R4 ;  /* 0x0000000400057305 */ /* 0x000e24000021f100 */
[----:B0-----:R0:W-:Y:S01]  /*2500*/  STG.E desc[UR36][R2.64], R5 ;  /* 0x0000000502007986 */ /* 0x0011e2000c101924 */
[----:B------:R-:W-:Y:S05]  /*2510*/  BRA `(.L_x_1389) ;  /* 0x0000000800fc7947 */ /* 0x000fea0003800000 */
.L_x_1390:
[----:B------:R-:W0:Y:S02]  /*2520*/  F2I.FTZ.TRUNC.NTZ R5, R4 ;  /* 0x0000000400057305 */ /* 0x000e24000021f100 */
[----:B0-----:R0:W-:Y:S01]  /*2530*/  STG.E.U16 desc[UR36][R2.64], R5 ;  /* 0x0000000502007986 */ /* 0x0011e2000c101524 */
[----:B------:R-:W-:Y:S05]  /*2540*/  BRA `(.L_x_1389) ;  /* 0x0000000800f07947 */ /* 0x000fea0003800000 */
.L_x_1385:
[----:B------:R-:W-:-:S09]  /*2550*/  UISETP.GT.AND UP0, UPT, UR4, 0x6, UPT ;  /* 0x000000060400788c */ /* 0x000fd2000bf04270 */
[----:B------:R-:W-:Y:S05]  /*2560*/  BRA.U UP0, `(.L_x_1392) ;  /* 0x0000000100247547 */ /* 0x000fea000b800000 */
[----:B------:R-:W-:-:S09]  /*2570*/  UISETP.NE.AND UP0, UPT, UR4, 0x5, UPT ;  /* 0x000000050400788c */ /* 0x000fd2000bf05270 */
[----:B------:R-:W-:Y:S05]  /*2580*/  BRA.U !UP0, `(.L_x_1393) ;  /* 0x0000000108107547 */ /* 0x000fea000b800000 */
[----:B------:R-:W-:-:S09]  /*2590*/  UISETP.NE.AND UP0, UPT, UR4, 0x6, UPT ;  /* 0x000000060400788c */ /* 0x000fd2000bf05270 */
[----:B------:R-:W-:Y:S05]  /*25a0*/  BRA.U UP0, `(.L_x_1388) ;  /* 0x0000000900447547 */ /* 0x000fea000b800000 */
[----:B------:R0:W-:Y:S01]  /*25b0*/  STG.E desc[UR36][R2.64], R4 ;  /* 0x0000000402007986 */ /* 0x0001e2000c101924 */
[----:B------:R-:W-:Y:S05]  /*25c0*/  BRA `(.L_x_1389) ;  /* 0x0000000800d07947 */ /* 0x000fea0003800000 */
.L_x_1393:
[----:B------:R-:W-:-:S05]  /*25d0*/  F2FP.F16.F32.PACK_AB R4, RZ, R4 ;  /* 0x00000004ff04723e */ /* 0x000fca00000000ff */
[----:B------:R0:W-:Y:S01]  /*25e0*/  STG.E.U16 desc[UR36][R2.64], R4 ;  /* 0x0000000402007986 */ /* 0x0001e2000c101524 */
[----:B------:R-:W-:Y:S05]  /*25f0*/  BRA `(.L_x_1389) ;  /* 0x0000000800c47947 */ /* 0x000fea0003800000 */
.L_x_1392:
[----:B------:R-:W-:-:S09]  /*2600*/  UISETP.NE.AND UP0, UPT, UR4, 0x7, UPT ;  /* 0x000000070400788c */ /* 0x000fd2000bf05270 */
[----:B------:R-:W-:Y:S05]  /*2610*/  BRA.U !UP0, `(.L_x_1394) ;  /* 0x00000001082c7547 */ /* 0x000fea000b800000 */
[----:B------:R-:W-:-:S09]  /*2620*/  UISETP.NE.AND UP0, UPT, UR4, 0x8, UPT ;  /* 0x000000080400788c */ /* 0x000fd2000bf05270 */
[----:B------:R-:W-:Y:S05]  /*2630*/  BRA.U !UP0, `(.L_x_1395) ;  /* 0x0000000108147547 */ /* 0x000fea000b800000 */
[----:B------:R-:W-:-:S09]  /*2640*/  UISETP.NE.AND UP0, UPT, UR4, 0x9, UPT ;  /* 0x000000090400788c */ /* 0x000fd2000bf05270 */
[----:B------:R-:W-:Y:S05]  /*2650*/  BRA.U UP0, `(.L_x_1388) ;  /* 0x0000000900187547 */ /* 0x000fea000b800000 */
[----:B------:R-:W-:-:S05]  /*2660*/  IMAD.MOV.U32 R5, RZ, RZ, RZ ;  /* 0x000000ffff057224 */ /* 0x000fca00078e00ff */
[----:B------:R0:W-:Y:S01]  /*2670*/  STG.E.64 desc[UR36][R2.64], R4 ;  /* 0x0000000402007986 */ /* 0x0001e2000c101b24 */
[----:B------:R-:W-:Y:S05]  /*2680*/  BRA `(.L_x_1389) ;  /* 0x0000000800a07947 */ /* 0x000fea0003800000 */
.L_x_1395:
[----:B------:R-:W-:-:S04]  /*2690*/  F2FP.F16.F32.PACK_AB R5, RZ, R4 ;  /* 0x00000004ff05723e */ /* 0x000fc800000000ff */
[----:B------:R-:W-:-:S05]  /*26a0*/  PRMT R5, R5, 0x5410, RZ ;  /* 0x0000541005057816 */ /* 0x000fca00000000ff */
[----:B------:R0:W-:Y:S01]  /*26b0*/  STG.E desc[UR36][R2.64], R5 ;  /* 0x0000000502007986 */ /* 0x0001e2000c101924 */
[----:B------:R-:W-:Y:S05]  /*26c0*/  BRA `(.L_x_1389) ;  /* 0x0000000800907947 */ /* 0x000fea0003800000 */
.L_x_1394:
[----:B------:R-:W-:-:S06]  /*26d0*/  FMUL.FTZ R4, R4, 1 ;  /* 0x3f80000004047820 */ /* 0x000fcc0000410000 */
[----:B------:R-:W0:Y:S02]  /*26e0*/  F2F.F64.F32 R4, R4 ;  /* 0x0000000400047310 */ /* 0x000e240000201800 */
[----:B0-----:R0:W-:Y:S01]  /*26f0*/  STG.E.64 desc[UR36][R2.64], R4 ;  /* 0x0000000402007986 */ /* 0x0011e2000c101b24 */
[----:B------:R-:W-:Y:S05]  /*2700*/  BRA `(.L_x_1389) ;  /* 0x0000000800807947 */ /* 0x000fea0003800000 */
.L_x_1384:
        /* <DEDUP_REMOVED lines=8> */
[----:B------:R-:W-:-:S04]  /*2790*/  FSETP.NEU.FTZ.AND P0, PT, R4, RZ, PT ;  /* 0x000000ff0400720b */ /* 0x000fc80003f1d000 */
[----:B------:R-:W-:-:S05]  /*27a0*/  SEL R5, RZ, 0x1, !P0 ;  /* 0x00000001ff057807 */ /* 0x000fca0004000000 */
[----:B------:R0:W-:Y:S01]  /*27b0*/  STG.E.U8 desc[UR36][R2.64], R5 ;  /* 0x0000000502007986 */ /* 0x0001e2000c101124 */
[----:B------:R-:W-:Y:S05]  /*27c0*/  BRA `(.L_x_1389) ;  /* 0x0000000800507947 */ /* 0x000fea0003800000 */
.L_x_1398:
[----:B------:R-:W-:Y:S01]  /*27d0*/  FMUL.FTZ R4, R4, 1 ;  /* 0x3f80000004047820 */ /* 0x000fe20000410000 */
[----:B------:R-:W-:-:S05]  /*27e0*/  CS2R R6, SRZ ;  /* 0x0000000000067805 */ /* 0x000fca000001ff00 */
[----:B------:R-:W0:Y:S02]  /*27f0*/  F2F.F64.F32 R4, R4 ;  /* 0x0000000400047310 */ /* 0x000e240000201800 */
[----:B0-----:R0:W-:Y:S01]  /*2800*/  STG.E.128 desc[UR36][R2.64], R4 ;  /* 0x0000000402007986 */ /* 0x0011e2000c101d24 */
[----:B------:R-:W-:Y:S05]  /*2810*/  BRA `(.L_x_1389) ;  /* 0x00000008003c7947 */ /* 0x000fea0003800000 */
.L_x_1397:
[----:B------:R-:W-:-:S09]  /*2820*/  UISETP.NE.AND UP0, UPT, UR4, 0xf, UPT ;  /* 0x0000000f0400788c */ /* 0x000fd2000bf05270 */
[----:B------:R-:W-:Y:S05]  /*2830*/  BRA.U !UP0, `(.L_x_1399) ;  /* 0x0000000108987547 */ /* 0x000fea000b800000 */
[----:B------:R-:W-:-:S09]  /*2840*/  UISETP.NE.AND UP0, UPT, UR4, 0x17, UPT ;  /* 0x000000170400788c */ /* 0x000fd2000bf05270 */
[----:B------:R-:W-:Y:S05]  /*2850*/  BRA.U !UP0, `(.L_x_1400) ;  /* 0x0000000108487547 */ /* 0x000fea000b800000 */
[----:B------:R-:W-:-:S09]  /*2860*/  UISETP.NE.AND UP0, UPT, UR4, 0x18, UPT ;  /* 0x000000180400788c */ /* 0x000fd2000bf05270 */
[----:B------:R-:W-:Y:S05]  /*2870*/  BRA.U UP0, `(.L_x_1388) ;  /* 0x0000000500907547 */ /* 0x000fea000b800000 */
[----:B------:R-:W-:Y:S01]  /*2880*/  LOP3.LUT R6, R4, 0x7fffffff, RZ, 0xc0, !PT ;  /* 0x7fffffff04067812 */ /* 0x000fe200078ec0ff */
[----:B------:R-:W-:Y:S01]  /*2890*/  BSSY.RECONVERGENT B0, `(.L_x_1401) ;  /* 0x000000b000007945 */ /* 0x000fe20003800200 */
[----:B------:R-:W-:Y:S01]  /*28a0*/  SHF.R.U32.HI R7, RZ, 0x18, R4 ;  /* 0x00000018ff077819 */ /* 0x000fe20000011604 */
[----:B------:R-:W-:Y:S01]  /*28b0*/  IMAD.MOV.U32 R0, RZ, RZ, 0x7f ;  /* 0x0000007fff007424 */ /* 0x000fe200078e00ff */
        /* <DEDUP_REMOVED lines=8> */
.L_x_1402:
[----:B------:R-:W-:Y:S05]  /*2940*/  BSYNC.RECONVERGENT B0 ;  /* 0x0000000000007941 */ /* 0x000fea0003800200 */
.L_x_1401:
[----:B------:R-:W-:-:S05]  /*2950*/  LOP3.LUT R7, R0, 0x80, R7, 0xf8, !PT ;  /* 0x0000008000077812 */ /* 0x000fca00078ef807 */
[----:B------:R0:W-:Y:S01]  /*2960*/  STG.E.U8 desc[UR36][R2.64], R7 ;  /* 0x0000000702007986 */ /* 0x0001e2000c101124 */
[----:B------:R-:W-:Y:S05]  /*2970*/  BRA `(.L_x_1389) ;  /* 0x0000000400e47947 */ /* 0x000fea0003800000 */
.L_x_1400:
[----:B------:R-:W-:Y:S01]  /*2980*/  LOP3.LUT R6, R4, 0x7fffffff, RZ, 0xc0, !PT ;  /* 0x7fffffff04067812 */ /* 0x000fe200078ec0ff */
[----:B------:R-:W-:Y:S01]  /*2990*/  BSSY.RECONVERGENT B0, `(.L_x_1403) ;  /* 0x000000d000007945 */ /* 0x000fe20003800200 */
[----:B------:R-:W-:Y:S02]  /*29a0*/  SHF.R.U32.HI R7, RZ, 0x18, R4 ;  /* 0x00000018ff077819 */ /* 0x000fe40000011604 */
[----:B------:R-:W-:-:S13]  /*29b0*/  ISETP.GE.U32.AND P1, PT, R6, 0x47800000, PT ;  /* 0x478000000600780c */ /* 0x000fda0003f26070 */
[----:B------:R-:W-:Y:S02]  /*29c0*/  @P1 ISETP.GT.U32.AND P0, PT, R6, 0x7f800000, PT ;  /* 0x7f8000000600180c */ /* 0x000fe40003f04070 */
[----:B------:R-:W-:-:S04]  /*29d0*/  @P1 MOV R0, 0x7f ;  /* 0x0000007f00001802 */ /* 0x000fc80000000f00 */
        /* <DEDUP_REMOVED lines=8> */
.L_x_1404:
[----:B------:R-:W-:Y:S05]  /*2a60*/  BSYNC.RECONVERGENT B0 ;  /* 0x0000000000007941 */ /* 0x000fea0003800200 */
.L_x_1403:
[----:B------:R-:W-:-:S05]  /*2a70*/  LOP3.LUT R5, R0, 0x80, R7, 0xf8, !PT ;  /* 0x0000008000057812 */ /* 0x000fca00078ef807 */
[----:B------:R0:W-:Y:S01]  /*2a80*/  STG.E.U8 desc[UR36][R2.64], R5 ;  /* 0x0000000502007986 */ /* 0x0001e2000c101124 */
[----:B------:R-:W-:Y:S05]  /*2a90*/  BRA `(.L_x_1389) ;  /* 0x00000004009c7947 */ /* 0x000fea0003800000 */
.L_x_1399:
[----:B------:R-:W-:-:S05]  /*2aa0*/  F2FP.BF16.F32.PACK_AB R4, RZ, R4 ;  /* 0x00000004ff04723e */ /* 0x000fca00000010ff */
[----:B------:R0:W-:Y:S01]  /*2ab0*/  STG.E.U16 desc[UR36][R2.64], R4 ;  /* 0x0000000402007986 */ /* 0x0001e2000c101524 */
[----:B------:R-:W-:Y:S05]  /*2ac0*/  BRA `(.L_x_1389) ;  /* 0x0000000400907947 */ /* 0x000fea0003800000 */
.L_x_1396:
        /* <DEDUP_REMOVED lines=8> */
[----:B------:R-:W0:Y:S02]  /*2b50*/  F2I.FTZ.U32.TRUNC.NTZ R5, R4 ;  /* 0x0000000400057305 */ /* 0x000e24000021f000 */
[----:B0-----:R0:W-:Y:S01]  /*2b60*/  STG.E.U16 desc[UR36][R2.64], R5 ;  /* 0x0000000502007986 */ /* 0x0011e2000c101524 */
[----:B------:R-:W-:Y:S05]  /*2b70*/  BRA `(.L_x_1389) ;  /* 0x0000000400647947 */ /* 0x000fea0003800000 */
.L_x_1407:
[----:B------:R-:W-:Y:S01]  /*2b80*/  LOP3.LUT R5, R4, 0x7fffffff, RZ, 0xc0, !PT ;  /* 0x7fffffff04057812 */ /* 0x000fe200078ec0ff */
[----:B------:R-:W-:Y:S01]  /*2b90*/  BSSY.RECONVERGENT B0, `(.L_x_1408) ;  /* 0x0000013000007945 */ /* 0x000fe20003800200 */
[----:B------:R-:W-:Y:S02]  /*2ba0*/  IMAD.MOV.U32 R0, RZ, RZ, 0x80 ;  /* 0x00000080ff007424 */ /* 0x000fe400078e00ff */
        /* <DEDUP_REMOVED lines=9> */
.L_x_1410:
[----:B------:R-:W-:-:S04]  /*2c40*/  SHF.R.U32.HI R0, RZ, 0x14, R4 ;  /* 0x00000014ff007819 */ /* 0x000fc80000011604 */
[----:B------:R-:W-:-:S04]  /*2c50*/  LOP3.LUT R5, R0, 0x1, RZ, 0xc0, !PT ;  /* 0x0000000100057812 */ /* 0x000fc800078ec0ff */
[----:B------:R-:W-:-:S04]  /*2c60*/  IADD3 R0, PT, PT, R4, 0x487ffff, R5 ;  /* 0x0487ffff04007810 */ /* 0x000fc80007ffe005 */
[----:B------:R-:W-:-:S04]  /*2c70*/  SHF.R.U32.HI R0, RZ, 0x14, R0 ;  /* 0x00000014ff007819 */ /* 0x000fc80000011600 */
[----:B------:R-:W-:-:S07]  /*2c80*/  LOP3.LUT R5, R0, 0xff, RZ, 0xc0, !PT ;  /* 0x000000ff00057812 */ /* 0x000fce00078ec0ff */
.L_x_1411:
[----:B------:R-:W-:-:S04]  /*2c90*/  SHF.R.U32.HI R4, RZ, 0x18, R4 ;  /* 0x00000018ff047819 */ /* 0x000fc80000011604 */
[----:B------:R-:W-:-:S04]  /*2ca0*/  LOP3.LUT R5, R5, 0x80, R4, 0xf8, !PT ;  /* 0x0000008005057812 */ /* 0x000fc800078ef804 */
[----:B------:R-:W-:-:S07]  /*2cb0*/  PRMT R0, R5, 0x7610, R0 ;  /* 0x0000761005007816 */ /* 0x000fce0000000000 */
.L_x_1409:
[----:B------:R-:W-:Y:S05]  /*2cc0*/  BSYNC.RECONVERGENT B0 ;  /* 0x0000000000007941 */ /* 0x000fea0003800200 */
.L_x_1408:
[----:B------:R4:W-:Y:S01]  /*2cd0*/  STG.E.U8 desc[UR36][R2.64], R0 ;  /* 0x0000000002007986 */ /* 0x0009e2000c101124 */
[----:B------:R-:W-:Y:S05]  /*2ce0*/  BRA `(.L_x_1389) ;  /* 0x0000000400087947 */ /* 0x000fea0003800000 */
.L_x_1406:
        /* <DEDUP_REMOVED lines=12> */
.L_x_1414:
[----:B------:R-:W-:-:S04]  /*2db0*/  SHF.R.U32.HI R0, RZ, 0x15, R4 ;  /* 0x00000015ff007819 */ /* 0x000fc80000011604 */
[----:B------:R-:W-:-:S04]  /*2dc0*/  LOP3.LUT R5, R0, 0x1, RZ, 0xc0, !PT ;  /* 0x0000000100057812 */ /* 0x000fc800078ec0ff */
[----:B------:R-:W-:-:S04]  /*2dd0*/  IADD3 R0, PT, PT, R4, 0x88fffff, R5 ;  /* 0x088fffff04007810 */ /* 0x000fc80007ffe005 */
[----:B------:R-:W-:-:S04]  /*2de0*/  SHF.R.U32.HI R0, RZ, 0x15, R0 ;  /* 0x00000015ff007819 */ /* 0x000fc80000011600 */
[----:B------:R-:W-:-:S07]  /*2df0*/  LOP3.LUT R5, R0, 0xff, RZ, 0xc0, !PT ;  /* 0x000000ff00057812 */ /* 0x000fce00078ec0ff */
.L_x_1415:
[----:B------:R-:W-:-:S04]  /*2e00*/  SHF.R.U32.HI R4, RZ, 0x18, R4 ;  /* 0x00000018ff047819 */ /* 0x000fc80000011604 */
[----:B------:R-:W-:-:S04]  /*2e10*/  LOP3.LUT R5, R5, 0x80, R4, 0xf8, !PT ;  /* 0x0000008005057812 */ /* 0x000fc800078ef804 */
[----:B------:R-:W-:-:S07]  /*2e20*/  PRMT R0, R5, 0x7610, R0 ;  /* 0x0000761005007816 */ /* 0x000fce0000000000 */
.L_x_1413:
[----:B------:R-:W-:Y:S05]  /*2e30*/  BSYNC.RECONVERGENT B0 ;  /* 0x0000000000007941 */ /* 0x000fea0003800200 */
.L_x_1412:
[----:B------:R3:W-:Y:S01]  /*2e40*/  STG.E.U8 desc[UR36][R2.64], R0 ;  /* 0x0000000002007986 */ /* 0x0007e2000c101124 */
[----:B------:R-:W-:Y:S05]  /*2e50*/  BRA `(.L_x_1389) ;  /* 0x0000000000ac7947 */ /* 0x000fea0003800000 */
.L_x_1405:
[----:B------:R-:W-:-:S09]  /*2e60*/  UISETP.NE.AND UP0, UPT, UR4, 0x1c, UPT ;  /* 0x0000001c0400788c */ /* 0x000fd2000bf05270 */
[----:B------:R-:W-:Y:S05]  /*2e70*/  BRA.U !UP0, `(.L_x_1416) ;  /* 0x00000001089c7547 */ /* 0x000fea000b800000 */
[----:B------:R-:W-:-:S09]  /*2e80*/  UISETP.NE.AND UP0, UPT, UR4, 0x1d, UPT ;  /* 0x0000001d0400788c */ /* 0x000fd2000bf05270 */
[----:B------:R-:W-:Y:S05]  /*2e90*/  BRA.U !UP0, `(.L_x_1417) ;  /* 0x0000000108887547 */ /* 0x000fea000b800000 */
[----:B------:R-:W-:-:S09]  /*2ea0*/  UISETP.NE.AND UP0, UPT, UR4, 0x2c, UPT ;  /* 0x0000002c0400788c */ /* 0x000fd2000bf05270 */
[----:B------:R-:W-:Y:S05]  /*2eb0*/  BRA.U !UP0, `(.L_x_1418) ;  /* 0x0000000108447547 */ /* 0x000fea000b800000 */
.L_x_1388:
[----:B------:R-:W-:Y:S01]  /*2ec0*/  MOV R0, 0x0 ;  /* 0x0000000000007802 */ /* 0x000fe20000000f00 */
[----:B------:R-:W0:Y:S01]  /*2ed0*/  LDCU.64 UR6, c[0x4][0x128] ;  /* 0x01002500ff0677ac */ /* 0x000e220008000a00 */
[----:B------:R-:W-:Y:S02]  /*2ee0*/  HFMA2 R8, -RZ, RZ, 0, 6.020069122314453125e-06 ;  /* 0x00000065ff087431 */ /* 0x000fe400000001ff */
        /* <DEDUP_REMOVED lines=13> */
.L_x_1419:
[----:B------:R-:W-:Y:S05]  /*2fc0*/  BRA `(.L_x_1389) ;  /* 0x0000000000507947 */ /* 0x000fea0003800000 */
.L_x_1418:
        /* <DEDUP_REMOVED lines=15> */
.L_x_1417:
[----:B------:R-:W0:Y:S02]  /*30c0*/  F2I.U64.TRUNC R4, R4 ;  /* 0x0000000400047311 */ /* 0x000e24000020d800 */
[----:B0-----:R1:W-:Y:S01]  /*30d0*/  STG.E.64 desc[UR36][R2.64], R4 ;  /* 0x0000000402007986 */ /* 0x0013e2000c101b24 */
[----:B------:R-:W-:Y:S05]  /*30e0*/  BRA `(.L_x_1389) ;  /* 0x0000000000087947 */ /* 0x000fea0003800000 */
.L_x_1416:
[----:B------:R-:W0:Y:S02]  /*30f0*/  F2I.FTZ.U32.TRUNC.NTZ R5, R4 ;  /* 0x0000000400057305 */ /* 0x000e24000021f000 */
[----:B0-----:R0:W-:Y:S02]  /*3100*/  STG.E desc[UR36][R2.64], R5 ;  /* 0x0000000502007986 */ /* 0x0011e4000c101924 */
.L_x_1389:
[----:B------:R-:W-:-:S07]  /*3110*/  VIADD R17, R17, 0x80 ;  /* 0x0000008011117836 */ /* 0x000fce0000000000 */
.L_x_1353:
[----:B------:R-:W-:Y:S05]  /*3120*/  BSYNC.RECONVERGENT B7 ;  /* 0x0000000000077941 */ /* 0x000fea0003800200 */
.L_x_1352:
[----:B------:R-:W5:Y:S01]  /*3130*/  LDCU UR4, c[0x0][0x380] ;  /* 0x00007000ff0477ac */ /* 0x000f620008000800 */
[----:B------:R-:W-:Y:S01]  /*3140*/  BSSY.RECONVERGENT B7, `(.L_x_1420) ;  /* 0x0000304000077945 */ /* 0x000fe20003800200 */
[----:B-----5:R-:W-:-:S13]  /*3150*/  ISETP.GE.AND P0, PT, R17, UR4, PT ;  /* 0x0000000411007c0c */ /* 0x020fda000bf06270 */
[----:B------:R-:W-:Y:S05]  /*3160*/  @P0 BRA `(.L_x_1421) ;  /* 0x0000003000040947 */ /* 0x000fea0003800000 */
[----:B------:R-:W5:Y:S01]  /*3170*/  LDCU UR4, c[0x0][0x388] ;  /* 0x00007100ff0477ac */ /* 0x000f620008000800 */
[----:B------:R-:W-:Y:S02]  /*3180*/  HFMA2 R16, -RZ, RZ, 0, 0 ;  /* 0x00000000ff107431 */ /* 0x000fe400000001ff */
[----:B---34-:R-:W-:Y:S01]  /*3190*/  IMAD.MOV.U32 R0, RZ, RZ, RZ ;  /* 0x000000ffff007224 */ /* 0x018fe200078e00ff */
[----:B-----5:R-:W-:-:S09]  /*31a0*/  UISETP.NE.AND UP0, UPT, UR4, URZ, UPT ;  /* 0x000000ff0400728c */ /* 0x020fd2000bf05270 */
[----:B------:R-:W-:Y:S05]  /*31b0*/  BRA.U !UP0, `(.L_x_1422) ;  /* 0x0000001108a87547 */ /* 0x000fea000b800000 */
[----:B------:R-:W0:Y:S01]  /*31c0*/  LDCU.64 UR4, c[0x0][0x390] ;  /* 0x00007200ff0477ac */ /* 0x000e220008000a00 */
[----:B------:R-:W-:Y:S01]  /*31d0*/  IMAD.MOV.U32 R16, RZ, RZ, RZ ;  /* 0x000000ffff107224 */ /* 0x000fe200078e00ff */
[----:B------:R-:W3:Y:S01]  /*31e0*/  LDCU UR6, c[0x0][0x38c] ;  /* 0x00007180ff0677ac */ /* 0x000ee20008000800 */
[----:B------:R-:W4:Y:S01]  /*31f0*/  LDCU.64 UR8, c[0x0][0x4b8] ;  /* 0x00009700ff0877ac */ /* 0x000f220008000a00 */
[----:B------:R-:W-:Y:S01]  /*3200*/  UISETP.NE.AND UP0, UPT, UR40, URZ, UPT ;  /* 0x000000ff2800728c */ /* 0x000fe2000bf05270 */
[----:B012---:R-:W-:-:S05]  /*3210*/  IMAD.HI.U32 R2, R17, UR4, R16 ;  /* 0x0000000411027c27 */ /* 0x007fca000f8e0010 */
[----:B------:R-:W-:-:S05]  /*3220*/  SHF.R.U32.HI R3, RZ, UR5, R2 ;  /* 0x00000005ff037c19 */ /* 0x000fca0008011602 */
[----:B------:R-:W-:-:S04]  /*3230*/  IMAD.MOV R0, RZ, RZ, -R3 ;  /* 0x000000ffff007224 */ /* 0x000fc800078e0a03 */
[----:B---3--:R-:W-:-:S04]  /*3240*/  IMAD R0, R0, UR6, R17 ;  /* 0x0000000600007c24 */ /* 0x008fc8000f8e0211 */
[C---:B----4-:R-:W-:Y:S02]  /*3250*/  IMAD R16, R0.reuse, UR8, RZ ;  /* 0x0000000800107c24 */ /* 0x050fe4000f8e02ff */
        /* <DEDUP_REMOVED lines=288> */
.L_x_1422:
[----:B------:R-:W0:Y:S01]  /*4460*/  LDCU.64 UR6, c[0x0][0x588] ;  /* 0x0000b100ff0677ac */ /* 0x000e220008000a00 */
[----:B------:R-:W-:Y:S01]  /*4470*/  BSSY.RECONVERGENT B6, `(.L_x_1423) ;  /* 0x00000dd000067945 */ /* 0x000fe20003800200 */
[----:B------:R-:W-:-:S04]  /*4480*/  UPRMT UR4, UR41, 0x9910, URZ ;  /* 0x0000991029047896 */ /* 0x000fc800080000ff */
[----:B------:R-:W-:Y:S01]  /*4490*/  UISETP.GT.AND UP0, UPT, UR4, 0x9, UPT ;  /* 0x000000090400788c */ /* 0x000fe2000bf04270 */
[----:B012---:R-:W-:-:S04]  /*44a0*/  IADD3 R2, P0, PT, R0, UR6, RZ ;  /* 0x0000000600027c10 */ /* 0x007fc8000ff1e0ff */
        /* <DEDUP_REMOVED lines=13> */
.L_x_1427:
[----:B------:R-:W2:Y:S02]  /*4580*/  LDG.E.U8 R0, desc[UR36][R2.64] ;  /* 0x0000002402007981 */ /* 0x000ea4000c1e1100 */
[----:B--2---:R-:W-:Y:S01]  /*4590*/  I2FP.F32.U32 R0, R0 ;  /* 0x0000000000007245 */ /* 0x004fe20000201000 */
[----:B------:R-:W-:Y:S06]  /*45a0*/  BRA `(.L_x_1429) ;  /* 0x0000000c00247947 */ /* 0x000fec0003800000 */
.L_x_1426:
        /* <DEDUP_REMOVED lines=9> */
.L_x_1431:
[----:B------:R-:W2:Y:S02]  /*4640*/  LDG.E R0, desc[UR36][R2.64] ;  /* 0x0000002402007981 */ /* 0x000ea4000c1e1900 */
[----:B--2---:R-:W-:Y:S01]  /*4650*/  I2FP.F32.S32 R0, R0 ;  /* 0x0000000000007245 */ /* 0x004fe20000201400 */
[----:B------:R-:W-:Y:S06]  /*4660*/  BRA `(.L_x_1429) ;  /* 0x0000000800f47947 */ /* 0x000fec0003800000 */
.L_x_1430:
[----:B------:R-:W2:Y:S02]  /*4670*/  LDG.E.U16 R0, desc[UR36][R2.64] ;  /* 0x0000002402007981 */ /* 0x000ea4000c1e1500 */
[----:B--2---:R-:W0:Y:S01]  /*4680*/  I2F.S16 R0, R0 ;  /* 0x0000000000007306 */ /* 0x004e220000101400 */
[----:B------:R-:W-:Y:S05]  /*4690*/  BRA `(.L_x_1429) ;  /* 0x0000000800e87947 */ /* 0x000fea0003800000 */
.L_x_1425:
        /* <DEDUP_REMOVED lines=8> */
.L_x_1433:
[----:B------:R-:W2:Y:S02]  /*4720*/  LDG.E.U16 R0, desc[UR36][R2.64] ;  /* 0x0000002402007981 */ /* 0x000ea4000c1e1500 */
[----:B--2---:R-:W-:Y:S01]  /*4730*/  HADD2.F32 R0, -RZ, R0.H0_H0 ;  /* 0x20000000ff007230 */ /* 0x004fe20000004100 */
[----:B------:R-:W-:Y:S06]  /*4740*/  BRA `(.L_x_1429) ;  /* 0x0000000800bc7947 */ /* 0x000fec0003800000 */
.L_x_1432:
        /* <DEDUP_REMOVED lines=8> */
.L_x_1435:
[----:B------:R-:W2:Y:S02]  /*47d0*/  LDG.E.U16 R0, desc[UR36][R2.64] ;  /* 0x0000002402007981 */ /* 0x000ea4000c1e1500 */
[----:B--2---:R-:W-:Y:S01]  /*47e0*/  HADD2.F32 R0, -RZ, R0.H0_H0 ;  /* 0x20000000ff007230 */ /* 0x004fe20000004100 */
[----:B------:R-:W-:Y:S06]  /*47f0*/  BRA `(.L_x_1429) ;  /* 0x0000000800907947 */ /* 0x000fec0003800000 */
.L_x_1434:
[----:B------:R-:W2:Y:S01]  /*4800*/  LDG.E.64 R2, desc[UR36][R2.64] ;  /* 0x0000002402027981 */ /* 0x000ea2000c1e1b00 */
[----:B------:R-:W-:Y:S01]  /*4810*/  UMOV UR4, 0xf0000000 ;  /* 0xf000000000047882 */ /* 0x000fe20000000000 */
[----:B------:R-:W-:Y:S01]  /*4820*/  UMOV UR5, 0x380fffff ;  /* 0x380fffff00057882 */ /* 0x000fe20000000000 */
[----:B--2---:R-:W0:Y:S01]  /*4830*/  F2F.F32.F64 R0, R2 ;  /* 0x0000000200007310 */ /* 0x004e220000301000 */
[----:B------:R-:W-:-:S14]  /*4840*/  DSETP.GEU.AND P0, PT, |R2|, UR4, PT ;  /* 0x0000000402007e2a */ /* 0x000fdc000bf0e200 */
[----:B0-----:R-:W-:Y:S01]  /*4850*/  @!P0 FMUL R0, R0, 1.175494350822287508e-38 ;  /* 0x0080000000008820 */ /* 0x001fe20000400000 */
[----:B------:R-:W-:Y:S06]  /*4860*/  BRA `(.L_x_1429) ;  /* 0x0000000800747947 */ /* 0x000fec0003800000 */
.L_x_1424:
        /* <DEDUP_REMOVED lines=12> */
.L_x_1438:
[----:B------:R-:W2:Y:S01]  /*4930*/  LDG.E.64 R2, desc[UR36][R2.64] ;  /* 0x0000002402027981 */ /* 0x000ea2000c1e1b00 */
[----:B------:R-:W-:Y:S01]  /*4940*/  UMOV UR4, 0xf0000000 ;  /* 0xf000000000047882 */ /* 0x000fe20000000000 */
[----:B------:R-:W-:Y:S01]  /*4950*/  UMOV UR5, 0x380fffff ;  /* 0x380fffff00057882 */ /* 0x000fe20000000000 */
[----:B--2---:R-:W0:Y:S01]  /*4960*/  F2F.F32.F64 R0, R2 ;  /* 0x0000000200007310 */ /* 0x004e220000301000 */
[----:B------:R-:W-:-:S14]  /*4970*/  DSETP.GEU.AND P0, PT, |R2|, UR4, PT ;  /* 0x0000000402007e2a */ /* 0x000fdc000bf0e200 */
[----:B0-----:R-:W-:Y:S01]  /*4980*/  @!P0 FMUL R0, R0, 1.175494350822287508e-38 ;  /* 0x0080000000008820 */ /* 0x001fe20000400000 */
[----:B------:R-:W-:Y:S06]  /*4990*/  BRA `(.L_x_1429) ;  /* 0x0000000800287947 */ /* 0x000fec0003800000 */
.L_x_1437:
        /* <DEDUP_REMOVED lines=23> */
[----:B------:R-:W-:Y:S01]  /*4b10*/  LOP3.LUT R0, R5, 0x80000000, R0, 0xf8, !PT ;  /* 0x8000000005007812 */ /* 0x000fe200078ef800 */
[----:B------:R-:W-:Y:S06]  /*4b20*/  BRA `(.L_x_1429) ;  /* 0x0000000400c47947 */ /* 0x000fec0003800000 */
.L_x_1440:
        /* <DEDUP_REMOVED lines=10> */
[----:B------:R-:W-:Y:S01]  /*4bd0*/  LOP3.LUT R0, R0, 0x80000000, R5, 0xf8, !PT ;  /* 0x8000000000007812 */ /* 0x000fe200078ef805 */
[----:B------:R-:W-:Y:S06]  /*4be0*/  BRA `(.L_x_1429) ;  /* 0x0000000400947947 */ /* 0x000fec0003800000 */
.L_x_1439:
[----:B------:R-:W2:Y:S02]  /*4bf0*/  LDG.E.U16 R0, desc[UR36][R2.64] ;  /* 0x0000002402007981 */ /* 0x000ea4000c1e1500 */
[----:B--2---:R-:W-:Y:S01]  /*4c00*/  IMAD.U32 R0, R0, 0x10000, RZ ;  /* 0x0001000000007824 */ /* 0x004fe200078e00ff */
[----:B------:R-:W-:Y:S06]  /*4c10*/  BRA `(.L_x_1429) ;  /* 0x0000000400887947 */ /* 0x000fec0003800000 */
.L_x_1436:
        /* <DEDUP_REMOVED lines=11> */
.L_x_1443:
[----:B------:R-:W2:Y:S01]  /*4cd0*/  LDG.E.U8 R3, desc[UR36][R2.64] ;  /* 0x0000002402037981 */ /* 0x000ea2000c1e1100 */
        /* <DEDUP_REMOVED lines=19> */
.L_x_1445:
[----:B------:R-:W-:Y:S05]  /*4e10*/  BSYNC.RECONVERGENT B0 ;  /* 0x0000000000007941 */ /* 0x000fea0003800200 */
.L_x_1444:
[----:B------:R-:W-:Y:S02]  /*4e20*/  SHF.L.U32 R0, R0, 0x14, RZ ;  /* 0x0000001400007819 */ /* 0x000fe400000006ff */
[----:B------:R-:W-:-:S04]  /*4e30*/  LEA R2, R2, 0x3b800000, 0x17 ;  /* 0x3b80000002027811 */ /* 0x000fc800078eb8ff */
[----:B------:R-:W-:Y:S01]  /*4e40*/  LOP3.LUT R0, R2, R0, R7, 0xfe, !PT ;  /* 0x0000000002007212 */ /* 0x000fe200078efe07 */
[----:B------:R-:W-:Y:S06]  /*4e50*/  BRA `(.L_x_1429) ;  /* 0x0000000000f87947 */ /* 0x000fec0003800000 */
.L_x_1442:
        /* <DEDUP_REMOVED lines=20> */
.L_x_1447:
[----:B------:R-:W-:Y:S05]  /*4fa0*/  BSYNC.RECONVERGENT B0 ;  /* 0x0000000000007941 */ /* 0x000fea0003800200 */
.L_x_1446:
[----:B------:R-:W-:Y:S01]  /*4fb0*/  IMAD.SHL.U32 R0, R0, 0x200000, RZ ;  /* 0x0020000000007824 */ /* 0x000fe200078e00ff */
[----:B------:R-:W-:-:S04]  /*4fc0*/  LEA R2, R2, 0x37800000, 0x17 ;  /* 0x3780000002027811 */ /* 0x000fc800078eb8ff */
[----:B------:R-:W-:Y:S01]  /*4fd0*/  LOP3.LUT R0, R2, R0, R7, 0xfe, !PT ;  /* 0x0000000002007212 */ /* 0x000fe200078efe07 */
[----:B------:R-:W-:Y:S06]  /*4fe0*/  BRA `(.L_x_1429) ;  /* 0x0000000000947947 */ /* 0x000fec0003800000 */
.L_x_1441:
[----:B------:R-:W-:-:S09]  /*4ff0*/  UISETP.NE.AND UP0, UPT, UR4, 0x1c, UPT ;  /* 0x0000001c0400788c */ /* 0x000fd2000bf05270 */
[----:B------:R-:W-:Y:S05]  /*5000*/  BRA.U !UP0, `(.L_x_1448) ;  /* 0x0000000108847547 */ /* 0x000fea000b800000 */
[----:B------:R-:W-:-:S09]  /*5010*/  UISETP.NE.AND UP0, UPT, UR4, 0x1d, UPT ;  /* 0x0000001d0400788c */ /* 0x000fd2000bf05270 */
[----:B------:R-:W-:Y:S05]  /*5020*/  BRA.U !UP0, `(.L_x_1449) ;  /* 0x0000000108707547 */ /* 0x000fea000b800000 */
[----:B------:R-:W-:-:S09]  /*5030*/  UISETP.NE.AND UP0, UPT, UR4, 0x2c, UPT ;  /* 0x0000002c0400788c */ /* 0x000fd2000bf05270 */
[----:B------:R-:W-:Y:S05]  /*5040*/  BRA.U UP0, `(.L_x_1428) ;  /* 0x0000000100207547 */ /* 0x000fea000b800000 */
[----:B------:R-:W2:Y:S01]  /*5050*/  LDG.E.U8 R2, desc[UR36][R2.64] ;  /* 0x0000002402027981 */ /* 0x000ea2000c1e1100 */
[----:B------:R-:W-:Y:S01]  /*5060*/  HFMA2 R0, -RZ, RZ, 3.814697265625e-06, 0 ;  /* 0x00400000ff007431 */ /* 0x000fe200000001ff */
[----:B--2---:R-:W-:-:S13]  /*5070*/  ISETP.NE.AND P0, PT, R2, RZ, PT ;  /* 0x000000ff0200720c */ /* 0x004fda0003f05270 */
[----:B------:R-:W-:Y:S05]  /*5080*/  @!P0 BRA `(.L_x_1429) ;  /* 0x00000000006c8947 */ /* 0x000fea0003800000 */
[----:B------:R-:W-:-:S13]  /*5090*/  ISETP.NE.AND P0, PT, R2, 0xff, PT ;  /* 0x000000ff0200780c */ /* 0x000fda0003f05270 */
[----:B------:R-:W-:Y:S02]  /*50a0*/  @!P0 IMAD.MOV.U32 R0, RZ, RZ, 0x7f800001 ;  /* 0x7f800001ff008424 */ /* 0x000fe400078e00ff */
[----:B------:R-:W-:Y:S01]  /*50b0*/  @P0 IMAD.SHL.U32 R0, R2, 0x800000, RZ ;  /* 0x0080000002000824 */ /* 0x000fe200078e00ff */
[----:B------:R-:W-:Y:S06]  /*50c0*/  BRA `(.L_x_1429) ;  /* 0x00000000005c7947 */ /* 0x000fec0003800000 */
.L_x_1428:
[----:B------:R-:W-:Y:S01]  /*50d0*/  MOV R2, 0x0 ;  /* 0x0000000000027802 */ /* 0x000fe20000000f00 */
[----:B------:R-:W0:Y:S01]  /*50e0*/  LDCU.64 UR4, c[0x4][0x128] ;  /* 0x01002500ff0477ac */ /* 0x000e220008000a00 */
[----:B------:R-:W-:Y:S02]  /*50f0*/  HFMA2 R8, -RZ, RZ, 0, 4.64916229248046875e-06 ;  /* 0x0000004eff087431 */ /* 0x000fe400000001ff */
[----:B------:R-:W-:Y:S01]  /*5100*/  IMAD.MOV.U32 R12, RZ, RZ, 0x1 ;  /* 0x00000001ff0c7424 */ /* 0x000fe200078e00ff */
[----:B------:R-:W1:Y:S01]  /*5110*/  LDCU.64 UR6, c[0x4][0x130] ;  /* 0x01002600ff0677ac */ /* 0x000e620008000a00 */
[----:B------:R-:W2:Y:S01]  /*5120*/  LDC.64 R2, c[0x4][R2] ;  /* 0x0100000002027b82 */ /* 0x000ea20000000a00 */
[----:B------:R-:W-:Y:S01]  /*5130*/  IMAD.MOV.U32 R13, RZ, RZ, RZ ;  /* 0x000000ffff0d7224 */ /* 0x000fe200078e00ff */
[----:B------:R-:W3:Y:S01]  /*5140*/  LDCU.64 UR8, c[0x4][0x18] ;  /* 0x01000300ff0877ac */ /* 0x000ee20008000a00 */
[----:B0-----:R-:W-:Y:S01]  /*5150*/  MOV R4, UR4 ;  /* 0x0000000400047c02 */ /* 0x001fe20008000f00 */
[----:B------:R-:W-:-:S02]  /*5160*/  IMAD.U32 R5, RZ, RZ, UR5 ;  /* 0x00000005ff057e24 */ /* 0x000fc4000f8e00ff */
[----:B-1----:R-:W-:Y:S01]  /*5170*/  IMAD.U32 R6, RZ, RZ, UR6 ;  /* 0x00000006ff067e24 */ /* 0x002fe2000f8e00ff */
[----:B------:R-:W-:Y:S01]  /*5180*/  MOV R7, UR7 ;  /* 0x0000000700077c02 */ /* 0x000fe20008000f00 */
[----:B---3--:R-:W-:Y:S02]  /*5190*/  IMAD.U32 R10, RZ, RZ, UR8 ;  /* 0x00000008ff0a7e24 */ /* 0x008fe4000f8e00ff */
[----:B------:R-:W-:-:S07]  /*51a0*/  IMAD.U32 R11, RZ, RZ, UR9 ;  /* 0x00000009ff0b7e24 */ /* 0x000fce000f8e00ff */
[----:B------:R-:W-:-:S07]  /*51b0*/  LEPC R20, `(.L_x_1450) ;  /* 0x000000001014794e */ /* 0x000fce0000000000 */
[----:B--2---:R-:W-:Y:S05]  /*51c0*/  CALL.ABS.NOINC R2 ;  /* 0x0000000002007343 */ /* 0x004fea0003c00000 */
.L_x_1450:
[----:B------:R-:W-:Y:S01]  /*51d0*/  MOV R0, RZ ;  /* 0x000000ff00007202 */ /* 0x000fe20000000f00 */
[----:B------:R-:W-:Y:S06]  /*51e0*/  BRA `(.L_x_1429) ;  /* 0x0000000000147947 */ /* 0x000fec0003800000 */
.L_x_1449:
[----:B------:R-:W2:Y:S02]  /*51f0*/  LDG.E.64 R2, desc[UR36][R2.64] ;  /* 0x0000002402027981 */ /* 0x000ea4000c1e1b00 */
[----:B--2---:R0:W1:Y:S01]  /*5200*/  I2F.U64 R0, R2 ;  /* 0x0000000200007312 */ /* 0x0040620000301000 */
[----:B------:R-:W-:Y:S05]  /*5210*/  BRA `(.L_x_1429) ;  /* 0x0000000000087947 */ /* 0x000fea0003800000 */
.L_x_1448:
[----:B------:R-:W2:Y:S02]  /*5220*/  LDG.E R0, desc[UR36][R2.64] ;  /* 0x0000002402007981 */ /* 0x000ea4000c1e1900 */
[----:B--2---:R-:W-:-:S07]  /*5230*/  I2FP.F32.U32 R0, R0 ;  /* 0x0000000000007245 */ /* 0x004fce0000201000 */
.L_x_1429:
[----:B------:R-:W-:Y:S05]  /*5240*/  BSYNC.RECONVERGENT B6 ;  /* 0x0000000000067941 */ /* 0x000fea0003800200 */
.L_x_1423:
[C---:B01---5:R-:W-:Y:S01]  /*5250*/  FSETP.GT.FTZ.AND P0, PT, |R0|.reuse, 1, PT ;  /* 0x3f8000000000780b */ /* 0x063fe20003f14200 */
[----:B--234-:R-:W-:Y:S01]  /*5260*/  FADD.FTZ R2, |R0|, -RZ ;  /* 0x800000ff00027221 */ /* 0x01cfe20000010200 */
[----:B------:R-:W-:Y:S01]  /*5270*/  IMAD.MOV.U32 R4, RZ, RZ, 0x3b2090aa ;  /* 0x3b2090aaff047424 */ /* 0x000fe200078e00ff */
        /* <DEDUP_REMOVED lines=17> */
[----:B------:R-:W-:Y:S02]  /*5390*/  FSETP.NAN.FTZ.AND P0, PT, |R0|, |R0|, PT ;  /* 0x400000000000720b */ /* 0x000fe40003f18200 */
[----:B------:R-:W-:Y:S02]  /*53a0*/  IADD3.X R3, PT, PT, RZ, UR7, RZ, P1, !PT ;  /* 0x00000007ff037c10 */ /* 0x000fe40008ffe4ff */
        /* <DEDUP_REMOVED lines=14> */
.L_x_1454:
[----:B------:R-:W0:Y:S02]  /*5490*/  F2I.S64.TRUNC R4, R4 ;  /* 0x0000000400047311 */ /* 0x000e24000020d900 */
[----:B0-----:R-:W-:-:S05]  /*54a0*/  IMAD.MOV.U32 R7, RZ, RZ, R4 ;  /* 0x000000ffff077224 */ /* 0x001fca00078e0004 */
[----:B------:R3:W-:Y:S01]  /*54b0*/  STG.E.U8 desc[UR36][R2.64], R7 ;  /* 0x0000000702007986 */ /* 0x0007e2000c101124 */
[----:B------:R-:W-:Y:S05]  /*54c0*/  BRA `(.L_x_1456) ;  /* 0x0000000c00287947 */ /* 0x000fea0003800000 */
.L_x_1453:
        /* <DEDUP_REMOVED lines=9> */
.L_x_1458:
[----:B------:R-:W0:Y:S02]  /*5560*/  F2I.FTZ.TRUNC.NTZ R5, R4 ;  /* 0x0000000400057305 */ /* 0x000e24000021f100 */
[----:B0-----:R2:W-:Y:S01]  /*5570*/  STG.E desc[UR36][R2.64], R5 ;  /* 0x0000000502007986 */ /* 0x0015e2000c101924 */
[----:B------:R-:W-:Y:S05]  /*5580*/  BRA `(.L_x_1456) ;  /* 0x0000000800f87947 */ /* 0x000fea0003800000 */
.L_x_1457:
[----:B------:R-:W0:Y:S02]  /*5590*/  F2I.FTZ.TRUNC.NTZ R5, R4 ;  /* 0x0000000400057305 */ /* 0x000e24000021f100 */
[----:B0-----:R0:W-:Y:S01]  /*55a0*/  STG.E.U16 desc[UR36][R2.64], R5 ;  /* 0x0000000502007986 */ /* 0x0011e2000c101524 */
[----:B------:R-:W-:Y:S05]  /*55b0*/  BRA `(.L_x_1456) ;  /* 0x0000000800ec7947 */ /* 0x000fea0003800000 */
.L_x_1452:
        /* <DEDUP_REMOVED lines=8> */
.L_x_1460:
[----:B------:R-:W-:-:S05]  /*5640*/  F2FP.F16.F32.PACK_AB R4, RZ, R4 ;  /* 0x00000004ff04723e */ /* 0x000fca00000000ff */
[----:B------:R0:W-:Y:S01]  /*5650*/  STG.E.U16 desc[UR36][R2.64], R4 ;  /* 0x0000000402007986 */ /* 0x0001e2000c101524 */
[----:B------:R-:W-:Y:S05]  /*5660*/  BRA `(.L_x_1456) ;  /* 0x0000000800c07947 */ /* 0x000fea0003800000 */
.L_x_1459:
        /* <DEDUP_REMOVED lines=9> */
.L_x_1462:
[----:B------:R-:W-:-:S04]  /*5700*/  F2FP.F16.F32.PACK_AB R5, RZ, R4 ;  /* 0x00000004ff05723e */ /* 0x000fc800000000ff */
[----:B------:R-:W-:-:S05]  /*5710*/  PRMT R5, R5, 0x5410, RZ ;  /* 0x0000541005057816 */ /* 0x000fca00000000ff */
[----:B------:R0:W-:Y:S01]  /*5720*/  STG.E desc[UR36][R2.64], R5 ;  /* 0x0000000502007986 */ /* 0x0001e2000c101924 */
[----:B------:R-:W-:Y:S05]  /*5730*/  BRA `(.L_x_1456) ;  /* 0x00000008008c7947 */ /* 0x000fea0003800000 */
.L_x_1461:
[----:B------:R-:W-:-:S06]  /*5740*/  FMUL.FTZ R4, R4, 1 ;  /* 0x3f80000004047820 */ /* 0x000fcc0000410000 */
[----:B------:R-:W0:Y:S02]  /*5750*/  F2F.F64.F32 R4, R4 ;  /* 0x0000000400047310 */ /* 0x000e240000201800 */
[----:B0-----:R0:W-:Y:S01]  /*5760*/  STG.E.64 desc[UR36][R2.64], R4 ;  /* 0x0000000402007986 */ /* 0x0011e2000c101b24 */
[----:B------:R-:W-:Y:S05]  /*5770*/  BRA `(.L_x_1456) ;  /* 0x00000008007c7947 */ /* 0x000fea0003800000 */
.L_x_1451:
        /* <DEDUP_REMOVED lines=13> */
.L_x_1466:
[----:B------:R-:W-:Y:S01]  /*5850*/  LOP3.LUT R6, R4, 0x7fffffff, RZ, 0xc0, !PT ;  /* 0x7fffffff04067812 */ /* 0x000fe200078ec0ff */
[----:B------:R-:W-:Y:S01]  /*5860*/  BSSY.RECONVERGENT B0, `(.L_x_1467) ;  /* 0x0000012000007945 */ /* 0x000fe20003800200 */
[----:B------:R-:W-:Y:S02]  /*5870*/  HFMA2 R0, -RZ, RZ, 0, 7.62939453125e-06 ;  /* 0x00000080ff007431 */ /* 0x000fe400000001ff */
        /* <DEDUP_REMOVED lines=13> */
.L_x_1469:
[----:B------:R-:W-:-:S04]  /*5950*/  SHF.R.U32.HI R4, RZ, 0x18, R4 ;  /* 0x00000018ff047819 */ /* 0x000fc80000011604 */
[----:B------:R-:W-:-:S04]  /*5960*/  LOP3.LUT R4, R5, 0x80, R4, 0xf8, !PT ;  /* 0x0000008005047812 */ /* 0x000fc800078ef804 */
[----:B------:R-:W-:-:S07]  /*5970*/  PRMT R0, R4, 0x7610, R0 ;  /* 0x0000761004007816 */ /* 0x000fce0000000000 */
.L_x_1468:
[----:B------:R-:W-:Y:S05]  /*5980*/  BSYNC.RECONVERGENT B0 ;  /* 0x0000000000007941 */ /* 0x000fea0003800200 */
.L_x_1467:
[----:B------:R0:W-:Y:S01]  /*5990*/  STG.E.U8 desc[UR36][R2.64], R0 ;  /* 0x0000000002007986 */ /* 0x0001e2000c101124 */
[----:B------:R-:W-:Y:S05]  /*59a0*/  BRA `(.L_x_1456) ;  /* 0x0000000400f07947 */ /* 0x000fea0003800000 */
.L_x_1465:
[----:B------:R-:W-:Y:S01]  /*59b0*/  LOP3.LUT R6, R4, 0x7fffffff, RZ, 0xc0, !PT ;  /* 0x7fffffff04067812 */ /* 0x000fe200078ec0ff */
[----:B------:R-:W-:Y:S01]  /*59c0*/  BSSY.RECONVERGENT B0, `(.L_x_1470) ;  /* 0x0000012000007945 */ /* 0x000fe20003800200 */
[----:B------:R-:W-:Y:S02]  /*59d0*/  IMAD.MOV.U32 R0, RZ, RZ, 0x80 ;  /* 0x00000080ff007424 */ /* 0x000fe400078e00ff */
        /* <DEDUP_REMOVED lines=13> */
.L_x_1472:
[----:B------:R-:W-:-:S04]  /*5ab0*/  SHF.R.U32.HI R4, RZ, 0x18, R4 ;  /* 0x00000018ff047819 */ /* 0x000fc80000011604 */
[----:B------:R-:W-:-:S04]  /*5ac0*/  LOP3.LUT R5, R5, 0x80, R4, 0xf8, !PT ;  /* 0x0000008005057812 */ /* 0x000fc800078ef804 */
[----:B------:R-:W-:-:S07]  /*5ad0*/  PRMT R0, R5, 0x7610, R0 ;  /* 0x0000761005007816 */ /* 0x000fce0000000000 */
.L_x_1471:
[----:B------:R-:W-:Y:S05]  /*5ae0*/  BSYNC.RECONVERGENT B0 ;  /* 0x0000000000007941 */ /* 0x000fea0003800200 */
.L_x_1470:
[----:B------:R0:W-:Y:S01]  /*5af0*/  STG.E.U8 desc[UR36][R2.64], R0 ;  /* 0x0000000002007986 */ /* 0x0001e2000c101124 */
[----:B------:R-:W-:Y:S05]  /*5b00*/  BRA `(.L_x_1456) ;  /* 0x0000000400987947 */ /* 0x000fea0003800000 */
.L_x_1464:
[----:B------:R-:W-:-:S09]  /*5b10*/  UISETP.NE.AND UP0, UPT, UR4, 0x1c, UPT ;  /* 0x0000001c0400788c */ /* 0x000fd2000bf05270 */
[----:B------:R-:W-:Y:S05]  /*5b20*/  BRA.U !UP0, `(.L_x_1473) ;  /* 0x0000000108587547 */ /* 0x000fea000b800000 */
[----:B------:R-:W-:-:S09]  /*5b30*/  UISETP.NE.AND UP0, UPT, UR4, 0x1d, UPT ;  /* 0x0000001d0400788c */ /* 0x000fd2000bf05270 */
[----:B------:R-:W-:Y:S05]  /*5b40*/  BRA.U !UP0, `(.L_x_1474) ;  /* 0x0000000108447547 */ /* 0x000fea000b800000 */
[----:B------:R-:W-:-:S09]  /*5b50*/  UISETP.NE.AND UP0, UPT, UR4, 0x2c, UPT ;  /* 0x0000002c0400788c */ /* 0x000fd2000bf05270 */
[----:B------:R-:W-:Y:S05]  /*5b60*/  BRA.U UP0, `(.L_x_1455) ;  /* 0x0000000100a87547 */ /* 0x000fea000b800000 */
        /* <DEDUP_REMOVED lines=11> */
[----:B------:R-:W-:-:S04]  /*5c20*/  @!P0 IMAD.MOV R0, RZ, RZ, R6 ;  /* 0x000000ffff008224 */ /* 0x000fc800078e0206 */
[----:B------:R-:W-:-:S05]  /*5c30*/  @P1 IMAD.MOV.U32 R5, RZ, RZ, R0 ;  /* 0x000000ffff051224 */ /* 0x000fca00078e0000 */
[----:B------:R0:W-:Y:S01]  /*5c40*/  STG.E.U8 desc[UR36][R2.64], R5 ;  /* 0x0000000502007986 */ /* 0x0001e2000c101124 */
[----:B------:R-:W-:Y:S05]  /*5c50*/  BRA `(.L_x_1456) ;  /* 0x0000000400447947 */ /* 0x000fea0003800000 */
.L_x_1474:
[----:B------:R-:W0:Y:S02]  /*5c60*/  F2I.U64.TRUNC R4, R4 ;  /* 0x0000000400047311 */ /* 0x000e24000020d800 */
[----:B0-----:R0:W-:Y:S01]  /*5c70*/  STG.E.64 desc[UR36][R2.64], R4 ;  /* 0x0000000402007986 */ /* 0x0011e2000c101b24 */
[----:B------:R-:W-:Y:S05]  /*5c80*/  BRA `(.L_x_1456) ;  /* 0x0000000400387947 */ /* 0x000fea0003800000 */
.L_x_1473:
[----:B------:R-:W0:Y:S02]  /*5c90*/  F2I.FTZ.U32.TRUNC.NTZ R5, R4 ;  /* 0x0000000400057305 */ /* 0x000e24000021f000 */
[----:B0-----:R0:W-:Y:S01]  /*5ca0*/  STG.E desc[UR36][R2.64], R5 ;  /* 0x0000000502007986 */ /* 0x0011e2000c101924 */
[----:B------:R-:W-:Y:S05]  /*5cb0*/  BRA `(.L_x_1456) ;  /* 0x00000004002c7947 */ /* 0x000fea0003800000 */
.L_x_1463:
        /* <DEDUP_REMOVED lines=10> */
.L_x_1476:
[----:B------:R-:W-:Y:S01]  /*5d60*/  FMUL.FTZ R4, R4, 1 ;  /* 0x3f80000004047820 */ /* 0x000fe20000410000 */
[----:B------:R-:W-:-:S05]  /*5d70*/  CS2R R6, SRZ ;  /* 0x0000000000067805 */ /* 0x000fca000001ff00 */
[----:B------:R-:W0:Y:S02]  /*5d80*/  F2F.F64.F32 R4, R4 ;  /* 0x0000000400047310 */ /* 0x000e240000201800 */
[----:B0-----:R0:W-:Y:S01]  /*5d90*/  STG.E.128 desc[UR36][R2.64], R4 ;  /* 0x0000000402007986 */ /* 0x0011e2000c101d24 */
[----:B------:R-:W-:Y:S05]  /*5da0*/  BRA `(.L_x_1456) ;  /* 0x0000000000f07947 */ /* 0x000fea0003800000 */
.L_x_1475:
[----:B------:R-:W-:-:S09]  /*5db0*/  UISETP.NE.AND UP0, UPT, UR4, 0xf, UPT ;  /* 0x0000000f0400788c */ /* 0x000fd2000bf05270 */
[----:B------:R-:W-:Y:S05]  /*5dc0*/  BRA.U !UP0, `(.L_x_1477) ;  /* 0x0000000108e07547 */ /* 0x000fea000b800000 */
[----:B------:R-:W-:-:S09]  /*5dd0*/  UISETP.NE.AND UP0, UPT, UR4, 0x17, UPT ;  /* 0x000000170400788c */ /* 0x000fd2000bf05270 */
[----:B------:R-:W-:Y:S05]  /*5de0*/  BRA.U !UP0, `(.L_x_1478) ;  /* 0x00000001088c7547 */ /* 0x000fea000b800000 */
[----:B------:R-:W-:-:S09]  /*5df0*/  UISETP.NE.AND UP0, UPT, UR4, 0x18, UPT ;  /* 0x000000180400788c */ /* 0x000fd2000bf05270 */
[----:B------:R-:W-:Y:S05]  /*5e00*/  BRA.U !UP0, `(.L_x_1479) ;  /* 0x0000000108447547 */ /* 0x000fea000b800000 */
.L_x_1455:
        /* <DEDUP_REMOVED lines=16> */
.L_x_1480:
[----:B------:R-:W-:Y:S05]  /*5f10*/  BRA `(.L_x_1456) ;  /* 0x0000000000947947 */ /* 0x000fea0003800000 */
.L_x_1479:
[----:B------:R-:W-:Y:S01]  /*5f20*/  LOP3.LUT R6, R4, 0x7fffffff, RZ, 0xc0, !PT ;  /* 0x7fffffff04067812 */ /* 0x000fe200078ec0ff */
[----:B------:R-:W-:Y:S01]  /*5f30*/  BSSY.RECONVERGENT B0, `(.L_x_1481) ;  /* 0x000000b000007945 */ /* 0x000fe20003800200 */
[----:B------:R-:W-:Y:S02]  /*5f40*/  SHF.R.U32.HI R7, RZ, 0x18, R4 ;  /* 0x00000018ff077819 */ /* 0x000fe40000011604 */
[----:B------:R-:W-:Y:S02]  /*5f50*/  ISETP.GT.U32.AND P0, PT, R6, 0x43efffff, PT ;  /* 0x43efffff0600780c */ /* 0x000fe40003f04070 */
[----:B------:R-:W-:-:S11]  /*5f60*/  MOV R0, 0x7f ;  /* 0x0000007f00007802 */ /* 0x000fd60000000f00 */
[----:B------:R-:W-:Y:S05]  /*5f70*/  @P0 BRA `(.L_x_1482) ;  /* 0x0000000000180947 */ /* 0x000fea0003800000 */
[----:B------:R-:W-:-:S13]  /*5f80*/  ISETP.GE.U32.AND P0, PT, R6, 0x3c800000, PT ;  /* 0x3c8000000600780c */ /* 0x000fda0003f06070 */
[----:B------:R-:W-:-:S04]  /*5f90*/  @P0 SHF.R.U32.HI R0, RZ, 0x14, R4 ;  /* 0x00000014ff000819 */ /* 0x000fc80000011604 */
[----:B------:R-:W-:-:S04]  /*5fa0*/  @P0 LOP3.LUT R5, R0, 0x1, RZ, 0xc0, !PT ;  /* 0x0000000100050812 */ /* 0x000fc800078ec0ff */
[----:B------:R-:W-:-:S04]  /*5fb0*/  @P0 IADD3 R0, PT, PT, R4, 0x407ffff, R5 ;  /* 0x0407ffff04000810 */ /* 0x000fc80007ffe005 */
[----:B------:R-:W-:Y:S01]  /*5fc0*/  @P0 SHF.R.U32.HI R0, RZ, 0x14, R0 ;  /* 0x00000014ff000819 */ /* 0x000fe20000011600 */
[----:B------:R-:W-:-:S07]  /*5fd0*/  @!P0 FADD.FTZ R0, R6, 16384 ;  /* 0x4680000006008421 */ /* 0x000fce0000010000 */
.L_x_1482:
[----:B------:R-:W-:Y:S05]  /*5fe0*/  BSYNC.RECONVERGENT B0 ;  /* 0x0000000000007941 */ /* 0x000fea0003800200 */
.L_x_1481:
[----:B------:R-:W-:-:S05]  /*5ff0*/  LOP3.LUT R5, R0, 0x80, R7, 0xf8, !PT ;  /* 0x0000008000057812 */ /* 0x000fca00078ef807 */
[----:B------:R0:W-:Y:S01]  /*6000*/  STG.E.U8 desc[UR36][R2.64], R5 ;  /* 0x0000000502007986 */ /* 0x0001e2000c101124 */
[----:B------:R-:W-:Y:S05]  /*6010*/  BRA `(.L_x_1456) ;  /* 0x0000000000547947 */ /* 0x000fea0003800000 */
.L_x_1478:
[----:B------:R-:W-:Y:S01]  /*6020*/  LOP3.LUT R6, R4, 0x7fffffff, RZ, 0xc0, !PT ;  /* 0x7fffffff04067812 */ /* 0x000fe200078ec0ff */
[----:B------:R-:W-:Y:S03]  /*6030*/  BSSY.RECONVERGENT B0, `(.L_x_1483) ;  /* 0x000000d000007945 */ /* 0x000fe60003800200 */
        /* <DEDUP_REMOVED lines=9> */
.L_x_1484:
[----:B------:R-:W-:Y:S01]  /*60d0*/  IMAD.MOV.U32 R0, RZ, RZ, 0x7f ;  /* 0x0000007fff007424 */ /* 0x000fe200078e00ff */
[----:B------:R-:W-:-:S04]  /*60e0*/  ISETP.GT.U32.AND P0, PT, R6, 0x7f800000, PT ;  /* 0x7f8000000600780c */ /* 0x000fc80003f04070 */
[----:B------:R-:W-:-:S09]  /*60f0*/  SEL R0, R0, 0x7c, P0 ;  /* 0x0000007c00007807 */ /* 0x000fd20000000000 */
.L_x_1485:
[----:B------:R-:W-:Y:S05]  /*6100*/  BSYNC.RECONVERGENT B0 ;  /* 0x0000000000007941 */ /* 0x000fea0003800200 */
.L_x_1483:
[----:B------:R-:W-:-:S04]  /*6110*/  SHF.R.U32.HI R5, RZ, 0x18, R4 ;  /* 0x00000018ff057819 */ /* 0x000fc80000011604 */
[----:B------:R-:W-:-:S05]  /*6120*/  LOP3.LUT R5, R0, 0x80, R5, 0xf8, !PT ;  /* 0x0000008000057812 */ /* 0x000fca00078ef805 */
[----:B------:R0:W-:Y:S01]  /*6130*/  STG.E.U8 desc[UR36][R2.64], R5 ;  /* 0x0000000502007986 */ /* 0x0001e2000c101124 */
[----:B------:R-:W-:Y:S05]  /*6140*/  BRA `(.L_x_1456) ;  /* 0x0000000000087947 */ /* 0x000fea0003800000 */
.L_x_1477:
[----:B------:R-:W-:-:S05]  /*6150*/  F2FP.BF16.F32.PACK_AB R4, RZ, R4 ;  /* 0x00000004ff04723e */ /* 0x000fca00000010ff */
[----:B------:R0:W-:Y:S02]  /*6160*/  STG.E.U16 desc[UR36][R2.64], R4 ;  /* 0x0000000402007986 */ /* 0x0001e4000c101524 */
.L_x_1456:
[----:B------:R-:W-:-:S07]  /*6170*/  VIADD R17, R17, 0x80 ;  /* 0x0000008011117836 */ /* 0x000fce0000000000 */
.L_x_1421:
[----:B------:R-:W-:Y:S05]  /*6180*/  BSYNC.RECONVERGENT B7 ;  /* 0x0000000000077941 */ /* 0x000fea0003800200 */
.L_x_1420:
[----:B------:R-:W5:Y:S01]  /*6190*/  LDCU UR4, c[0x0][0x380] ;  /* 0x00007000ff0477ac */ /* 0x000f620008000800 */
[----:B------:R-:W-:Y:S01]  /*61a0*/  BSSY.RECONVERGENT B7, `(.L_x_1486) ;  /* 0x0000304000077945 */ /* 0x000fe20003800200 */
[----:B-----5:R-:W-:-:S13]  /*61b0*/  ISETP.GE.AND P0, PT, R17, UR4, PT ;  /* 0x0000000411007c0c */ /* 0x020fda000bf06270 */
[----:B------:R-:W-:Y:S05]  /*61c0*/  @P0 BRA `(.L_x_1487) ;  /* 0x0000003000040947 */ /* 0x000fea0003800000 */
[----:B------:R-:W5:Y:S01]  /*61d0*/  LDCU UR4, c[0x0][0x388] ;  /* 0x00007100ff0477ac */ /* 0x000f620008000800 */
[----:B0--34-:R-:W-:Y:S02]  /*61e0*/  HFMA2 R0, -RZ, RZ, 0, 0 ;  /* 0x00000000ff007431 */ /* 0x019fe400000001ff */
[----:B------:R-:W-:Y:S01]  /*61f0*/  IMAD.MOV.U32 R16, RZ, RZ, RZ ;  /* 0x000000ffff107224 */ /* 0x000fe200078e00ff */
[----:B-----5:R-:W-:-:S09]  /*6200*/  UISETP.NE.AND UP0, UPT, UR4, URZ, UPT ;  /* 0x000000ff0400728c */ /* 0x020fd2000bf05270 */
[----:B------:R-:W-:Y:S05]  /*6210*/  BRA.U !UP0, `(.L_x_1488) ;  /* 0x0000001108a87547 */ /* 0x000fea000b800000 */
[----:B------:R-:W1:Y:S01]  /*6220*/  LDCU.64 UR4, c[0x0][0x390] ;  /* 0x00007200ff0477ac */ /* 0x000e620008000a00 */
[----:B------:R-:W-:Y:S01]  /*6230*/  IMAD.MOV.U32 R16, RZ, RZ, RZ ;  /* 0x000000ffff107224 */ /* 0x000fe200078e00ff */
[----:B------:R-:W0:Y:S01]  /*6240*/  LDCU UR6, c[0x0][0x38c] ;  /* 0x00007180ff0677ac */ /* 0x000e220008000800 */
[----:B------:R-:W3:Y:S01]  /*6250*/  LDCU.64 UR8, c[0x0][0x4b8] ;  /* 0x00009700ff0877ac */ /* 0x000ee20008000a00 */
[----:B------:R-:W-:Y:S01]  /*6260*/  UISETP.NE.AND UP0, UPT, UR40, URZ, UPT ;  /* 0x000000ff2800728c */ /* 0x000fe2000bf05270 */
[----:B-12---:R-:W-:-:S05]  /*6270*/  IMAD.HI.U32 R2, R17, UR4, R16 ;  /* 0x0000000411027c27 */ /* 0x006fca000f8e0010 */
[----:B------:R-:W-:-:S04]  /*6280*/  SHF.R.U32.HI R3, RZ, UR5, R2 ;  /* 0x00000005ff037c19 */ /* 0x000fc80008011602 */
[----:B------:R-:W-:-:S05]  /*6290*/  IADD3 R0, PT, PT, -R3, RZ, RZ ;  /* 0x000000ff03007210 */ /* 0x000fca0007ffe1ff */
[----:B0-----:R-:W-:-:S04]  /*62a0*/  IMAD R0, R0, UR6, R17 ;  /* 0x0000000600007c24 */ /* 0x001fc8000f8e0211 */
[C---:B---3--:R-:W-:Y:S02]  /*62b0*/  IMAD R16, R0.reuse, UR8, RZ ;  /* 0x0000000800107c24 */ /* 0x048fe4000f8e02ff */
        /* <DEDUP_REMOVED lines=288> */
.L_x_1488:
[----:B------:R-:W1:Y:S01]  /*74c0*/  LDCU.64 UR6, c[0x0][0x588] ;  /* 0x0000b100ff0677ac */ /* 0x000e620008000a00 */
[----:B------:R-:W-:Y:S01]  /*74d0*/  BSSY.RECONVERGENT B6, `(.L_x_1489) ;  /* 0x00000dd000067945 */ /* 0x000fe20003800200 */
[----:B------:R-:W-:-:S04]  /*74e0*/  UPRMT UR4, UR41, 0x9910, URZ ;  /* 0x0000991029047896 */ /* 0x000fc800080000ff */
[----:B------:R-:W-:Y:S01]  /*74f0*/  UISETP.GT.AND UP0, UPT, UR4, 0x9, UPT ;  /* 0x000000090400788c */ /* 0x000fe2000bf04270 */
[----:B-12---:R-:W-:-:S04]  /*7500*/  IADD3 R2, P0, PT, R0, UR6, RZ ;  /* 0x0000000600027c10 */ /* 0x006fc8000ff1e0ff */
        /* <DEDUP_REMOVED lines=13> */
.L_x_1493:
[----:B------:R-:W2:Y:S02]  /*75e0*/  LDG.E.U8 R0, desc[UR36][R2.64] ;  /* 0x0000002402007981 */ /* 0x000ea4000c1e1100 */
[----:B--2---:R-:W-:Y:S01]  /*75f0*/  I2FP.F32.U32 R0, R0 ;  /* 0x0000000000007245 */ /* 0x004fe20000201000 */
[----:B------:R-:W-:Y:S06]  /*7600*/  BRA `(.L_x_1495) ;  /* 0x0000000c00247947 */ /* 0x000fec0003800000 */
.L_x_1492:
[----:B------:R-:W-:-:S09]  /*7610*/  UISETP.NE.AND UP0, UPT, UR4, 0x2, UPT ;  /* 0x000000020400788c */ /* 0x000fd2000bf05270 */
[----:B------:R-:W-:Y:S05]  /*7620*/  BRA.U !UP0, `(.L_x_1496) ;  /* 0x0000000108287547 */ /* 0x000fea000b800000 */
[----:B------:R-:W-:-:S09]  /*7630*/  UISETP.NE.AND UP0, UPT, UR4, 0x3, UPT ;  /* 0x000000030400788c */ /* 0x000fd2000bf05270 */
[----:B------:R-:W-:Y:S05]  /*7640*/  BRA.U !UP0, `(.L_x_1497) ;  /* 0x0000000108147547 */ /* 0x000fea000b800000 */
[----:B------:R-:W-:-:S09]  /*7650*/  UISETP.NE.AND UP0, UPT, UR4, 0x4, UPT ;  /* 0x000000040400788c */ /* 0x000fd2000bf05270 */
[----:B------:R-:W-:Y:S05]  /*7660*/  BRA.U UP0, `(.L_x_1494) ;  /* 0x0000000900b07547 */ /* 0x000fea000b800000 */
[----:B------:R-:W2:Y:S02]  /*7670*/  LDG.E.64 R2, desc[UR36][R2.64] ;  /* 0x0000002402027981 */ /* 0x000ea4000c1e1b00 */
[----:B--2---:R3:W4:Y:S01]  /*7680*/  I2F.S64 R0, R2 ;  /* 0x0000000200007312 */ /* 0x0047220000301400 */
[----:B------:R-:W-:Y:S05]  /*7690*/  BRA `(.L_x_1495) ;  /* 0x0000000c00007947 */ /* 0x000fea0003800000 */
.L_x_1497:
[----:B------:R-:W2:Y:S02]  /*76a0*/  LDG.E R0, desc[UR36][R2.64] ;  /* 0x0000002402007981 */ /* 0x000ea4000c1e1900 */
[----:B--2---:R-:W-:Y:S01]  /*76b0*/  I2FP.F32.S32 R0, R0 ;  /* 0x0000000000007245 */ /* 0x004fe20000201400 */
[----:B------:R-:W-:Y:S06]  /*76c0*/  BRA `(.L_x_1495) ;  /* 0x0000000800f47947 */ /* 0x000fec0003800000 */
.L_x_1496:
[----:B------:R-:W2:Y:S02]  /*76d0*/  LDG.E.U16 R0, desc[UR36][R2.64] ;  /* 0x0000002402007981 */ /* 0x000ea4000c1e1500 */
[----:B--2---:R-:W2:Y:S01]  /*76e0*/  I2F.S16 R0, R0 ;  /* 0x0000000000007306 */ /* 0x004ea20000101400 */
[----:B------:R-:W-:Y:S05]  /*76f0*/  BRA `(.L_x_1495) ;  /* 0x0000000800e87947 */ /* 0x000fea0003800000 */
.L_x_1491:
        /* <DEDUP_REMOVED lines=8> */
.L_x_1499:
[----:B------:R-:W2:Y:S02]  /*7780*/  LDG.E.U16 R0, desc[UR36][R2.64] ;  /* 0x0000002402007981 */ /* 0x000ea4000c1e1500 */
[----:B--2---:R-:W-:Y:S01]  /*7790*/  HADD2.F32 R0, -RZ, R0.H0_H0 ;  /* 0x20000000ff007230 */ /* 0x004fe20000004100 */
[----:B------:R-:W-:Y:S06]  /*77a0*/  BRA `(.L_x_1495) ;  /* 0x0000000800bc7947 */ /* 0x000fec0003800000 */
.L_x_1498:
        /* <DEDUP_REMOVED lines=8> */
.L_x_1501:
[----:B------:R-:W2:Y:S02]  /*7830*/  LDG.E.U16 R0, desc[UR36][R2.64] ;  /* 0x0000002402007981 */ /* 0x000ea4000c1e1500 */
[----:B--2---:R-:W-:Y:S01]  /*7840*/  HADD2.F32 R0, -RZ, R0.H0_H0 ;  /* 0x20000000ff007230 */ /* 0x004fe20000004100 */
[----:B------:R-:W-:Y:S06]  /*7850*/  BRA `(.L_x_1495) ;  /* 0x0000000800907947 */ /* 0x000fec0003800000 */
.L_x_1500:
[----:B------:R-:W2:Y:S01]  /*7860*/  LDG.E.64 R2, desc[UR36][R2.64] ;  /* 0x0000002402027981 */ /* 0x000ea2000c1e1b00 */
[----:B------:R-:W-:Y:S01]  /*7870*/  UMOV UR4, 0xf0000000 ;  /* 0xf000000000047882 */ /* 0x000fe20000000000 */
[----:B------:R-:W-:Y:S01]  /*7880*/  UMOV UR5, 0x380fffff ;  /* 0x380fffff00057882 */ /* 0x000fe20000000000 */
[----:B--2---:R-:W0:Y:S01]  /*7890*/  F2F.F32.F64 R0, R2 ;  /* 0x0000000200007310 */ /* 0x004e220000301000 */
[----:B------:R-:W-:-:S14]  /*78a0*/  DSETP.GEU.AND P0, PT, |R2|, UR4, PT ;  /* 0x0000000402007e2a */ /* 0x000fdc000bf0e200 */
[----:B0-----:R-:W-:Y:S01]  /*78b0*/  @!P0 FMUL R0, R0, 1.175494350822287508e-38 ;  /* 0x0080000000008820 */ /* 0x001fe20000400000 */
[----:B------:R-:W-:Y:S06]  /*78c0*/  BRA `(.L_x_1495) ;  /* 0x0000000800747947 */ /* 0x000fec0003800000 */
.L_x_1490:
        /* <DEDUP_REMOVED lines=12> */
.L_x_1504:
[----:B------:R-:W2:Y:S01]  /*7990*/  LDG.E.64 R2, desc[UR36][R2.64] ;  /* 0x0000002402027981 */ /* 0x000ea2000c1e1b00 */
[----:B------:R-:W-:Y:S01]  /*79a0*/  UMOV UR4, 0xf0000000 ;  /* 0xf000000000047882 */ /* 0x000fe20000000000 */
[----:B------:R-:W-:Y:S01]  /*79b0*/  UMOV UR5, 0x380fffff ;  /* 0x380fffff00057882 */ /* 0x000fe20000000000 */
[----:B--2---:R-:W0:Y:S01]  /*79c0*/  F2F.F32.F64 R0, R2 ;  /* 0x0000000200007310 */ /* 0x004e220000301000 */
[----:B------:R-:W-:-:S14]  /*79d0*/  DSETP.GEU.AND P0, PT, |R2|, UR4, PT ;  /* 0x0000000402007e2a */ /* 0x000fdc000bf0e200 */
[----:B0-----:R-:W-:Y:S01]  /*79e0*/  @!P0 FMUL R0, R0, 1.175494350822287508e-38 ;  /* 0x0080000000008820 */ /* 0x001fe20000400000 */
[----:B------:R-:W-:Y:S06]  /*79f0*/  BRA `(.L_x_1495) ;  /* 0x0000000800287947 */ /* 0x000fec0003800000 */
.L_x_1503:
        /* <DEDUP_REMOVED lines=23> */
[----:B------:R-:W-:Y:S01]  /*7b70*/  LOP3.LUT R0, R5, 0x80000000, R0, 0xf8, !PT ;  /* 0x8000000005007812 */ /* 0x000fe200078ef800 */
[----:B------:R-:W-:Y:S06]  /*7b80*/  BRA `(.L_x_1495) ;  /* 0x0000000400c47947 */ /* 0x000fec0003800000 */
.L_x_1506:
        /* <DEDUP_REMOVED lines=12> */
.L_x_1505:
[----:B------:R-:W2:Y:S02]  /*7c50*/  LDG.E.U16 R0, desc[UR36][R2.64] ;  /* 0x0000002402007981 */ /* 0x000ea4000c1e1500 */
[----:B--2---:R-:W-:Y:S01]  /*7c60*/  SHF.L.U32 R0, R0, 0x10, RZ ;  /* 0x0000001000007819 */ /* 0x004fe200000006ff */
[----:B------:R-:W-:Y:S06]  /*7c70*/  BRA `(.L_x_1495) ;  /* 0x0000000400887947 */ /* 0x000fec0003800000 */
.L_x_1502:
        /* <DEDUP_REMOVED lines=11> */
.L_x_1509:
        /* <DEDUP_REMOVED lines=20> */
.L_x_1511:
[----:B------:R-:W-:Y:S05]  /*7e70*/  BSYNC.RECONVERGENT B0 ;  /* 0x0000000000007941 */ /* 0x000fea0003800200 */
.L_x_1510:
[----:B------:R-:W-:Y:S01]  /*7e80*/  IMAD.SHL.U32 R0, R0, 0x100000, RZ ;  /* 0x0010000000007824 */ /* 0x000fe200078e00ff */
[----:B------:R-:W-:-:S04]  /*7e90*/  LEA R2, R2, 0x3b800000, 0x17 ;  /* 0x3b80000002027811 */ /* 0x000fc800078eb8ff */
[----:B------:R-:W-:Y:S01]  /*7ea0*/  LOP3.LUT R0, R2, R0, R7, 0xfe, !PT ;  /* 0x0000000002007212 */ /* 0x000fe200078efe07 */
[----:B------:R-:W-:Y:S06]  /*7eb0*/  BRA `(.L_x_1495) ;  /* 0x0000000000f87947 */ /* 0x000fec0003800000 */
.L_x_1508:
[----:B------:R-:W2:Y:S01]  /*7ec0*/  LDG.E.U8 R3, desc[UR36][R2.64] ;  /* 0x0000002402037981 */ /* 0x000ea2000c1e1100 */
        /* <DEDUP_REMOVED lines=19> */
.L_x_1513:
[----:B------:R-:W-:Y:S05]  /*8000*/  BSYNC.RECONVERGENT B0 ;  /* 0x0000000000007941 */ /* 0x000fea0003800200 */
.L_x_1512:
[----:B------:R-:W-:Y:S02]  /*8010*/  SHF.L.U32 R0, R0, 0x15, RZ ;  /* 0x0000001500007819 */ /* 0x000fe400000006ff */
[----:B------:R-:W-:-:S04]  /*8020*/  LEA R2, R2, 0x37800000, 0x17 ;  /* 0x3780000002027811 */ /* 0x000fc800078eb8ff */
[----:B------:R-:W-:Y:S01]  /*8030*/  LOP3.LUT R0, R2, R0, R7, 0xfe, !PT ;  /* 0x0000000002007212 */ /* 0x000fe200078efe07 */
[----:B------:R-:W-:Y:S06]  /*8040*/  BRA `(.L_x_1495) ;  /* 0x0000000000947947 */ /* 0x000fec0003800000 */
.L_x_1507:
        /* <DEDUP_REMOVED lines=8> */
[----:B--2---:R-:W-:-:S13]  /*80d0*/  ISETP.NE.AND P0, PT, R2, RZ, PT ;  /* 0x000000ff0200720c */ /* 0x004fda0003f05270 */
[----:B------:R-:W-:Y:S05]  /*80e0*/  @!P0 BRA `(.L_x_1495) ;  /* 0x00000000006c8947 */ /* 0x000fea0003800000 */
[----:B------:R-:W-:-:S13]  /*80f0*/  ISETP.NE.AND P0, PT, R2, 0xff, PT ;  /* 0x000000ff0200780c */ /* 0x000fda0003f05270 */
[----:B------:R-:W-:Y:S01]  /*8100*/  @!P0 MOV R0, 0x7f800001 ;  /* 0x7f80000100008802 */ /* 0x000fe20000000f00 */
[----:B------:R-:W-:Y:S01]  /*8110*/  @P0 IMAD.SHL.U32 R0, R2, 0x800000, RZ ;  /* 0x0080000002000824 */ /* 0x000fe200078e00ff */
[----:B------:R-:W-:Y:S06]  /*8120*/  BRA `(.L_x_1495) ;  /* 0x00000000005c7947 */ /* 0x000fec0003800000 */
.L_x_1494:
        /* <DEDUP_REMOVED lines=16> */
.L_x_1516:
[----:B------:R-:W-:Y:S01]  /*8230*/  IMAD.MOV.U32 R0, RZ, RZ, RZ ;  /* 0x000000ffff007224 */ /* 0x000fe200078e00ff */
[----:B------:R-:W-:Y:S06]  /*8240*/  BRA `(.L_x_1495) ;  /* 0x0000000000147947 */ /* 0x000fec0003800000 */
.L_x_1515:
[----:B------:R-:W2:Y:S02]  /*8250*/  LDG.E.64 R2, desc[UR36][R2.64] ;  /* 0x0000002402027981 */ /* 0x000ea4000c1e1b00 */
[----:B--2---:R0:W1:Y:S01]  /*8260*/  I2F.U64 R0, R2 ;  /* 0x0000000200007312 */ /* 0x0040620000301000 */
[----:B------:R-:W-:Y:S05]  /*8270*/  BRA `(.L_x_1495) ;  /* 0x0000000000087947 */ /* 0x000fea0003800000 */
.L_x_1514:
[----:B------:R-:W2:Y:S02]  /*8280*/  LDG.E R0, desc[UR36][R2.64] ;  /* 0x0000002402007981 */ /* 0x000ea4000c1e1900 */
[----:B--2---:R-:W-:-:S07]  /*8290*/  I2FP.F32.U32 R0, R0 ;  /* 0x0000000000007245 */ /* 0x004fce0000201000 */
.L_x_1495:
[----:B------:R-:W-:Y:S05]  /*82a0*/  BSYNC.RECONVERGENT B6 ;  /* 0x0000000000067941 */ /* 0x000fea0003800200 */
.L_x_1489:
[C---:B-12-45:R-:W-:Y:S01]  /*82b0*/  FSETP.GT.FTZ.AND P0, PT, |R0|.reuse, 1, PT ;  /* 0x3f8000000000780b */ /* 0x076fe20003f14200 */
[----:B0--3--:R-:W-:Y:S01]  /*82c0*/  FADD.FTZ R2, |R0|, -RZ ;  /* 0x800000ff00027221 */ /* 0x009fe20000010200 */
        /* <DEDUP_REMOVED lines=34> */
.L_x_1520:
[----:B------:R-:W0:Y:S02]  /*84f0*/  F2I.S64.TRUNC R4, R4 ;  /* 0x0000000400047311 */ /* 0x000e24000020d900 */
[----:B0-----:R-:W-:-:S05]  /*8500*/  IMAD.MOV.U32 R7, RZ, RZ, R4 ;  /* 0x000000ffff077224 */ /* 0x001fca00078e0004 */
[----:B------:R0:W-:Y:S01]  /*8510*/  STG.E.U8 desc[UR36][R2.64], R7 ;  /* 0x0000000702007986 */ /* 0x0001e2000c101124 */
[----:B------:R-:W-:Y:S05]  /*8520*/  BRA `(.L_x_1522) ;  /* 0x0000000c00287947 */ /* 0x000fea0003800000 */
.L_x_1519:
        /* <DEDUP_REMOVED lines=9> */
.L_x_1524:
[----:B------:R-:W0:Y:S02]  /*85c0*/  F2I.FTZ.TRUNC.NTZ R5, R4 ;  /* 0x0000000400057305 */ /* 0x000e24000021f100 */
[----:B0-----:R0:W-:Y:S01]  /*85d0*/  STG.E desc[UR36][R2.64], R5 ;  /* 0x0000000502007986 */ /* 0x0011e2000c101924 */
[----:B------:R-:W-:Y:S05]  /*85e0*/  BRA `(.L_x_1522) ;  /* 0x0000000800f87947 */ /* 0x000fea0003800000 */
.L_x_1523:
[----:B------:R-:W0:Y:S02]  /*85f0*/  F2I.FTZ.TRUNC.NTZ R5, R4 ;  /* 0x0000000400057305 */ /* 0x000e24000021f100 */
[----:B0-----:R0:W-:Y:S01]  /*8600*/  STG.E.U16 desc[UR36][R2.64], R5 ;  /* 0x0000000502007986 */ /* 0x0011e2000c101524 */
[----:B------:R-:W-:Y:S05]  /*8610*/  BRA `(.L_x_1522) ;  /* 0x0000000800ec7947 */ /* 0x000fea0003800000 */
.L_x_1518:
        /* <DEDUP_REMOVED lines=8> */
.L_x_1526:
[----:B------:R-:W-:-:S05]  /*86a0*/  F2FP.F16.F32.PACK_AB R4, RZ, R4 ;  /* 0x00000004ff04723e */ /* 0x000fca00000000ff */
[----:B------:R0:W-:Y:S01]  /*86b0*/  STG.E.U16 desc[UR36][R2.64], R4 ;  /* 0x0000000402007986 */ /* 0x0001e2000c101524 */
[----:B------:R-:W-:Y:S05]  /*86c0*/  BRA `(.L_x_1522) ;  /* 0x0000000800c07947 */ /* 0x000fea0003800000 */
.L_x_1525:
[----:B------:R-:W-:-:S09]  /*86d0*/  UISETP.NE.AND UP0, UPT, UR4, 0x7, UPT ;  /* 0x000000070400788c */ /* 0x000fd2000bf05270 */
[----:B------:R-:W-:Y:S05]  /*86e0*/  BRA.U !UP0, `(.L_x_1527) ;  /* 0x00000001082c7547 */ /* 0x000fea000b800000 */
[----:B------:R-:W-:-:S09]  /*86f0*/  UISETP.NE.AND UP0, UPT, UR4, 0x8, UPT ;  /* 0x000000080400788c */ /* 0x000fd2000bf05270 */
[----:B------:R-:W-:Y:S05]  /*8700*/  BRA.U !UP0, `(.L_x_1528) ;  /* 0x0000000108147547 */ /* 0x000fea000b800000 */
[----:B------:R-:W-:-:S09]  /*8710*/  UISETP.NE.AND UP0, UPT, UR4, 0x9, UPT ;  /* 0x000000090400788c */ /* 0x000fd2000bf05270 */
[----:B------:R-:W-:Y:S05]  /*8720*/  BRA.U UP0, `(.L_x_1521) ;  /* 0x0000000500d07547 */ /* 0x000fea000b800000 */
[----:B------:R-:W-:-:S05]  /*8730*/  MOV R5, RZ ;  /* 0x000000ff00057202 */ /* 0x000fca0000000f00 */
[----:B------:R0:W-:Y:S01]  /*8740*/  STG.E.64 desc[UR36][R2.64], R4 ;  /* 0x0000000402007986 */ /* 0x0001e2000c101b24 */
[----:B------:R-:W-:Y:S05]  /*8750*/  BRA `(.L_x_1522) ;  /* 0x00000008009c7947 */ /* 0x000fea0003800000 */
.L_x_1528:
[----:B------:R-:W-:-:S04]  /*8760*/  F2FP.F16.F32.PACK_AB R5, RZ, R4 ;  /* 0x00000004ff05723e */ /* 0x000fc800000000ff */
[----:B------:R-:W-:-:S05]  /*8770*/  PRMT R5, R5, 0x5410, RZ ;  /* 0x0000541005057816 */ /* 0x000fca00000000ff */
[----:B------:R0:W-:Y:S01]  /*8780*/  STG.E desc[UR36][R2.64], R5 ;  /* 0x0000000502007986 */ /* 0x0001e2000c101924 */
[----:B------:R-:W-:Y:S05]  /*8790*/  BRA `(.L_x_1522) ;  /* 0x00000008008c7947 */ /* 0x000fea0003800000 */
.L_x_1527:
[----:B------:R-:W-:-:S06]  /*87a0*/  FMUL.FTZ R4, R4, 1 ;  /* 0x3f80000004047820 */ /* 0x000fcc0000410000 */
[----:B------:R-:W0:Y:S02]  /*87b0*/  F2F.F64.F32 R4, R4 ;  /* 0x0000000400047310 */ /* 0x000e240000201800 */
[----:B0-----:R0:W-:Y:S01]  /*87c0*/  STG.E.64 desc[UR36][R2.64], R4 ;  /* 0x0000000402007986 */ /* 0x0011e2000c101b24 */
[----:B------:R-:W-:Y:S05]  /*87d0*/  BRA `(.L_x_1522) ;  /* 0x00000008007c7947 */ /* 0x000fea0003800000 */
.L_x_1517:
        /* <DEDUP_REMOVED lines=13> */
.L_x_1532:
        /* <DEDUP_REMOVED lines=16> */
.L_x_1535:
[----:B------:R-:W-:-:S04]  /*89b0*/  SHF.R.U32.HI R4, RZ, 0x18, R4 ;  /* 0x00000018ff047819 */ /* 0x000fc80000011604 */
[----:B------:R-:W-:-:S04]  /*89c0*/  LOP3.LUT R4, R5, 0x80, R4, 0xf8, !PT ;  /* 0x0000008005047812 */ /* 0x000fc800078ef804 */
[----:B------:R-:W-:-:S07]  /*89d0*/  PRMT R0, R4, 0x7610, R0 ;  /* 0x0000761004007816 */ /* 0x000fce0000000000 */
.L_x_1534:
[----:B------:R-:W-:Y:S05]  /*89e0*/  BSYNC.RECONVERGENT B0 ;  /* 0x0000000000007941 */ /* 0x000fea0003800200 */
.L_x_1533:
[----:B------:R0:W-:Y:S01]  /*89f0*/  STG.E.U8 desc[UR36][R2.64], R0 ;  /* 0x0000000002007986 */ /* 0x0001e2000c101124 */
[----:B------:R-:W-:Y:S05]  /*8a00*/  BRA `(.L_x_1522) ;  /* 0x0000000400f07947 */ /* 0x000fea0003800000 */
.L_x_1531:
        /* <DEDUP_REMOVED lines=16> */
.L_x_1538:
[----:B------:R-:W-:-:S04]  /*8b10*/  SHF.R.U32.HI R4, RZ, 0x18, R4 ;  /* 0x00000018ff047819 */ /* 0x000fc80000011604 */
[----:B------:R-:W-:-:S04]  /*8b20*/  LOP3.LUT R5, R5, 0x80, R4, 0xf8, !PT ;  /* 0x0000008005057812 */ /* 0x000fc800078ef804 */
[----:B------:R-:W-:-:S07]  /*8b30*/  PRMT R0, R5, 0x7610, R0 ;  /* 0x0000761005007816 */ /* 0x000fce0000000000 */
.L_x_1537:
[----:B------:R-:W-:Y:S05]  /*8b40*/  BSYNC.RECONVERGENT B0 ;  /* 0x0000000000007941 */ /* 0x000fea0003800200 */
.L_x_1536:
[----:B------:R0:W-:Y:S01]  /*8b50*/  STG.E.U8 desc[UR36][R2.64], R0 ;  /* 0x0000000002007986 */ /* 0x0001e2000c101124 */
[----:B------:R-:W-:Y:S05]  /*8b60*/  BRA `(.L_x_1522) ;  /* 0x0000000400987947 */ /* 0x000fea0003800000 */
.L_x_1530:
        /* <DEDUP_REMOVED lines=21> */
.L_x_1540:
[----:B------:R-:W0:Y:S02]  /*8cc0*/  F2I.U64.TRUNC R4, R4 ;  /* 0x0000000400047311 */ /* 0x000e24000020d800 */
[----:B0-----:R0:W-:Y:S01]  /*8cd0*/  STG.E.64 desc[UR36][R2.64], R4 ;  /* 0x0000000402007986 */ /* 0x0011e2000c101b24 */
[----:B------:R-:W-:Y:S05]  /*8ce0*/  BRA `(.L_x_1522) ;  /* 0x0000000400387947 */ /* 0x000fea0003800000 */
.L_x_1539:
[----:B------:R-:W0:Y:S02]  /*8cf0*/  F2I.FTZ.U32.TRUNC.NTZ R5, R4 ;  /* 0x0000000400057305 */ /* 0x000e24000021f000 */
[----:B0-----:R0:W-:Y:S01]  /*8d00*/  STG.E desc[UR36][R2.64], R5 ;  /* 0x0000000502007986 */ /* 0x0011e2000c101924 */
[----:B------:R-:W-:Y:S05]  /*8d10*/  BRA `(.L_x_1522) ;  /* 0x00000004002c7947 */ /* 0x000fea0003800000 */
.L_x_1529:
        /* <DEDUP_REMOVED lines=10> */
.L_x_1542:
[----:B------:R-:W-:Y:S01]  /*8dc0*/  FMUL.FTZ R4, R4, 1 ;  /* 0x3f80000004047820 */ /* 0x000fe20000410000 */
[----:B------:R-:W-:-:S05]  /*8dd0*/  CS2R R6, SRZ ;  /* 0x0000000000067805 */ /* 0x000fca000001ff00 */
[----:B------:R-:W0:Y:S02]  /*8de0*/  F2F.F64.F32 R4, R4 ;  /* 0x0000000400047310 */ /* 0x000e240000201800 */
[----:B0-----:R4:W-:Y:S01]  /*8df0*/  STG.E.128 desc[UR36][R2.64], R4 ;  /* 0x0000000402007986 */ /* 0x0019e2000c101d24 */
[----:B------:R-:W-:Y:S05]  /*8e00*/  BRA `(.L_x_1522) ;  /* 0x0000000000f07947 */ /* 0x000fea0003800000 */
.L_x_1541:
[----:B------:R-:W-:-:S09]  /*8e10*/  UISETP.NE.AND UP0, UPT, UR4, 0xf, UPT ;  /* 0x0000000f0400788c */ /* 0x000fd2000bf05270 */
[----:B------:R-:W-:Y:S05]  /*8e20*/  BRA.U !UP0, `(.L_x_1543) ;  /* 0x0000000108e07547 */ /* 0x000fea000b800000 */
[----:B------:R-:W-:-:S09]  /*8e30*/  UISETP.NE.AND UP0, UPT, UR4, 0x17, UPT ;  /* 0x000000170400788c */ /* 0x000fd2000bf05270 */
[----:B------:R-:W-:Y:S05]  /*8e40*/  BRA.U !UP0, `(.L_x_1544) ;  /* 0x00000001088c7547 */ /* 0x000fea000b800000 */
[----:B------:R-:W-:-:S09]  /*8e50*/  UISETP.NE.AND UP0, UPT, UR4, 0x18, UPT ;  /* 0x000000180400788c */ /* 0x000fd2000bf05270 */
[----:B------:R-:W-:Y:S05]  /*8e60*/  BRA.U !UP0, `(.L_x_1545) ;  /* 0x0000000108447547 */ /* 0x000fea000b800000 */
.L_x_1521:
        /* <DEDUP_REMOVED lines=16> */
.L_x_1546:
[----:B------:R-:W-:Y:S05]  /*8f70*/  BRA `(.L_x_1522) ;  /* 0x0000000000947947 */ /* 0x000fea0003800000 */
.L_x_1545:
        /* <DEDUP_REMOVED lines=12> */
.L_x_1548:
[----:B------:R-:W-:Y:S05]  /*9040*/  BSYNC.RECONVERGENT B0 ;  /* 0x0000000000007941 */ /* 0x000fea0003800200 */
.L_x_1547:
[----:B------:R-:W-:-:S05]  /*9050*/  LOP3.LUT R5, R0, 0x80, R7, 0xf8, !PT ;  /* 0x0000008000057812 */ /* 0x000fca00078ef807 */
[----:B------:R2:W-:Y:S01]  /*9060*/  STG.E.U8 desc[UR36][R2.64], R5 ;  /* 0x0000000502007986 */ /* 0x0005e2000c101124 */
[----:B------:R-:W-:Y:S05]  /*9070*/  BRA `(.L_x_1522) ;  /* 0x0000000000547947 */ /* 0x000fea0003800000 */
.L_x_1544:
        /* <DEDUP_REMOVED lines=11> */
.L_x_1550:
[----:B------:R-:W-:Y:S01]  /*9130*/  IMAD.MOV.U32 R0, RZ, RZ, 0x7f ;  /* 0x0000007fff007424 */ /* 0x000fe200078e00ff */
[----:B------:R-:W-:-:S04]  /*9140*/  ISETP.GT.U32.AND P0, PT, R6, 0x7f800000, PT ;  /* 0x7f8000000600780c */ /* 0x000fc80003f04070 */
[----:B------:R-:W-:-:S09]  /*9150*/  SEL R0, R0, 0x7c, P0 ;  /* 0x0000007c00007807 */ /* 0x000fd20000000000 */
.L_x_1551:
[----:B------:R-:W-:Y:S05]  /*9160*/  BSYNC.RECONVERGENT B0 ;  /* 0x0000000000007941 */ /* 0x000fea0003800200 */
.L_x_1549:
[----:B------:R-:W-:-:S04]  /*9170*/  SHF.R.U32.HI R5, RZ, 0x18, R4 ;  /* 0x00000018ff057819 */ /* 0x000fc80000011604 */
[----:B------:R-:W-:-:S05]  /*9180*/  LOP3.LUT R5, R0, 0x80, R5, 0xf8, !PT ;  /* 0x0000008000057812 */ /* 0x000fca00078ef805 */
[----:B------:R1:W-:Y:S01]  /*9190*/  STG.E.U8 desc[UR36][R2.64], R5 ;  /* 0x0000000502007986 */ /* 0x0003e2000c101124 */
[----:B------:R-:W-:Y:S05]  /*91a0*/  BRA `(.L_x_1522) ;  /* 0x0000000000087947 */ /* 0x000fea0003800000 */
.L_x_1543:
[----:B------:R-:W-:-:S05]  /*91b0*/  F2FP.BF16.F32.PACK_AB R4, RZ, R4 ;  /* 0x00000004ff04723e */ /* 0x000fca00000010ff */
[----:B------:R0:W-:Y:S02]  /*91c0*/  STG.E.U16 desc[UR36][R2.64], R4 ;  /* 0x0000000402007986 */ /* 0x0001e4000c101524 */
.L_x_1522:
[----:B------:R-:W-:-:S07]  /*91d0*/  IADD3 R17, PT, PT, R17, 0x80, RZ ;  /* 0x0000008011117810 */ /* 0x000fce0007ffe0ff */
.L_x_1487:
[----:B------:R-:W-:Y:S05]  /*91e0*/  BSYNC.RECONVERGENT B7 ;  /* 0x0000000000077941 */ /* 0x000fea0003800200 */
.L_x_1486:
[----:B------:R-:W5:Y:S02]  /*91f0*/  LDCU UR4, c[0x0][0x380] ;  /* 0x00007000ff0477ac */ /* 0x000f640008000800 */
[----:B-----5:R-:W-:-:S13]  /*9200*/  ISETP.GE.AND P0, PT, R17, UR4, PT ;  /* 0x0000000411007c0c */ /* 0x020fda000bf06270 */
[----:B------:R-:W-:Y:S05]  /*9210*/  @P0 EXIT ;  /* 0x000000000000094d */ /* 0x000fea0003800000 */
[----:B------:R-:W5:Y:S01]  /*9220*/  LDCU UR4, c[0x0][0x388] ;  /* 0x00007100ff0477ac */ /* 0x000f620008000800 */
[----:B------:R-:W-:Y:S02]  /*9230*/  HFMA2 R16, -RZ, RZ, 0, 0 ;  /* 0x00000000ff107431 */ /* 0x000fe400000001ff */
[----:B0--34-:R-:W-:Y:S01]  /*9240*/  IMAD.MOV.U32 R0, RZ, RZ, RZ ;  /* 0x000000ffff007224 */ /* 0x019fe200078e00ff */
        /* <DEDUP_REMOVED lines=300> */
.L_x_1552:
[----:B------:R-:W0:Y:S01]  /*a510*/  LDCU.128 UR8, c[0x0][0x580] ;  /* 0x0000b000ff0877ac */ /* 0x000e220008000c00 */
[----:B------:R-:W-:Y:S01]  /*a520*/  BSSY.RECONVERGENT B6, `(.L_x_1553) ;  /* 0x00000df000067945 */ /* 0x000fe20003800200 */
[----:B------:R-:W-:-:S04]  /*a530*/  UPRMT UR4, UR41, 0x9910, URZ ;  /* 0x0000991029047896 */ /* 0x000fc800080000ff */
[----:B------:R-:W-:Y:S01]  /*a540*/  UISETP.GT.AND UP0, UPT, UR4, 0x9, UPT ;  /* 0x000000090400788c */ /* 0x000fe2000bf04270 */
[----:B0-----:R-:W-:Y:S02]  /*a550*/  IADD3 R16, P0, PT, R16, UR8, RZ ;  /* 0x0000000810107c10 */ /* 0x001fe4000ff1e0ff */
[----:B-12---:R-:W-:-:S03]  /*a560*/  IADD3 R2, P1, PT, R0, UR10, RZ ;  /* 0x0000000a00027c10 */ /* 0x006fc6000ff3e0ff */
        /* <DEDUP_REMOVED lines=12> */
[----:B--2---:R4:W0:Y:S01]  /*a630*/  I2F.S16 R0, R2 ;  /* 0x0000000200007306 */ /* 0x0048220000101400 */
[----:B------:R-:W-:Y:S05]  /*a640*/  BRA `(.L_x_1559) ;  /* 0x0000000c00307947 */ /* 0x000fea0003800000 */
.L_x_1557:
[----:B------:R-:W2:Y:S02]  /*a650*/  LDG.E.U8 R0, desc[UR36][R2.64] ;  /* 0x0000002402007981 */ /* 0x000ea4000c1e1100 */
[----:B--2---:R-:W-:Y:S01]  /*a660*/  I2FP.F32.U32 R0, R0 ;  /* 0x0000000000007245 */ /* 0x004fe20000201000 */
[----:B------:R-:W-:Y:S06]  /*a670*/  BRA `(.L_x_1559) ;  /* 0x0000000c00247947 */ /* 0x000fec0003800000 */
.L_x_1556:
[----:B------:R-:W-:-:S09]  /*a680*/  UISETP.NE.AND UP0, UPT, UR4, 0x2, UPT ;  /* 0x000000020400788c */ /* 0x000fd2000bf05270 */
[----:B------:R-:W-:Y:S05]  /*a690*/  BRA.U !UP0, `(.L_x_1560) ;  /* 0x0000000108287547 */ /* 0x000fea000b800000 */
[----:B------:R-:W-:-:S09]  /*a6a0*/  UISETP.NE.AND UP0, UPT, UR4, 0x3, UPT ;  /* 0x000000030400788c */ /* 0x000fd2000bf05270 */
[----:B------:R-:W-:Y:S05]  /*a6b0*/  BRA.U !UP0, `(.L_x_1561) ;  /* 0x0000000108147547 */ /* 0x000fea000b800000 */
[----:B------:R-:W-:-:S09]  /*a6c0*/  UISETP.NE.AND UP0, UPT, UR4, 0x4, UPT ;  /* 0x000000040400788c */ /* 0x000fd2000bf05270 */
[----:B------:R-:W-:Y:S05]  /*a6d0*/  BRA.U UP0, `(.L_x_1558) ;  /* 0x0000000900b07547 */ /* 0x000fea000b800000 */
[----:B------:R-:W2:Y:S02]  /*a6e0*/  LDG.E.64 R2, desc[UR36][R2.64] ;  /* 0x0000002402027981 */ /* 0x000ea4000c1e1b00 */
[----:B--2---:R0:W1:Y:S01]  /*a6f0*/  I2F.S64 R0, R2 ;  /* 0x0000000200007312 */ /* 0x0040620000301400 */
[----:B------:R-:W-:Y:S05]  /*a700*/  BRA `(.L_x_1559) ;  /* 0x0000000c00007947 */ /* 0x000fea0003800000 */
.L_x_1561:
[----:B------:R-:W2:Y:S02]  /*a710*/  LDG.E R0, desc[UR36][R2.64] ;  /* 0x0000002402007981 */ /* 0x000ea4000c1e1900 */
[----:B--2---:R-:W-:Y:S01]  /*a720*/  I2FP.F32.S32 R0, R0 ;  /* 0x0000000000007245 */ /* 0x004fe20000201400 */
[----:B------:R-:W-:Y:S06]  /*a730*/  BRA `(.L_x_1559) ;  /* 0x0000000800f47947 */ /* 0x000fec0003800000 */
.L_x_1560:
[----:B------:R-:W2:Y:S02]  /*a740*/  LDG.E.U16 R0, desc[UR36][R2.64] ;  /* 0x0000002402007981 */ /* 0x000ea4000c1e1500 */
[----:B--2---:R-:W0:Y:S01]  /*a750*/  I2F.S16 R0, R0 ;  /* 0x0000000000007306 */ /* 0x004e220000101400 */
[----:B------:R-:W-:Y:S05]  /*a760*/  BRA `(.L_x_1559) ;  /* 0x0000000800e87947 */ /* 0x000fea0003800000 */
.L_x_1555:
        /* <DEDUP_REMOVED lines=8> */
.L_x_1563:
[----:B------:R-:W2:Y:S02]  /*a7f0*/  LDG.E.U16 R0, desc[UR36][R2.64] ;  /* 0x0000002402007981 */ /* 0x000ea4000c1e1500 */
[----:B--2---:R-:W-:Y:S01]  /*a800*/  HADD2.F32 R0, -RZ, R0.H0_H0 ;  /* 0x20000000ff007230 */ /* 0x004fe20000004100 */
[----:B------:R-:W-:Y:S06]  /*a810*/  BRA `(.L_x_1559) ;  /* 0x0000000800bc7947 */ /* 0x000fec0003800000 */
.L_x_1562:
        /* <DEDUP_REMOVED lines=8> */
.L_x_1565:
[----:B------:R-:W2:Y:S02]  /*a8a0*/  LDG.E.U16 R0, desc[UR36][R2.64] ;  /* 0x0000002402007981 */ /* 0x000ea4000c1e1500 */
[----:B--2---:R-:W-:Y:S01]  /*a8b0*/  HADD2.F32 R0, -RZ, R0.H0_H0 ;  /* 0x20000000ff007230 */ /* 0x004fe20000004100 */
[----:B------:R-:W-:Y:S06]  /*a8c0*/  BRA `(.L_x_1559) ;  /* 0x0000000800907947 */ /* 0x000fec0003800000 */
.L_x_1564:
[----:B------:R-:W2:Y:S01]  /*a8d0*/  LDG.E.64 R2, desc[UR36][R2.64] ;  /* 0x0000002402027981 */ /* 0x000ea2000c1e1b00 */
[----:B------:R-:W-:Y:S01]  /*a8e0*/  UMOV UR4, 0xf0000000 ;  /* 0xf000000000047882 */ /* 0x000fe20000000000 */
[----:B------:R-:W-:Y:S01]  /*a8f0*/  UMOV UR5, 0x380fffff ;  /* 0x380fffff00057882 */ /* 0x000fe20000000000 */
[----:B--2---:R-:W0:Y:S01]  /*a900*/  F2F.F32.F64 R0, R2 ;  /* 0x0000000200007310 */ /* 0x004e220000301000 */
[----:B------:R-:W-:-:S14]  /*a910*/  DSETP.GEU.AND P0, PT, |R2|, UR4, PT ;  /* 0x0000000402007e2a */ /* 0x000fdc000bf0e200 */
[----:B0-----:R-:W-:Y:S01]  /*a920*/  @!P0 FMUL R0, R0, 1.175494350822287508e-38 ;  /* 0x0080000000008820 */ /* 0x001fe20000400000 */
[----:B------:R-:W-:Y:S06]  /*a930*/  BRA `(.L_x_1559) ;  /* 0x0000000800747947 */ /* 0x000fec0003800000 */
.L_x_1554:
        /* <DEDUP_REMOVED lines=12> */
.L_x_1568:
[----:B------:R-:W2:Y:S01]  /*aa00*/  LDG.E.64 R2, desc[UR36][R2.64] ;  /* 0x0000002402027981 */ /* 0x000ea2000c1e1b00 */
[----:B------:R-:W-:Y:S01]  /*aa10*/  UMOV UR4, 0xf0000000 ;  /* 0xf000000000047882 */ /* 0x000fe20000000000 */
[----:B------:R-:W-:Y:S01]  /*aa20*/  UMOV UR5, 0x380fffff ;  /* 0x380fffff00057882 */ /* 0x000fe20000000000 */
[----:B--2---:R-:W0:Y:S01]  /*aa30*/  F2F.F32.F64 R0, R2 ;  /* 0x0000000200007310 */ /* 0x004e220000301000 */
[----:B------:R-:W-:-:S14]  /*aa40*/  DSETP.GEU.AND P0, PT, |R2|, UR4, PT ;  /* 0x0000000402007e2a */ /* 0x000fdc000bf0e200 */
[----:B0-----:R-:W-:Y:S01]  /*aa50*/  @!P0 FMUL R0, R0, 1.175494350822287508e-38 ;  /* 0x0080000000008820 */ /* 0x001fe20000400000 */
[----:B------:R-:W-:Y:S06]  /*aa60*/  BRA `(.L_x_1559) ;  /* 0x0000000800287947 */ /* 0x000fec0003800000 */
.L_x_1567:
        /* <DEDUP_REMOVED lines=25> */
.L_x_1570:
        /* <DEDUP_REMOVED lines=12> */
.L_x_1569:
[----:B------:R-:W2:Y:S02]  /*acc0*/  LDG.E.U16 R0, desc[UR36][R2.64] ;  /* 0x0000002402007981 */ /* 0x000ea4000c1e1500 */
[----:B--2---:R-:W-:Y:S01]  /*acd0*/  SHF.L.U32 R0, R0, 0x10, RZ ;  /* 0x0000001000007819 */ /* 0x004fe200000006ff */
[----:B------:R-:W-:Y:S06]  /*ace0*/  BRA `(.L_x_1559) ;  /* 0x0000000400887947 */ /* 0x000fec0003800000 */
.L_x_1566:
        /* <DEDUP_REMOVED lines=11> */
.L_x_1573:
        /* <DEDUP_REMOVED lines=20> */
.L_x_1575:
[----:B------:R-:W-:Y:S05]  /*aee0*/  BSYNC.RECONVERGENT B0 ;  /* 0x0000000000007941 */ /* 0x000fea0003800200 */
.L_x_1574:
[----:B------:R-:W-:Y:S01]  /*aef0*/  IMAD.SHL.U32 R0, R0, 0x100000, RZ ;  /* 0x0010000000007824 */ /* 0x000fe200078e00ff */
[----:B------:R-:W-:-:S04]  /*af00*/  LEA R2, R2, 0x3b800000, 0x17 ;  /* 0x3b80000002027811 */ /* 0x000fc800078eb8ff */
[----:B------:R-:W-:Y:S01]  /*af10*/  LOP3.LUT R0, R2, R0, R7, 0xfe, !PT ;  /* 0x0000000002007212 */ /* 0x000fe200078efe07 */
[----:B------:R-:W-:Y:S06]  /*af20*/  BRA `(.L_x_1559) ;  /* 0x0000000000f87947 */ /* 0x000fec0003800000 */
.L_x_1572:
        /* <DEDUP_REMOVED lines=20> */
.L_x_1577:
[----:B------:R-:W-:Y:S05]  /*b070*/  BSYNC.RECONVERGENT B0 ;  /* 0x0000000000007941 */ /* 0x000fea0003800200 */
.L_x_1576:
[----:B------:R-:W-:Y:S02]  /*b080*/  SHF.L.U32 R0, R0, 0x15, RZ ;  /* 0x0000001500007819 */ /* 0x000fe400000006ff */
[----:B------:R-:W-:-:S04]  /*b090*/  LEA R2, R2, 0x37800000, 0x17 ;  /* 0x3780000002027811 */ /* 0x000fc800078eb8ff */
[----:B------:R-:W-:Y:S01]  /*b0a0*/  LOP3.LUT R0, R2, R0, R7, 0xfe, !PT ;  /* 0x0000000002007212 */ /* 0x000fe200078efe07 */
[----:B------:R-:W-:Y:S06]  /*b0b0*/  BRA `(.L_x_1559) ;  /* 0x0000000000947947 */ /* 0x000fec0003800000 */
.L_x_1571:
        /* <DEDUP_REMOVED lines=14> */
.L_x_1558:
        /* <DEDUP_REMOVED lines=16> */
.L_x_1580:
[----:B------:R-:W-:Y:S01]  /*b2a0*/  IMAD.MOV.U32 R0, RZ, RZ, RZ ;  /* 0x000000ffff007224 */ /* 0x000fe200078e00ff */
[----:B------:R-:W-:Y:S06]  /*b2b0*/  BRA `(.L_x_1559) ;  /* 0x0000000000147947 */ /* 0x000fec0003800000 */
.L_x_1579:
[----:B------:R-:W2:Y:S02]  /*b2c0*/  LDG.E.64 R2, desc[UR36][R2.64] ;  /* 0x0000002402027981 */ /* 0x000ea4000c1e1b00 */
[----:B--2---:R0:W1:Y:S01]  /*b2d0*/  I2F.U64 R0, R2 ;  /* 0x0000000200007312 */ /* 0x0040620000301000 */
[----:B------:R-:W-:Y:S05]  /*b2e0*/  BRA `(.L_x_1559) ;  /* 0x0000000000087947 */ /* 0x000fea0003800000 */
.L_x_1578:
[----:B------:R-:W2:Y:S02]  /*b2f0*/  LDG.E R0, desc[UR36][R2.64] ;  /* 0x0000002402007981 */ /* 0x000ea4000c1e1900 */
[----:B--2---:R-:W-:-:S07]  /*b300*/  I2FP.F32.U32 R0, R0 ;  /* 0x0000000000007245 */ /* 0x004fce0000201000 */
.L_x_1559:
[----:B------:R-:W-:Y:S05]  /*b310*/  BSYNC.RECONVERGENT B6 ;  /* 0x0000000000067941 */ /* 0x000fea0003800200 */
.L_x_1553:
[C---:B01---5:R-:W-:Y:S01]  /*b320*/  FSETP.GT.FTZ.AND P0, PT, |R0|.reuse, 1, PT ;  /* 0x3f8000000000780b */ /* 0x063fe20003f14200 */
[----:B--234-:R-:W-:Y:S01]  /*b330*/  FADD.FTZ R2, |R0|, -RZ ;  /* 0x800000ff00027221 */ /* 0x01cfe20000010200 */
[----:B------:R-:W-:Y:S01]  /*b340*/  HFMA2 R4, -RZ, RZ, 0.890625, -0.00056934356689453125 ;  /* 0x3b2090aaff047431 */ /* 0x000fe200000001ff */
[----:B------:R-:W-:-:S04]  /*b350*/  UPRMT UR4, UR42, 0x9910, URZ ;  /* 0x000099102a047896 */ /* 0x000fc800080000ff */
[----:B------:R-:W-:-:S06]  /*b360*/  UISETP.GT.AND UP0, UPT, UR4, 0x9, UPT ;  /* 0x000000090400788c */ /* 0x000fcc000bf04270 */
        /* <DEDUP_REMOVED lines=26> */
[----:B0-----:R-:W-:Y:S01]  /*b510*/  STG.E.U8 desc[UR36][R16.64], R3 ;  /* 0x0000000310007986 */ /* 0x001fe2000c101124 */
[----:B------:R-:W-:Y:S05]  /*b520*/  EXIT ;  /* 0x000000000000794d */ /* 0x000fea0003800000 */
.L_x_1584:
[----:B------:R-:W0:Y:S02]  /*b530*/  F2I.S64.TRUNC R2, R2 ;  /* 0x0000000200027311 */ /* 0x000e24000020d900 */
[----:B0-----:R-:W-:-:S05]  /*b540*/  MOV R5, R2 ;  /* 0x0000000200057202 */ /* 0x001fca0000000f00 */
[----:B------:R-:W-:Y:S01]  /*b550*/  STG.E.U8 desc[UR36][R16.64], R5 ;  /* 0x0000000510007986 */ /* 0x000fe2000c101124 */
[----:B------:R-:W-:Y:S05]  /*b560*/  EXIT ;  /* 0x000000000000794d */ /* 0x000fea0003800000 */
.L_x_1583:
[----:B------:R-:W-:-:S09]  /*b570*/  UISETP.NE.AND UP0, UPT, UR4, 0x2, UPT ;  /* 0x000000020400788c */ /* 0x000fd2000bf05270 */
[----:B------:R-:W-:Y:S05]  /*b580*/  BRA.U !UP0, `(.L_x_1586) ;  /* 0x0000000108287547 */ /* 0x000fea000b800000 */
[----:B------:R-:W-:-:S09]  /*b590*/  UISETP.NE.AND UP0, UPT, UR4, 0x3, UPT ;  /* 0x000000030400788c */ /* 0x000fd2000bf05270 */
[----:B------:R-:W-:Y:S05]  /*b5a0*/  BRA.U !UP0, `(.L_x_1587) ;  /* 0x0000000108147547 */ /* 0x000fea000b800000 */
[----:B------:R-:W-:-:S09]  /*b5b0*/  UISETP.NE.AND UP0, UPT, UR4, 0x4, UPT ;  /* 0x000000040400788c */ /* 0x000fd2000bf05270 */
[----:B------:R-:W-:Y:S05]  /*b5c0*/  BRA.U UP0, `(.L_x_1585) ;  /* 0x0000000900387547 */ /* 0x000fea000b800000 */
[----:B------:R-:W0:Y:S02]  /*b5d0*/  F2I.S64.TRUNC R2, R2 ;  /* 0x0000000200027311 */ /* 0x000e24000020d900 */
[----:B0-----:R-:W-:Y:S01]  /*b5e0*/  STG.E.64 desc[UR36][R16.64], R2 ;  /* 0x0000000210007986 */ /* 0x001fe2000c101b24 */
[----:B------:R-:W-:Y:S05]  /*b5f0*/  EXIT ;  /* 0x000000000000794d */ /* 0x000fea0003800000 */
.L_x_1587:
[----:B------:R-:W0:Y:S02]  /*b600*/  F2I.FTZ.TRUNC.NTZ R3, R2 ;  /* 0x0000000200037305 */ /* 0x000e24000021f100 */
[----:B0-----:R-:W-:Y:S01]  /*b610*/  STG.E desc[UR36][R16.64], R3 ;  /* 0x0000000310007986 */ /* 0x001fe2000c101924 */
[----:B------:R-:W-:Y:S05]  /*b620*/  EXIT ;  /* 0x000000000000794d */ /* 0x000fea0003800000 */
.L_x_1586:
[----:B------:R-:W0:Y:S02]  /*b630*/  F2I.FTZ.TRUNC.NTZ R3, R2 ;  /* 0x0000000200037305 */ /* 0x000e24000021f100 */
[----:B0-----:R-:W-:Y:S01]  /*b640*/  STG.E.U16 desc[UR36][R16.64], R3 ;  /* 0x0000000310007986 */ /* 0x001fe2000c101524 */
[----:B------:R-:W-:Y:S05]  /*b650*/  EXIT ;  /* 0x000000000000794d */ /* 0x000fea0003800000 */
.L_x_1582:
[----:B------:R-:W-:-:S09]  /*b660*/  UISETP.GT.AND UP0, UPT, UR4, 0x6, UPT ;  /* 0x000000060400788c */ /* 0x000fd2000bf04270 */
[----:B------:R-:W-:Y:S05]  /*b670*/  BRA.U UP0, `(.L_x_1588) ;  /* 0x0000000100247547 */ /* 0x000fea000b800000 */
[----:B------:R-:W-:-:S09]  /*b680*/  UISETP.NE.AND UP0, UPT, UR4, 0x5, UPT ;  /* 0x000000050400788c */ /* 0x000fd2000bf05270 */
[----:B------:R-:W-:Y:S05]  /*b690*/  BRA.U !UP0, `(.L_x_1589) ;  /* 0x0000000108107547 */ /* 0x000fea000b800000 */
[----:B------:R-:W-:-:S09]  /*b6a0*/  UISETP.NE.AND UP0, UPT, UR4, 0x6, UPT ;  /* 0x000000060400788c */ /* 0x000fd2000bf05270 */
[----:B------:R-:W-:Y:S05]  /*b6b0*/  BRA.U UP0, `(.L_x_1585) ;  /* 0x0000000500fc7547 */ /* 0x000fea000b800000 */
[----:B------:R-:W-:Y:S01]  /*b6c0*/  STG.E desc[UR36][R16.64], R2 ;  /* 0x0000000210007986 */ /* 0x000fe2000c101924 */
[----:B------:R-:W-:Y:S05]  /*b6d0*/  EXIT ;  /* 0x000000000000794d */ /* 0x000fea0003800000 */
.L_x_1589:
[----:B------:R-:W-:-:S05]  /*b6e0*/  F2FP.F16.F32.PACK_AB R2, RZ, R2 ;  /* 0x00000002ff02723e */ /* 0x000fca00000000ff */
[----:B------:R-:W-:Y:S01]  /*b6f0*/  STG.E.U16 desc[UR36][R16.64], R2 ;  /* 0x0000000210007986 */ /* 0x000fe2000c101524 */
[----:B------:R-:W-:Y:S05]  /*b700*/  EXIT ;  /* 0x000000000000794d */ /* 0x000fea0003800000 */
.L_x_1588:
[----:B------:R-:W-:-:S09]  /*b710*/  UISETP.NE.AND UP0, UPT, UR4, 0x7, UPT ;  /* 0x000000070400788c */ /* 0x000fd2000bf05270 */
[----:B------:R-:W-:Y:S05]  /*b720*/  BRA.U !UP0, `(.L_x_1590) ;  /* 0x00000001082c7547 */ /* 0x000fea000b800000 */
[----:B------:R-:W-:-:S09]  /*b730*/  UISETP.NE.AND UP0, UPT, UR4, 0x8, UPT ;  /* 0x000000080400788c */ /* 0x000fd2000bf05270 */
[----:B------:R-:W-:Y:S05]  /*b740*/  BRA.U !UP0, `(.L_x_1591) ;  /* 0x0000000108147547 */ /* 0x000fea000b800000 */
[----:B------:R-:W-:-:S09]  /*b750*/  UISETP.NE.AND UP0, UPT, UR4, 0x9, UPT ;  /* 0x000000090400788c */ /* 0x000fd2000bf05270 */
[----:B------:R-:W-:Y:S05]  /*b760*/  BRA.U UP0, `(.L_x_1585) ;  /* 0x0000000500d07547 */ /* 0x000fea000b800000 */
[----:B------:R-:W-:-:S05]  /*b770*/  IMAD.MOV.U32 R3, RZ, RZ, RZ ;  /* 0x000000ffff037224 */ /* 0x000fca00078e00ff */
[----:B------:R-:W-:Y:S01]  /*b780*/  STG.E.64 desc[UR36][R16.64], R2 ;  /* 0x0000000210007986 */ /* 0x000fe2000c101b24 */
[----:B------:R-:W-:Y:S05]  /*b790*/  EXIT ;  /* 0x000000000000794d */ /* 0x000fea0003800000 */
.L_x_1591:
[----:B------:R-:W-:-:S04]  /*b7a0*/  F2FP.F16.F32.PACK_AB R3, RZ, R2 ;  /* 0x00000002ff03723e */ /* 0x000fc800000000ff */
[----:B------:R-:W-:-:S05]  /*b7b0*/  PRMT R3, R3, 0x5410, RZ ;  /* 0x0000541003037816 */ /* 0x000fca00000000ff */
[----:B------:R-:W-:Y:S01]  /*b7c0*/  STG.E desc[UR36][R16.64], R3 ;  /* 0x0000000310007986 */ /* 0x000fe2000c101924 */
[----:B------:R-:W-:Y:S05]  /*b7d0*/  EXIT ;  /* 0x000000000000794d */ /* 0x000fea0003800000 */
.L_x_1590:
[----:B------:R-:W-:-:S06]  /*b7e0*/  FMUL.FTZ R2, R2, 1 ;  /* 0x3f80000002027820 */ /* 0x000fcc0000410000 */
[----:B------:R-:W0:Y:S02]  /*b7f0*/  F2F.F64.F32 R2, R2 ;  /* 0x0000000200027310 */ /* 0x000e240000201800 */
[----:B0-----:R-:W-:Y:S01]  /*b800*/  STG.E.64 desc[UR36][R16.64], R2 ;  /* 0x0000000210007986 */ /* 0x001fe2000c101b24 */
[----:B------:R-:W-:Y:S05]  /*b810*/  EXIT ;  /* 0x000000000000794d */ /* 0x000fea0003800000 */
.L_x_1581:
        /* <DEDUP_REMOVED lines=11> */
[----:B0-----:R-:W-:Y:S01]  /*b8d0*/  STG.E.U16 desc[UR36][R16.64], R3 ;  /* 0x0000000310007986 */ /* 0x001fe2000c101524 */
[----:B------:R-:W-:Y:S05]  /*b8e0*/  EXIT ;  /* 0x000000000000794d */ /* 0x000fea0003800000 */
.L_x_1595:
        /* <DEDUP_REMOVED lines=16> */
.L_x_1598:
[----:B------:R-:W-:-:S04]  /*b9f0*/  SHF.R.U32.HI R2, RZ, 0x18, R2 ;  /* 0x00000018ff027819 */ /* 0x000fc80000011602 */
[----:B------:R-:W-:-:S04]  /*ba00*/  LOP3.LUT R2, R3, 0x80, R2, 0xf8, !PT ;  /* 0x0000008003027812 */ /* 0x000fc800078ef802 */
[----:B------:R-:W-:-:S07]  /*ba10*/  PRMT R8, R2, 0x7610, R8 ;  /* 0x0000761002087816 */ /* 0x000fce0000000008 */
.L_x_1597:
[----:B------:R-:W-:Y:S05]  /*ba20*/  BSYNC.RECONVERGENT B0 ;  /* 0x0000000000007941 */ /* 0x000fea0003800200 */
.L_x_1596:
[----:B------:R-:W-:Y:S01]  /*ba30*/  STG.E.U8 desc[UR36][R16.64], R8 ;  /* 0x0000000810007986 */ /* 0x000fe2000c101124 */
[----:B------:R-:W-:Y:S05]  /*ba40*/  EXIT ;  /* 0x000000000000794d */ /* 0x000fea0003800000 */
.L_x_1594:
        /* <DEDUP_REMOVED lines=16> */
.L_x_1601:
[----:B------:R-:W-:-:S04]  /*bb50*/  SHF.R.U32.HI R2, RZ, 0x18, R2 ;  /* 0x00000018ff027819 */ /* 0x000fc80000011602 */
[----:B------:R-:W-:-:S04]  /*bb60*/  LOP3.LUT R3, R3, 0x80, R2, 0xf8, !PT ;  /* 0x0000008003037812 */ /* 0x000fc800078ef802 */
[----:B------:R-:W-:-:S07]  /*bb70*/  PRMT R8, R3, 0x7610, R8 ;  /* 0x0000761003087816 */ /* 0x000fce0000000008 */
.L_x_1600:
[----:B------:R-:W-:Y:S05]  /*bb80*/  BSYNC.RECONVERGENT B0 ;  /* 0x0000000000007941 */ /* 0x000fea0003800200 */
.L_x_1599:
[----:B------:R-:W-:Y:S01]  /*bb90*/  STG.E.U8 desc[UR36][R16.64], R8 ;  /* 0x0000000810007986 */ /* 0x000fe2000c101124 */
[----:B------:R-:W-:Y:S05]  /*bba0*/  EXIT ;  /* 0x000000000000794d */ /* 0x000fea0003800000 */
.L_x_1593:
        /* <DEDUP_REMOVED lines=21> */
.L_x_1603:
[----:B------:R-:W0:Y:S02]  /*bd00*/  F2I.U64.TRUNC R2, R2 ;  /* 0x0000000200027311 */ /* 0x000e24000020d800 */
[----:B0-----:R-:W-:Y:S01]  /*bd10*/  STG.E.64 desc[UR36][R16.64], R2 ;  /* 0x0000000210007986 */ /* 0x001fe2000c101b24 */
[----:B------:R-:W-:Y:S05]  /*bd20*/  EXIT ;  /* 0x000000000000794d */ /* 0x000fea0003800000 */
.L_x_1602:
[----:B------:R-:W0:Y:S02]  /*bd30*/  F2I.FTZ.U32.TRUNC.NTZ R3, R2 ;  /* 0x0000000200037305 */ /* 0x000e24000021f000 */
[----:B0-----:R-:W-:Y:S01]  /*bd40*/  STG.E desc[UR36][R16.64], R3 ;  /* 0x0000000310007986 */ /* 0x001fe2000c101924 */
[----:B------:R-:W-:Y:S05]  /*bd50*/  EXIT ;  /* 0x000000000000794d */ /* 0x000fea0003800000 */
.L_x_1592:
        /* <DEDUP_REMOVED lines=8> */
[----:B------:R-:W-:Y:S01]  /*bde0*/  STG.E.U8 desc[UR36][R16.64], R3 ;  /* 0x0000000310007986 */ /* 0x000fe2000c101124 */
[----:B------:R-:W-:Y:S05]  /*bdf0*/  EXIT ;  /* 0x000000000000794d */ /* 0x000fea0003800000 */
.L_x_1605:
[----:B------:R-:W-:Y:S01]  /*be00*/  FMUL.FTZ R4, R2, 1 ;  /* 0x3f80000002047820 */ /* 0x000fe20000410000 */
[----:B------:R-:W-:-:S05]  /*be10*/  CS2R R6, SRZ ;  /* 0x0000000000067805 */ /* 0x000fca000001ff00 */
[----:B------:R-:W0:Y:S02]  /*be20*/  F2F.F64.F32 R4, R4 ;  /* 0x0000000400047310 */ /* 0x000e240000201800 */
[----:B0-----:R-:W-:Y:S01]  /*be30*/  STG.E.128 desc[UR36][R16.64], R4 ;  /* 0x0000000410007986 */ /* 0x001fe2000c101d24 */
[----:B------:R-:W-:Y:S05]  /*be40*/  EXIT ;  /* 0x000000000000794d */ /* 0x000fea0003800000 */
.L_x_1604:
[----:B------:R-:W-:-:S09]  /*be50*/  UISETP.NE.AND UP0, UPT, UR4, 0xf, UPT ;  /* 0x0000000f0400788c */ /* 0x000fd2000bf05270 */
[----:B------:R-:W-:Y:S05]  /*be60*/  BRA.U !UP0, `(.L_x_1606) ;  /* 0x0000000108e07547 */ /* 0x000fea000b800000 */
[----:B------:R-:W-:-:S09]  /*be70*/  UISETP.NE.AND UP0, UPT, UR4, 0x17, UPT ;  /* 0x000000170400788c */ /* 0x000fd2000bf05270 */
[----:B------:R-:W-:Y:S05]  /*be80*/  BRA.U !UP0, `(.L_x_1607) ;  /* 0x00000001088c7547 */ /* 0x000fea000b800000 */
[----:B------:R-:W-:-:S09]  /*be90*/  UISETP.NE.AND UP0, UPT, UR4, 0x18, UPT ;  /* 0x000000180400788c */ /* 0x000fd2000bf05270 */
[----:B------:R-:W-:Y:S05]  /*bea0*/  BRA.U !UP0, `(.L_x_1608) ;  /* 0x0000000108447547 */ /* 0x000fea000b800000 */
.L_x_1585:
        /* <DEDUP_REMOVED lines=16> */
.L_x_1609:
[----:B------:R-:W-:Y:S05]  /*bfb0*/  EXIT ;  /* 0x000000000000794d */ /* 0x000fea0003800000 */
.L_x_1608:
[----:B------:R-:W-:Y:S01]  /*bfc0*/  LOP3.LUT R4, R2, 0x7fffffff, RZ, 0xc0, !PT ;  /* 0x7fffffff02047812 */ /* 0x000fe200078ec0ff */
[----:B------:R-:W-:Y:S01]  /*bfd0*/  BSSY.RECONVERGENT B0, `(.L_x_1610) ;  /* 0x000000b000007945 */ /* 0x000fe20003800200 */
[----:B------:R-:W-:Y:S01]  /*bfe0*/  SHF.R.U32.HI R5, RZ, 0x18, R2 ;  /* 0x00000018ff057819 */ /* 0x000fe20000011602 */
[----:B------:R-:W-:Y:S01]  /*bff0*/  IMAD.MOV.U32 R0, RZ, RZ, 0x7f ;  /* 0x0000007fff007424 */ /* 0x000fe200078e00ff */
        /* <DEDUP_REMOVED lines=8> */
.L_x_1611:
[----:B------:R-:W-:Y:S05]  /*c080*/  BSYNC.RECONVERGENT B0 ;  /* 0x0000000000007941 */ /* 0x000fea0003800200 */
.L_x_1610:
[----:B------:R-:W-:-:S05]  /*c090*/  LOP3.LUT R3, R0, 0x80, R5, 0xf8, !PT ;  /* 0x0000008000037812 */ /* 0x000fca00078ef805 */
[----:B------:R-:W-:Y:S01]  /*c0a0*/  STG.E.U8 desc[UR36][R16.64], R3 ;  /* 0x0000000310007986 */ /* 0x000fe2000c101124 */
[----:B------:R-:W-:Y:S05]  /*c0b0*/  EXIT ;  /* 0x000000000000794d */ /* 0x000fea0003800000 */
.L_x_1607:
        /* <DEDUP_REMOVED lines=11> */
.L_x_1613:
[----:B------:R-:W-:Y:S01]  /*c170*/  HFMA2 R0, -RZ, RZ, 0, 7.569789886474609375e-06 ;  /* 0x0000007fff007431 */ /* 0x000fe200000001ff */
[----:B------:R-:W-:-:S04]  /*c180*/  ISETP.GT.U32.AND P0, PT, R4, 0x7f800000, PT ;  /* 0x7f8000000400780c */ /* 0x000fc80003f04070 */
[----:B------:R-:W-:-:S09]  /*c190*/  SEL R0, R0, 0x7c, P0 ;  /* 0x0000007c00007807 */ /* 0x000fd20000000000 */
.L_x_1614:
[----:B------:R-:W-:Y:S05]  /*c1a0*/  BSYNC.RECONVERGENT B0 ;  /* 0x0000000000007941 */ /* 0x000fea0003800200 */
.L_x_1612:
[----:B------:R-:W-:-:S04]  /*c1b0*/  SHF.R.U32.HI R3, RZ, 0x18, R2 ;  /* 0x00000018ff037819 */ /* 0x000fc80000011602 */
[----:B------:R-:W-:-:S05]  /*c1c0*/  LOP3.LUT R3, R0, 0x80, R3, 0xf8, !PT ;  /* 0x0000008000037812 */ /* 0x000fca00078ef803 */
[----:B------:R-:W-:Y:S01]  /*c1d0*/  STG.E.U8 desc[UR36][R16.64], R3 ;  /* 0x0000000310007986 */ /* 0x000fe2000c101124 */
[----:B------:R-:W-:Y:S05]  /*c1e0*/  EXIT ;  /* 0x000000000000794d */ /* 0x000fea0003800000 */
.L_x_1606:
[----:B------:R-:W-:-:S05]  /*c1f0*/  F2FP.BF16.F32.PACK_AB R2, RZ, R2 ;  /* 0x00000002ff02723e */ /* 0x000fca00000010ff */
[----:B------:R-:W-:Y:S01]  /*c200*/  STG.E.U16 desc[UR36][R16.64], R2 ;  /* 0x0000000210007986 */ /* 0x000fe2000c101524 */
[----:B------:R-:W-:Y:S05]  /*c210*/  EXIT ;  /* 0x000000000000794d */ /* 0x000fea0003800000 */
.L_x_1615:
        /* <DEDUP_REMOVED lines=14> */
.L_x_2744:


//--------------------- .text._ZN2at6native27unrolled_elementwise_kernelIZZZNS0_16atan_kernel_cudaERNS_18TensorIteratorBaseEENKUlvE0_clEvENKUlvE0_clEvEUlfE_St5arrayIPcLm2EELi4E23TrivialOffsetCalculatorILi1EjESB_NS0_6memory12LoadWithCastILi1EEENSC_13StoreWithCastILi1EEEEEviT_T0_T2_T3_T4_T5_ --------------------------
	.section	.text._ZN2at6native27unrolled_elementwise_kernelIZZZNS0_16atan_kernel_cudaERNS_18TensorIteratorBaseEENKUlvE0_clEvENKUlvE0_clEvEUlfE_St5arrayIPcLm2EELi4E23TrivialOffsetCalculatorILi1EjESB_NS0_6memory12LoadWithCastILi1EEENSC_13StoreWithCastILi1EEEEEviT_T0_T2_T3_T4_T5_,"ax",@progbits
	.align	128
        .global         _ZN2at6native27unrolled_elementwise_kernelIZZZNS0_16atan_kernel_cudaERNS_18TensorIteratorBaseEENKUlvE0_clEvENKUlvE0_clEvEUlfE_St5arrayIPcLm2EELi4E23TrivialOffsetCalculatorILi1EjESB_NS0_6memory12LoadWithCastILi1EEENSC_13StoreWithCastILi1EEEEEviT_T0_T2_T3_T4_T5_
        .type           _ZN2at6native27unrolled_elementwise_kernelIZZZNS0_16atan_kernel_cudaERNS_18TensorIteratorBaseEENKUlvE0_clEvENKUlvE0_clEvEUlfE_St5arrayIPcLm2EELi4E23TrivialOffsetCalculatorILi1EjESB_NS0_6memory12LoadWithCastILi1EEENSC_13StoreWithCastILi1EEEEEviT_T0_T2_T3_T4_T5_,@function
        .size           _ZN2at6native27unrolled_elementwise_kernelIZZZNS0_16atan_kernel_cudaERNS_18TensorIteratorBaseEENKUlvE0_clEvENKUlvE0_clEvEUlfE_St5arrayIPcLm2EELi4E23TrivialOffsetCalculatorILi1EjESB_NS0_6memory12LoadWithCastILi1EEENSC_13StoreWithCastILi1EEEEEviT_T0_T2_T3_T4_T5_,(.L_x_2745 - _ZN2at6native27unrolled_elementwise_kernelIZZZNS0_16atan_kernel_cudaERNS_18TensorIteratorBaseEENKUlvE0_clEvENKUlvE0_clEvEUlfE_St5arrayIPcLm2EELi4E23TrivialOffsetCalculatorILi1EjESB_NS0_6memory12LoadWithCastILi1EEENSC_13StoreWithCastILi1EEEEEviT_T0_T2_T3_T4_T5_)
        .other          _ZN2at6native27unrolled_elementwise_kernelIZZZNS0_16atan_kernel_cudaERNS_18TensorIteratorBaseEENKUlvE0_clEvENKUlvE0_clEvEUlfE_St5arrayIPcLm2EELi4E23TrivialOffsetCalculatorILi1EjESB_NS0_6memory12LoadWithCastILi1EEENSC_13StoreWithCastILi1EEEEEviT_T0_T2_T3_T4_T5_,@"STO_CUDA_ENTRY STV_DEFAULT"
_ZN2at6native27unrolled_elementwise_kernelIZZZNS0_16atan_kernel_cudaERNS_18TensorIteratorBaseEENKUlvE0_clEvENKUlvE0_clEvEUlfE_St5arrayIPcLm2EELi4E23TrivialOffsetCalculatorILi1EjESB_NS0_6memory12LoadWithCastILi1EEENSC_13StoreWithCastILi1EEEEEviT_T0_T2_T3_T4_T5_:
.text._ZN2at6native27unrolled_elementwise_kernelIZZZNS0_16atan_kernel_cudaERNS_18TensorIteratorBaseEENKUlvE0_clEvENKUlvE0_clEvEUlfE_St5arrayIPcLm2EELi4E23TrivialOffsetCalculatorILi1EjESB_NS0_6memory12LoadWithCastILi1EEENSC_13StoreWithCastILi1EEEEEviT_T0_T2_T3_T4_T5_:
[----:B------:R-:W0:Y:S01]  /*0000*/  LDC R1, c[0x0][0x37c] ;  /* 0x0000df00ff017b82 */ /* 0x000e220000000800 */
[----:B------:R-:W1:Y:S07]  /*0010*/  S2R R2, SR_CTAID.X ;  /* 0x0000000000027919 */ /* 0x000e6e0000002500 */
[----:B------:R-:W1:Y:S01]  /*0020*/  LDC R17, c[0x0][0x380] ;  /* 0x0000e000ff117b82 */ /* 0x000e620000000800 */
[----:B------:R-:W2:Y:S01]  /*0030*/  LDCU.64 UR36, c[0x0][0x358] ;  /* 0x00006b00ff2477ac */ /* 0x000ea20008000a00 */
[----:B------:R-:W-:Y:S01]  /*0040*/  BSSY.RECONVERGENT B7, `(.L_x_1616) ;  /* 0x00000ec000077945 */ /* 0x000fe20003800200 */
[----:B------:R-:W3:Y:S01]  /*0050*/  S2R R16, SR_TID.X ;  /* 0x0000000000107919 */ /* 0x000ee20000002100 */
[----:B------:R-:W-:Y:S01]  /*0060*/  IMAD.MOV.U32 R22, RZ, RZ, RZ ;  /* 0x000000ffff167224 */ /* 0x000fe200078e00ff */
        /* <DEDUP_REMOVED lines=8> */
[----:B------:R-:W-:Y:S01]  /*00f0*/  BSSY.RECONVERGENT B6, `(.L_x_1618) ;  /* 0x00000df000067945 */ /* 0x000fe20003800200 */
        /* <DEDUP_REMOVED lines=17> */
.L_x_1622:
[----:B------:R-:W2:Y:S02]  /*0210*/  LDG.E.U8 R4, desc[UR36][R4.64] ;  /* 0x0000002404047981 */ /* 0x000ea4000c1e1100 */
[----:B--2---:R-:W-:Y:S01]  /*0220*/  I2FP.F32.U32 R22, R4 ;  /* 0x0000000400167245 */ /* 0x004fe20000201000 */
[----:B------:R-:W-:Y:S06]  /*0230*/  BRA `(.L_x_1624) ;  /* 0x0000000c00287947 */ /* 0x000fec0003800000 */
.L_x_1621:
        /* <DEDUP_REMOVED lines=9> */
.L_x_1626:
[----:B------:R-:W2:Y:S02]  /*02d0*/  LDG.E R4, desc[UR36][R4.64] ;  /* 0x0000002404047981 */ /* 0x000ea4000c1e1900 */
[----:B--2---:R-:W-:Y:S01]  /*02e0*/  I2FP.F32.S32 R22, R4 ;  /* 0x0000000400167245 */ /* 0x004fe20000201400 */
[----:B------:R-:W-:Y:S06]  /*02f0*/  BRA `(.L_x_1624) ;  /* 0x0000000800f87947 */ /* 0x000fec0003800000 */
.L_x_1625:
[----:B------:R-:W2:Y:S02]  /*0300*/  LDG.E.U16 R4, desc[UR36][R4.64] ;  /* 0x0000002404047981 */ /* 0x000ea4000c1e1500 */
[----:B--2---:R2:W3:Y:S01]  /*0310*/  I2F.S16 R22, R4 ;  /* 0x0000000400167306 */ /* 0x0044e20000101400 */
[----:B------:R-:W-:Y:S05]  /*0320*/  BRA `(.L_x_1624) ;  /* 0x0000000800ec7947 */ /* 0x000fea0003800000 */
.L_x_1620:
        /* <DEDUP_REMOVED lines=8> */
.L_x_1628:
[----:B------:R-:W2:Y:S02]  /*03b0*/  LDG.E.U16 R4, desc[UR36][R4.64] ;  /* 0x0000002404047981 */ /* 0x000ea4000c1e1500 */
[----:B--2---:R-:W-:Y:S01]  /*03c0*/  HADD2.F32 R22, -RZ, R4.H0_H0 ;  /* 0x20000004ff167230 */ /* 0x004fe20000004100 */
[----:B------:R-:W-:Y:S06]  /*03d0*/  BRA `(.L_x_1624) ;  /* 0x0000000800c07947 */ /* 0x000fec0003800000 */
.L_x_1627:
        /* <DEDUP_REMOVED lines=8> */
.L_x_1630:
[----:B------:R-:W2:Y:S02]  /*0460*/  LDG.E.U16 R4, desc[UR36][R4.64] ;  /* 0x0000002404047981 */ /* 0x000ea4000c1e1500 */
[----:B--2---:R-:W-:Y:S01]  /*0470*/  HADD2.F32 R22, -RZ, R4.H0_H0 ;  /* 0x20000004ff167230 */ /* 0x004fe20000004100 */
[----:B------:R-:W-:Y:S06]  /*0480*/  BRA `(.L_x_1624) ;  /* 0x0000000800947947 */ /* 0x000fec0003800000 */
.L_x_1629:
[----:B------:R-:W2:Y:S01]  /*0490*/  LDG.E.64 R4, desc[UR36][R4.64] ;  /* 0x0000002404047981 */ /* 0x000ea2000c1e1b00 */
[----:B------:R-:W-:Y:S01]  /*04a0*/  UMOV UR4, 0xf0000000 ;  /* 0xf000000000047882 */ /* 0x000fe20000000000 */
[----:B------:R-:W-:Y:S01]  /*04b0*/  UMOV UR5, 0x380fffff ;  /* 0x380fffff00057882 */ /* 0x000fe20000000000 */
[----:B--2---:R-:W0:Y:S01]  /*04c0*/  F2F.F32.F64 R22, R4 ;  /* 0x0000000400167310 */ /* 0x004e220000301000 */
[----:B------:R-:W-:-:S14]  /*04d0*/  DSETP.GEU.AND P0, PT, |R4|, UR4, PT ;  /* 0x0000000404007e2a */ /* 0x000fdc000bf0e200 */
[----:B0-----:R-:W-:Y:S01]  /*04e0*/  @!P0 FMUL R22, R22, 1.175494350822287508e-38 ;  /* 0x0080000016168820 */ /* 0x001fe20000400000 */
[----:B------:R-:W-:Y:S06]  /*04f0*/  BRA `(.L_x_1624) ;  /* 0x0000000800787947 */ /* 0x000fec0003800000 */
.L_x_1619:
        /* <DEDUP_REMOVED lines=12> */
.L_x_1633:
[----:B------:R-:W2:Y:S01]  /*05c0*/  LDG.E.64 R4, desc[UR36][R4.64] ;  /* 0x0000002404047981 */ /* 0x000ea2000c1e1b00 */
[----:B------:R-:W-:Y:S01]  /*05d0*/  UMOV UR4, 0xf0000000 ;  /* 0xf000000000047882 */ /* 0x000fe20000000000 */
[----:B------:R-:W-:Y:S01]  /*05e0*/  UMOV UR5, 0x380fffff ;  /* 0x380fffff00057882 */ /* 0x000fe20000000000 */
[----:B--2---:R-:W0:Y:S01]  /*05f0*/  F2F.F32.F64 R22, R4 ;  /* 0x0000000400167310 */ /* 0x004e220000301000 */
[----:B------:R-:W-:-:S14]  /*0600*/  DSETP.GEU.AND P0, PT, |R4|, UR4, PT ;  /* 0x0000000404007e2a */ /* 0x000fdc000bf0e200 */
[----:B0-----:R-:W-:Y:S01]  /*0610*/  @!P0 FMUL R22, R22, 1.175494350822287508e-38 ;  /* 0x0080000016168820 */ /* 0x001fe20000400000 */
[----:B------:R-:W-:Y:S06]  /*0620*/  BRA `(.L_x_1624) ;  /* 0x00000008002c7947 */ /* 0x000fec0003800000 */
.L_x_1632:
        /* <DEDUP_REMOVED lines=23> */
[----:B------:R-:W-:Y:S01]  /*07a0*/  LOP3.LUT R22, R3, 0x80000000, R22, 0xf8, !PT ;  /* 0x8000000003167812 */ /* 0x000fe200078ef816 */
[----:B------:R-:W-:Y:S06]  /*07b0*/  BRA `(.L_x_1624) ;  /* 0x0000000400c87947 */ /* 0x000fec0003800000 */
.L_x_1635:
        /* <DEDUP_REMOVED lines=11> */
[----:B------:R-:W-:Y:S01]  /*0870*/  LOP3.LUT R22, R0, 0x80000000, R3, 0xf8, !PT ;  /* 0x8000000000167812 */ /* 0x000fe200078ef803 */
[----:B------:R-:W-:Y:S06]  /*0880*/  BRA `(.L_x_1624) ;  /* 0x0000000400947947 */ /* 0x000fec0003800000 */
.L_x_1634:
[----:B------:R-:W2:Y:S02]  /*0890*/  LDG.E.U16 R4, desc[UR36][R4.64] ;  /* 0x0000002404047981 */ /* 0x000ea4000c1e1500 */
[----:B--2---:R-:W-:Y:S01]  /*08a0*/  IMAD.U32 R22, R4, 0x10000, RZ ;  /* 0x0001000004167824 */ /* 0x004fe200078e00ff */
[----:B------:R-:W-:Y:S06]  /*08b0*/  BRA `(.L_x_1624) ;  /* 0x0000000400887947 */ /* 0x000fec0003800000 */
.L_x_1631:
        /* <DEDUP_REMOVED lines=11> */
.L_x_1638:
        /* <DEDUP_REMOVED lines=20> */
.L_x_1640:
[----:B------:R-:W-:Y:S05]  /*0ab0*/  BSYNC.RECONVERGENT B0 ;  /* 0x0000000000007941 */ /* 0x000fea0003800200 */
.L_x_1639:
[----:B------:R-:W-:Y:S01]  /*0ac0*/  IMAD.SHL.U32 R0, R0, 0x100000, RZ ;  /* 0x0010000000007824 */ /* 0x000fe200078e00ff */
[----:B------:R-:W-:-:S04]  /*0ad0*/  LEA R3, R3, 0x3b800000, 0x17 ;  /* 0x3b80000003037811 */ /* 0x000fc800078eb8ff */
[----:B------:R-:W-:Y:S01]  /*0ae0*/  LOP3.LUT R22, R3, R0, R7, 0xfe, !PT ;  /* 0x0000000003167212 */ /* 0x000fe200078efe07 */
[----:B------:R-:W-:Y:S06]  /*0af0*/  BRA `(.L_x_1624) ;  /* 0x0000000000f87947 */ /* 0x000fec0003800000 */
.L_x_1637:
        /* <DEDUP_REMOVED lines=20> */
.L_x_1642:
[----:B------:R-:W-:Y:S05]  /*0c40*/  BSYNC.RECONVERGENT B0 ;  /* 0x0000000000007941 */ /* 0x000fea0003800200 */
.L_x_1641:
[----:B------:R-:W-:Y:S01]  /*0c50*/  IMAD.SHL.U32 R0, R0, 0x200000, RZ ;  /* 0x0020000000007824 */ /* 0x000fe200078e00ff */
[----:B------:R-:W-:-:S04]  /*0c60*/  LEA R3, R3, 0x37800000, 0x17 ;  /* 0x3780000003037811 */ /* 0x000fc800078eb8ff */
[----:B------:R-:W-:Y:S01]  /*0c70*/  LOP3.LUT R22, R3, R0, R7, 0xfe, !PT ;  /* 0x0000000003167212 */ /* 0x000fe200078efe07 */
[----:B------:R-:W-:Y:S06]  /*0c80*/  BRA `(.L_x_1624) ;  /* 0x0000000000947947 */ /* 0x000fec0003800000 */
.L_x_1636:
[----:B------:R-:W-:-:S09]  /*0c90*/  UISETP.NE.AND UP0, UPT, UR4, 0x1c, UPT ;  /* 0x0000001c0400788c */ /* 0x000fd2000bf05270 */
[----:B------:R-:W-:Y:S05]  /*0ca0*/  BRA.U !UP0, `(.L_x_1643) ;  /* 0x0000000108847547 */ /* 0x000fea000b800000 */
[----:B------:R-:W-:-:S09]  /*0cb0*/  UISETP.NE.AND UP0, UPT, UR4, 0x1d, UPT ;  /* 0x0000001d0400788c */ /* 0x000fd2000bf05270 */
[----:B------:R-:W-:Y:S05]  /*0cc0*/  BRA.U !UP0, `(.L_x_1644) ;  /* 0x0000000108707547 */ /* 0x000fea000b800000 */
[----:B------:R-:W-:-:S09]  /*0cd0*/  UISETP.NE.AND UP0, UPT, UR4, 0x2c, UPT ;  /* 0x0000002c0400788c */ /* 0x000fd2000bf05270 */
[----:B------:R-:W-:Y:S05]  /*0ce0*/  BRA.U !UP0, `(.L_x_1645) ;  /* 0x0000000108487547 */ /* 0x000fea000b800000 */
.L_x_1623:
        /* <DEDUP_REMOVED lines=16> */
.L_x_1646:
[----:B------:R-:W-:Y:S01]  /*0df0*/  IMAD.MOV.U32 R22, RZ, RZ, RZ ;  /* 0x000000ffff167224 */ /* 0x000fe200078e00ff */
[----:B------:R-:W-:Y:S06]  /*0e00*/  BRA `(.L_x_1624) ;  /* 0x0000000000347947 */ /* 0x000fec0003800000 */
.L_x_1645:
[----:B------:R-:W2:Y:S01]  /*0e10*/  LDG.E.U8 R4, desc[UR36][R4.64] ;  /* 0x0000002404047981 */ /* 0x000ea2000c1e1100 */
[----:B------:R-:W-:Y:S01]  /*0e20*/  IMAD.MOV.U32 R22, RZ, RZ, 0x400000 ;  /* 0x00400000ff167424 */ /* 0x000fe200078e00ff */
[----:B--2---:R-:W-:-:S13]  /*0e30*/  ISETP.NE.AND P0, PT, R4, RZ, PT ;  /* 0x000000ff0400720c */ /* 0x004fda0003f05270 */
[----:B------:R-:W-:Y:S05]  /*0e40*/  @!P0 BRA `(.L_x_1624) ;  /* 0x0000000000248947 */ /* 0x000fea0003800000 */
[----:B------:R-:W-:-:S13]  /*0e50*/  ISETP.NE.AND P0, PT, R4, 0xff, PT ;  /* 0x000000ff0400780c */ /* 0x000fda0003f05270 */
[----:B------:R-:W-:Y:S02]  /*0e60*/  @!P0 IMAD.MOV.U32 R22, RZ, RZ, 0x7f800001 ;  /* 0x7f800001ff168424 */ /* 0x000fe400078e00ff */
[----:B------:R-:W-:Y:S01]  /*0e70*/  @P0 IMAD.SHL.U32 R22, R4, 0x800000, RZ ;  /* 0x0080000004160824 */ /* 0x000fe200078e00ff */
[----:B------:R-:W-:Y:S06]  /*0e80*/  BRA `(.L_x_1624) ;  /* 0x0000000000147947 */ /* 0x000fec0003800000 */
.L_x_1644:
[----:B------:R-:W2:Y:S02]  /*0e90*/  LDG.E.64 R22, desc[UR36][R4.64] ;  /* 0x0000002404167981 */ /* 0x000ea4000c1e1b00 */
[----:B--2---:R0:W1:Y:S01]  /*0ea0*/  I2F.U64 R22, R22 ;  /* 0x0000001600167312 */ /* 0x0040620000301000 */
[----:B------:R-:W-:Y:S05]  /*0eb0*/  BRA `(.L_x_1624) ;  /* 0x0000000000087947 */ /* 0x000fea0003800000 */
.L_x_1643:
[----:B------:R-:W2:Y:S02]  /*0ec0*/  LDG.E R4, desc[UR36][R4.64] ;  /* 0x0000002404047981 */ /* 0x000ea4000c1e1900 */
[----:B--2---:R-:W-:-:S07]  /*0ed0*/  I2FP.F32.U32 R22, R4 ;  /* 0x0000000400167245 */ /* 0x004fce0000201000 */
.L_x_1624:
[----:B------:R-:W-:Y:S05]  /*0ee0*/  BSYNC.RECONVERGENT B6 ;  /* 0x0000000000067941 */ /* 0x000fea0003800200 */
.L_x_1618:
[----:B------:R-:W-:-:S07]  /*0ef0*/  VIADD R16, R19, 0x80 ;  /* 0x0000008013107836 */ /* 0x000fce0000000000 */
.L_x_1617:
[----:B------:R-:W-:Y:S05]  /*0f00*/  BSYNC.RECONVERGENT B7 ;  /* 0x0000000000077941 */ /* 0x000fea0003800200 */
.L_x_1616:
[----:B------:R-:W-:Y:S01]  /*0f10*/  ISETP.GE.AND P0, PT, R16, R17, PT ;  /* 0x000000111000720c */ /* 0x000fe20003f06270 */
[----:B------:R-:W-:Y:S01]  /*0f20*/  BSSY.RECONVERGENT B7, `(.L_x_1647) ;  /* 0x00000e7000077945 */ /* 0x000fe20003800200 */
[----:B------:R-:W-:-:S11]  /*0f30*/  IMAD.MOV.U32 R24, RZ, RZ, RZ ;  /* 0x000000ffff187224 */ /* 0x000fd600078e00ff */
[----:B------:R-:W-:Y:S05]  /*0f40*/  @P0 BRA `(.L_x_1648) ;  /* 0x0000000c00900947 */ /* 0x000fea0003800000 */
[----:B0-2-4-:R-:W0:Y:S01]  /*0f50*/  LDC.64 R4, c[0x0][0x390] ;  /* 0x0000e400ff047b82 */ /* 0x015e220000000a00 */
[----:B------:R-:W2:Y:S01]  /*0f60*/  LDCU UR5, c[0x0][0x3a0] ;  /* 0x00007400ff0577ac */ /* 0x000ea20008000800 */
[----:B------:R-:W-:Y:S01]  /*0f70*/  IMAD R0, R2, 0x200, R16 ;  /* 0x0000020002007824 */ /* 0x000fe200078e0210 */
[----:B------:R-:W-:Y:S01]  /*0f80*/  BSSY.RECONVERGENT B6, `(.L_x_1649) ;  /* 0x00000df000067945 */ /* 0x000fe20003800200 */
[----:B------:R-:W-:-:S04]  /*0f90*/  UPRMT UR4, UR38, 0x9910, URZ ;  /* 0x0000991026047896 */ /* 0x000fc800080000ff */
[----:B------:R-:W-:Y:S01]  /*0fa0*/  UISETP.GT.AND UP0, UPT, UR4, 0x9, UPT ;  /* 0x000000090400788c */ /* 0x000fe2000bf04270 */
[----:B--2---:R-:W-:-:S05]  /*0fb0*/  IMAD R3, R0, UR5, RZ ;  /* 0x0000000500037c24 */ /* 0x004fca000f8e02ff */
        /* <DEDUP_REMOVED lines=14> */
.L_x_1653:
[----:B------:R-:W2:Y:S02]  /*10a0*/  LDG.E.U8 R4, desc[UR36][R4.64] ;  /* 0x0000002404047981 */ /* 0x000ea4000c1e1100 */
[----:B--2---:R-:W-:Y:S01]  /*10b0*/  I2FP.F32.U32 R24, R4 ;  /* 0x0000000400187245 */ /* 0x004fe20000201000 */
[----:B------:R-:W-:Y:S06]  /*10c0*/  BRA `(.L_x_1655) ;  /* 0x0000000c00287947 */ /* 0x000fec0003800000 */
.L_x_1652:
[----:B------:R-:W-:-:S09]  /*10d0*/  UISETP.NE.AND UP0, UPT, UR4, 0x2, UPT ;  /* 0x000000020400788c */ /* 0x000fd2000bf05270 */
[----:B------:R-:W-:Y:S05]  /*10e0*/  BRA.U !UP0, `(.L_x_1656) ;  /* 0x0000000108287547 */ /* 0x000fea000b800000 */
[----:B------:R-:W-:-:S09]  /*10f0*/  UISETP.NE.AND UP0, UPT, UR4, 0x3, UPT ;  /* 0x000000030400788c */ /* 0x000fd2000bf05270 */
[----:B------:R-:W-:Y:S05]  /*1100*/  BRA.U !UP0, `(.L_x_1657) ;  /* 0x0000000108147547 */ /* 0x000fea000b800000 */
[----:B------:R-:W-:-:S09]  /*1110*/  UISETP.NE.AND UP0, UPT, UR4, 0x4, UPT ;  /* 0x000000040400788c */ /* 0x000fd2000bf05270 */
[----:B------:R-:W-:Y:S05]  /*1120*/  BRA.U UP0, `(.L_x_1654) ;  /* 0x0000000900b47547 */ /* 0x000fea000b800000 */
[----:B------:R-:W2:Y:S02]  /*1130*/  LDG.E.64 R24, desc[UR36][R4.64] ;  /* 0x0000002404187981 */ /* 0x000ea4000c1e1b00 */
[----:B--2---:R0:W2:Y:S01]  /*1140*/  I2F.S64 R24, R24 ;  /* 0x0000001800187312 */ /* 0x0040a20000301400 */
[----:B------:R-:W-:Y:S05]  /*1150*/  BRA `(.L_x_1655) ;  /* 0x0000000c00047947 */ /* 0x000fea0003800000 */
.L_x_1657:
[----:B------:R-:W2:Y:S02]  /*1160*/  LDG.E R4, desc[UR36][R4.64] ;  /* 0x0000002404047981 */ /* 0x000ea4000c1e1900 */
[----:B--2---:R-:W-:Y:S01]  /*1170*/  I2FP.F32.S32 R24, R4 ;  /* 0x0000000400187245 */ /* 0x004fe20000201400 */
[----:B------:R-:W-:Y:S06]  /*1180*/  BRA `(.L_x_1655) ;  /* 0x0000000800f87947 */ /* 0x000fec0003800000 */
.L_x_1656:
[----:B------:R-:W2:Y:S02]  /*1190*/  LDG.E.U16 R4, desc[UR36][R4.64] ;  /* 0x0000002404047981 */ /* 0x000ea4000c1e1500 */
[----:B--2---:R0:W2:Y:S01]  /*11a0*/  I2F.S16 R24, R4 ;  /* 0x0000000400187306 */ /* 0x0040a20000101400 */
[----:B------:R-:W-:Y:S05]  /*11b0*/  BRA `(.L_x_1655) ;  /* 0x0000000800ec7947 */ /* 0x000fea0003800000 */
.L_x_1651:
        /* <DEDUP_REMOVED lines=8> */
.L_x_1659:
[----:B------:R-:W2:Y:S02]  /*1240*/  LDG.E.U16 R4, desc[UR36][R4.64] ;  /* 0x0000002404047981 */ /* 0x000ea4000c1e1500 */
[----:B--2---:R-:W-:Y:S01]  /*1250*/  HADD2.F32 R24, -RZ, R4.H0_H0 ;  /* 0x20000004ff187230 */ /* 0x004fe20000004100 */
[----:B------:R-:W-:Y:S06]  /*1260*/  BRA `(.L_x_1655) ;  /* 0x0000000800c07947 */ /* 0x000fec0003800000 */
.L_x_1658:
        /* <DEDUP_REMOVED lines=8> */
.L_x_1661:
[----:B------:R-:W2:Y:S02]  /*12f0*/  LDG.E.U16 R4, desc[UR36][R4.64] ;  /* 0x0000002404047981 */ /* 0x000ea4000c1e1500 */
[----:B--2---:R-:W-:Y:S01]  /*1300*/  HADD2.F32 R24, -RZ, R4.H0_H0 ;  /* 0x20000004ff187230 */ /* 0x004fe20000004100 */
[----:B------:R-:W-:Y:S06]  /*1310*/  BRA `(.L_x_1655) ;  /* 0x0000000800947947 */ /* 0x000fec0003800000 */
.L_x_1660:
[----:B------:R-:W2:Y:S01]  /*1320*/  LDG.E.64 R4, desc[UR36][R4.64] ;  /* 0x0000002404047981 */ /* 0x000ea2000c1e1b00 */
[----:B------:R-:W-:Y:S01]  /*1330*/  UMOV UR4, 0xf0000000 ;  /* 0xf000000000047882 */ /* 0x000fe20000000000 */
[----:B------:R-:W-:Y:S01]  /*1340*/  UMOV UR5, 0x380fffff ;  /* 0x380fffff00057882 */ /* 0x000fe20000000000 */
[----:B--2---:R-:W0:Y:S01]  /*1350*/  F2F.F32.F64 R24, R4 ;  /* 0x0000000400187310 */ /* 0x004e220000301000 */
[----:B------:R-:W-:-:S14]  /*1360*/  DSETP.GEU.AND P0, PT, |R4|, UR4, PT ;  /* 0x0000000404007e2a */ /* 0x000fdc000bf0e200 */
[----:B0-----:R-:W-:Y:S01]  /*1370*/  @!P0 FMUL R24, R24, 1.175494350822287508e-38 ;  /* 0x0080000018188820 */ /* 0x001fe20000400000 */
[----:B------:R-:W-:Y:S06]  /*1380*/  BRA `(.L_x_1655) ;  /* 0x0000000800787947 */ /* 0x000fec0003800000 */
.L_x_1650:
        /* <DEDUP_REMOVED lines=12> */
.L_x_1664:
[----:B------:R-:W2:Y:S01]  /*1450*/  LDG.E.64 R4, desc[UR36][R4.64] ;  /* 0x0000002404047981 */ /* 0x000ea2000c1e1b00 */
[----:B------:R-:W-:Y:S01]  /*1460*/  UMOV UR4, 0xf0000000 ;  /* 0xf000000000047882 */ /* 0x000fe20000000000 */
[----:B------:R-:W-:Y:S01]  /*1470*/  UMOV UR5, 0x380fffff ;  /* 0x380fffff00057882 */ /* 0x000fe20000000000 */
[----:B--2---:R-:W0:Y:S01]  /*1480*/  F2F.F32.F64 R24, R4 ;  /* 0x0000000400187310 */ /* 0x004e220000301000 */
[----:B------:R-:W-:-:S14]  /*1490*/  DSETP.GEU.AND P0, PT, |R4|, UR4, PT ;  /* 0x0000000404007e2a */ /* 0x000fdc000bf0e200 */
[----:B0-----:R-:W-:Y:S01]  /*14a0*/  @!P0 FMUL R24, R24, 1.175494350822287508e-38 ;  /* 0x0080000018188820 */ /* 0x001fe20000400000 */
[----:B------:R-:W-:Y:S06]  /*14b0*/  BRA `(.L_x_1655) ;  /* 0x00000008002c7947 */ /* 0x000fec0003800000 */
.L_x_1663:
        /* <DEDUP_REMOVED lines=25> */
.L_x_1666:
        /* <DEDUP_REMOVED lines=11> */
[----:B------:R-:W-:Y:S01]  /*1700*/  LOP3.LUT R24, R0, 0x80000000, R3, 0xf8, !PT ;  /* 0x8000000000187812 */ /* 0x000fe200078ef803 */
[----:B------:R-:W-:Y:S06]  /*1710*/  BRA `(.L_x_1655) ;  /* 0x0000000400947947 */ /* 0x000fec0003800000 */
.L_x_1665:
[----:B------:R-:W2:Y:S02]  /*1720*/  LDG.E.U16 R4, desc[UR36][R4.64] ;  /* 0x0000002404047981 */ /* 0x000ea4000c1e1500 */
[----:B--2---:R-:W-:Y:S01]  /*1730*/  IMAD.U32 R24, R4, 0x10000, RZ ;  /* 0x0001000004187824 */ /* 0x004fe200078e00ff */
[----:B------:R-:W-:Y:S06]  /*1740*/  BRA `(.L_x_1655) ;  /* 0x0000000400887947 */ /* 0x000fec0003800000 */
.L_x_1662:
        /* <DEDUP_REMOVED lines=11> */
.L_x_1669:
        /* <DEDUP_REMOVED lines=20> */
.L_x_1671:
[----:B------:R-:W-:Y:S05]  /*1940*/  BSYNC.RECONVERGENT B0 ;  /* 0x0000000000007941 */ /* 0x000fea0003800200 */
.L_x_1670:
[----:B------:R-:W-:Y:S01]  /*1950*/  IMAD.SHL.U32 R0, R0, 0x100000, RZ ;  /* 0x0010000000007824 */ /* 0x000fe200078e00ff */
[----:B------:R-:W-:-:S04]  /*1960*/  LEA R3, R3, 0x3b800000, 0x17 ;  /* 0x3b80000003037811 */ /* 0x000fc800078eb8ff */
[----:B------:R-:W-:Y:S01]  /*1970*/  LOP3.LUT R24, R3, R0, R7, 0xfe, !PT ;  /* 0x0000000003187212 */ /* 0x000fe200078efe07 */
[----:B------:R-:W-:Y:S06]  /*1980*/  BRA `(.L_x_1655) ;  /* 0x0000000000f87947 */ /* 0x000fec0003800000 */
.L_x_1668:
        /* <DEDUP_REMOVED lines=20> */
.L_x_1673:
[----:B------:R-:W-:Y:S05]  /*1ad0*/  BSYNC.RECONVERGENT B0 ;  /* 0x0000000000007941 */ /* 0x000fea0003800200 */
.L_x_1672:
[----:B------:R-:W-:Y:S01]  /*1ae0*/  IMAD.SHL.U32 R0, R0, 0x200000, RZ ;  /* 0x0020000000007824 */ /* 0x000fe200078e00ff */
[----:B------:R-:W-:-:S04]  /*1af0*/  LEA R3, R3, 0x37800000, 0x17 ;  /* 0x3780000003037811 */ /* 0x000fc800078eb8ff */
[----:B------:R-:W-:Y:S01]  /*1b00*/  LOP3.LUT R24, R3, R0, R7, 0xfe, !PT ;  /* 0x0000000003187212 */ /* 0x000fe200078efe07 */
[----:B------:R-:W-:Y:S06]  /*1b10*/  BRA `(.L_x_1655) ;  /* 0x0000000000947947 */ /* 0x000fec0003800000 */
.L_x_1667:
        /* <DEDUP_REMOVED lines=14> */
.L_x_1654:
[----:B------:R-:W-:Y:S01]  /*1c00*/  MOV R14, 0x0 ;  /* 0x00000000000e7802 */ /* 0x000fe20000000f00 */
[----:B------:R-:W0:Y:S01]  /*1c10*/  LDCU.64 UR4, c[0x4][0x128] ;  /* 0x01002500ff0477ac */ /* 0x000e220008000a00 */
[----:B------:R-:W-:Y:S02]  /*1c20*/  IMAD.MOV.U32 R8, RZ, RZ, 0x4e ;  /* 0x0000004eff087424 */ /* 0x000fe400078e00ff */
[----:B------:R-:W-:Y:S01]  /*1c30*/  IMAD.MOV.U32 R12, RZ, RZ, 0x1 ;  /* 0x00000001ff0c7424 */ /* 0x000fe200078e00ff */
[----:B------:R-:W2:Y:S01]  /*1c40*/  LDCU.64 UR6, c[0x4][0x130] ;  /* 0x01002600ff0677ac */ /* 0x000ea20008000a00 */
[----:B------:R-:W4:Y:S01]  /*1c50*/  LDC.64 R14, c[0x4][R14] ;  /* 0x010000000e0e7b82 */ /* 0x000f220000000a00 */
[----:B------:R-:W-:Y:S01]  /*1c60*/  IMAD.MOV.U32 R13, RZ, RZ, RZ ;  /* 0x000000ffff0d7224 */ /* 0x000fe200078e00ff */
[----:B------:R-:W1:Y:S01]  /*1c70*/  LDCU.64 UR8, c[0x4][0x18] ;  /* 0x01000300ff0877ac */ /* 0x000e620008000a00 */
[----:B0-----:R-:W-:Y:S02]  /*1c80*/  IMAD.U32 R4, RZ, RZ, UR4 ;  /* 0x00000004ff047e24 */ /* 0x001fe4000f8e00ff */
[----:B------:R-:W-:-:S02]  /*1c90*/  IMAD.U32 R5, RZ, RZ, UR5 ;  /* 0x00000005ff057e24 */ /* 0x000fc4000f8e00ff */
[----:B--2---:R-:W-:Y:S02]  /*1ca0*/  IMAD.U32 R6, RZ, RZ, UR6 ;  /* 0x00000006ff067e24 */ /* 0x004fe4000f8e00ff */
[----:B------:R-:W-:Y:S02]  /*1cb0*/  IMAD.U32 R7, RZ, RZ, UR7 ;  /* 0x00000007ff077e24 */ /* 0x000fe4000f8e00ff */
[----:B-1----:R-:W-:Y:S02]  /*1cc0*/  IMAD.U32 R10, RZ, RZ, UR8 ;  /* 0x00000008ff0a7e24 */ /* 0x002fe4000f8e00ff */
[----:B------:R-:W-:-:S07]  /*1cd0*/  IMAD.U32 R11, RZ, RZ, UR9 ;  /* 0x00000009ff0b7e24 */ /* 0x000fce000f8e00ff */
[----:B------:R-:W-:-:S07]  /*1ce0*/  LEPC R20, `(.L_x_1676) ;  /* 0x000000001014794e */ /* 0x000fce0000000000 */
[----:B---345:R-:W-:Y:S05]  /*1cf0*/  CALL.ABS.NOINC R14 ;  /* 0x000000000e007343 */ /* 0x038fea0003c00000 */
.L_x_1676:
[----:B------:R-:W-:Y:S01]  /*1d00*/  IMAD.MOV.U32 R24, RZ, RZ, RZ ;  /* 0x000000ffff187224 */ /* 0x000fe200078e00ff */
[----:B------:R-:W-:Y:S06]  /*1d10*/  BRA `(.L_x_1655) ;  /* 0x0000000000147947 */ /* 0x000fec0003800000 */
.L_x_1675:
[----:B------:R-:W2:Y:S02]  /*1d20*/  LDG.E.64 R24, desc[UR36][R4.64] ;  /* 0x0000002404187981 */ /* 0x000ea4000c1e1b00 */
[----:B--2---:R0:W2:Y:S01]  /*1d30*/  I2F.U64 R24, R24 ;  /* 0x0000001800187312 */ /* 0x0040a20000301000 */
[----:B------:R-:W-:Y:S05]  /*1d40*/  BRA `(.L_x_1655) ;  /* 0x0000000000087947 */ /* 0x000fea0003800000 */
.L_x_1674:
[----:B------:R-:W2:Y:S02]  /*1d50*/  LDG.E R4, desc[UR36][R4.64] ;  /* 0x0000002404047981 */ /* 0x000ea4000c1e1900 */
[----:B--2---:R-:W-:-:S07]  /*1d60*/  I2FP.F32.U32 R24, R4 ;  /* 0x0000000400187245 */ /* 0x004fce0000201000 */
.L_x_1655:
[----:B------:R-:W-:Y:S05]  /*1d70*/  BSYNC.RECONVERGENT B6 ;  /* 0x0000000000067941 */ /* 0x000fea0003800200 */
.L_x_1649:
[----:B------:R-:W-:-:S07]  /*1d80*/  VIADD R16, R16, 0x80 ;  /* 0x0000008010107836 */ /* 0x000fce0000000000 */
.L_x_1648:
[----:B------:R-:W-:Y:S05]  /*1d90*/  BSYNC.RECONVERGENT B7 ;  /* 0x0000000000077941 */ /* 0x000fea0003800200 */
.L_x_1647:
[----:B------:R-:W-:Y:S01]  /*1da0*/  ISETP.GE.AND P0, PT, R16, R17, PT ;  /* 0x000000111000720c */ /* 0x000fe20003f06270 */
[----:B------:R-:W-:Y:S01]  /*1db0*/  BSSY.RECONVERGENT B7, `(.L_x_1677) ;  /* 0x00000e6000077945 */ /* 0x000fe20003800200 */
[----:B0-----:R-:W-:-:S11]  /*1dc0*/  IMAD.MOV.U32 R23, RZ, RZ, RZ ;  /* 0x000000ffff177224 */ /* 0x001fd600078e00ff */
[----:B------:R-:W-:Y:S05]  /*1dd0*/  @P0 BRA `(.L_x_1678) ;  /* 0x0000000c008c0947 */ /* 0x000fea0003800000 */
[----:B--2-4-:R-:W0:Y:S01]  /*1de0*/  LDC.64 R4, c[0x0][0x390] ;  /* 0x0000e400ff047b82 */ /* 0x014e220000000a00 */
        /* <DEDUP_REMOVED lines=18> */
[----:B--2---:R0:W2:Y:S01]  /*1f10*/  I2F.S16 R23, R4 ;  /* 0x0000000400177306 */ /* 0x0040a20000101400 */
[----:B------:R-:W-:Y:S05]  /*1f20*/  BRA `(.L_x_1685) ;  /* 0x0000000c00307947 */ /* 0x000fea0003800000 */
.L_x_1683:
[----:B------:R-:W2:Y:S02]  /*1f30*/  LDG.E.U8 R4, desc[UR36][R4.64] ;  /* 0x0000002404047981 */ /* 0x000ea4000c1e1100 */
[----:B--2---:R-:W-:Y:S01]  /*1f40*/  I2FP.F32.U32 R23, R4 ;  /* 0x0000000400177245 */ /* 0x004fe20000201000 */
[----:B------:R-:W-:Y:S06]  /*1f50*/  BRA `(.L_x_1685) ;  /* 0x0000000c00247947 */ /* 0x000fec0003800000 */
.L_x_1682:
        /* <DEDUP_REMOVED lines=9> */
.L_x_1687:
[----:B------:R-:W2:Y:S02]  /*1ff0*/  LDG.E R4, desc[UR36][R4.64] ;  /* 0x0000002404047981 */ /* 0x000ea4000c1e1900 */
[----:B--2---:R-:W-:Y:S01]  /*2000*/  I2FP.F32.S32 R23, R4 ;  /* 0x0000000400177245 */ /* 0x004fe20000201400 */
[----:B------:R-:W-:Y:S06]  /*2010*/  BRA `(.L_x_1685) ;  /* 0x0000000800f47947 */ /* 0x000fec0003800000 */
.L_x_1686:
[----:B------:R-:W2:Y:S02]  /*2020*/  LDG.E.U16 R4, desc[UR36][R4.64] ;  /* 0x0000002404047981 */ /* 0x000ea4000c1e1500 */
[----:B--2---:R4:W0:Y:S01]  /*2030*/  I2F.S16 R23, R4 ;  /* 0x0000000400177306 */ /* 0x0048220000101400 */
[----:B------:R-:W-:Y:S05]  /*2040*/  BRA `(.L_x_1685) ;  /* 0x0000000800e87947 */ /* 0x000fea0003800000 */
.L_x_1681:
        /* <DEDUP_REMOVED lines=8> */
.L_x_1689:
[----:B------:R-:W2:Y:S02]  /*20d0*/  LDG.E.U16 R4, desc[UR36][R4.64] ;  /* 0x0000002404047981 */ /* 0x000ea4000c1e1500 */
[----:B--2---:R-:W-:Y:S01]  /*20e0*/  HADD2.F32 R23, -RZ, R4.H0_H0 ;  /* 0x20000004ff177230 */ /* 0x004fe20000004100 */
[----:B------:R-:W-:Y:S06]  /*20f0*/  BRA `(.L_x_1685) ;  /* 0x0000000800bc7947 */ /* 0x000fec0003800000 */
.L_x_1688:
        /* <DEDUP_REMOVED lines=8> */
.L_x_1691:
[----:B------:R-:W2:Y:S02]  /*2180*/  LDG.E.U16 R4, desc[UR36][R4.64] ;  /* 0x0000002404047981 */ /* 0x000ea4000c1e1500 */
[----:B--2---:R-:W-:Y:S01]  /*2190*/  HADD2.F32 R23, -RZ, R4.H0_H0 ;  /* 0x20000004ff177230 */ /* 0x004fe20000004100 */
[----:B------:R-:W-:Y:S06]  /*21a0*/  BRA `(.L_x_1685) ;  /* 0x0000000800907947 */ /* 0x000fec0003800000 */
.L_x_1690:
[----:B------:R-:W2:Y:S01]  /*21b0*/  LDG.E.64 R4, desc[UR36][R4.64] ;  /* 0x0000002404047981 */ /* 0x000ea2000c1e1b00 */
[----:B------:R-:W-:Y:S01]  /*21c0*/  UMOV UR4, 0xf0000000 ;  /* 0xf000000000047882 */ /* 0x000fe20000000000 */
[----:B------:R-:W-:Y:S01]  /*21d0*/  UMOV UR5, 0x380fffff ;  /* 0x380fffff00057882 */ /* 0x000fe20000000000 */
[----:B--2---:R-:W0:Y:S01]  /*21e0*/  F2F.F32.F64 R23, R4 ;  /* 0x0000000400177310 */ /* 0x004e220000301000 */
[----:B------:R-:W-:-:S14]  /*21f0*/  DSETP.GEU.AND P0, PT, |R4|, UR4, PT ;  /* 0x0000000404007e2a */ /* 0x000fdc000bf0e200 */
[----:B0-----:R-:W-:Y:S01]  /*2200*/  @!P0 FMUL R23, R23, 1.175494350822287508e-38 ;  /* 0x0080000017178820 */ /* 0x001fe20000400000 */
[----:B------:R-:W-:Y:S06]  /*2210*/  BRA `(.L_x_1685) ;  /* 0x0000000800747947 */ /* 0x000fec0003800000 */
.L_x_1680:
        /* <DEDUP_REMOVED lines=12> */
.L_x_1694:
[----:B------:R-:W2:Y:S01]  /*22e0*/  LDG.E.64 R4, desc[UR36][R4.64] ;  /* 0x0000002404047981 */ /* 0x000ea2000c1e1b00 */
[----:B------:R-:W-:Y:S01]  /*22f0*/  UMOV UR4, 0xf0000000 ;  /* 0xf000000000047882 */ /* 0x000fe20000000000 */
[----:B------:R-:W-:Y:S01]  /*2300*/  UMOV UR5, 0x380fffff ;  /* 0x380fffff00057882 */ /* 0x000fe20000000000 */
[----:B--2---:R-:W0:Y:S01]  /*2310*/  F2F.F32.F64 R23, R4 ;  /* 0x0000000400177310 */ /* 0x004e220000301000 */
[----:B------:R-:W-:-:S14]  /*2320*/  DSETP.GEU.AND P0, PT, |R4|, UR4, PT ;  /* 0x0000000404007e2a */ /* 0x000fdc000bf0e200 */
[----:B0-----:R-:W-:Y:S01]  /*2330*/  @!P0 FMUL R23, R23, 1.175494350822287508e-38 ;  /* 0x0080000017178820 */ /* 0x001fe20000400000 */
[----:B------:R-:W-:Y:S06]  /*2340*/  BRA `(.L_x_1685) ;  /* 0x0000000800287947 */ /* 0x000fec0003800000 */
.L_x_1693:
        /* <DEDUP_REMOVED lines=25> */
.L_x_1696:
[----:B------:R-:W2:Y:S02]  /*24e0*/  LDG.E.U8 R4, desc[UR36][R4.64] ;  /* 0x0000002404047981 */ /* 0x000ea4000c1e1100 */
[C---:B--2---:R-:W-:Y:S02]  /*24f0*/  IMAD.SHL.U32 R0, R4.reuse, 0x2000000, RZ ;  /* 0x0200000004007824 */ /* 0x044fe400078e00ff */
[----:B------:R-:W-:-:S03]  /*2500*/  IMAD.SHL.U32 R6, R4, 0x100, RZ ;  /* 0x0000010004067824 */ /* 0x000fc600078e00ff */
[----:B------:R-:W-:Y:S02]  /*2510*/  ISETP.GE.U32.AND P0, PT, R0, 0x8000000, PT ;  /* 0x080000000000780c */ /* 0x000fe40003f06070 */
[----:B------:R-:W-:-:S11]  /*2520*/  PRMT R23, R6, 0x9910, RZ ;  /* 0x0000991006177816 */ /* 0x000fd600000000ff */
[----:B------:R-:W-:Y:S02]  /*2530*/  @!P0 LOP3.LUT R3, R6, 0x7f00, RZ, 0xc0, !PT ;  /* 0x00007f0006038812 */ /* 0x000fe400078ec0ff */
[----:B------:R-:W-:Y:S02]  /*2540*/  @P0 LEA.HI R0, R0, 0x70000000, RZ, 0x1c ;  /* 0x7000000000000811 */ /* 0x000fe400078fe0ff */
[----:B------:R-:W-:-:S03]  /*2550*/  @!P0 LOP3.LUT R3, R3, 0x3f000000, RZ, 0xfc, !PT ;  /* 0x3f00000003038812 */ /* 0x000fc600078efcff */
[----:B------:R-:W-:Y:S02]  /*2560*/  @P0 FMUL.FTZ R0, R0, 1.9259299443872358531e-34 ;  /* 0x0780000000000820 */ /* 0x000fe40000410000 */
[----:B------:R-:W-:-:S05]  /*2570*/  @!P0 FADD.FTZ R0, R3, -0.5 ;  /* 0xbf00000003008421 */ /* 0x000fca0000010000 */
[----:B------:R-:W-:Y:S01]  /*2580*/  LOP3.LUT R23, R0, 0x80000000, R23, 0xf8, !PT ;  /* 0x8000000000177812 */ /* 0x000fe200078ef817 */
[----:B------:R-:W-:Y:S06]  /*2590*/  BRA `(.L_x_1685) ;  /* 0x0000000400947947 */ /* 0x000fec0003800000 */
.L_x_1695:
[----:B------:R-:W2:Y:S02]  /*25a0*/  LDG.E.U16 R4, desc[UR36][R4.64] ;  /* 0x0000002404047981 */ /* 0x000ea4000c1e1500 */
[----:B--2---:R-:W-:Y:S01]  /*25b0*/  IMAD.U32 R23, R4, 0x10000, RZ ;  /* 0x0001000004177824 */ /* 0x004fe200078e00ff */
[----:B------:R-:W-:Y:S06]  /*25c0*/  BRA `(.L_x_1685) ;  /* 0x0000000400887947 */ /* 0x000fec0003800000 */
.L_x_1692:
        /* <DEDUP_REMOVED lines=11> */
.L_x_1699:
        /* <DEDUP_REMOVED lines=20> */
.L_x_1701:
[----:B------:R-:W-:Y:S05]  /*27c0*/  BSYNC.RECONVERGENT B0 ;  /* 0x0000000000007941 */ /* 0x000fea0003800200 */
.L_x_1700:
[----:B------:R-:W-:Y:S01]  /*27d0*/  IMAD.SHL.U32 R0, R0, 0x100000, RZ ;  /* 0x0010000000007824 */ /* 0x000fe200078e00ff */
[----:B------:R-:W-:-:S04]  /*27e0*/  LEA R3, R3, 0x3b800000, 0x17 ;  /* 0x3b80000003037811 */ /* 0x000fc800078eb8ff */
[----:B------:R-:W-:Y:S01]  /*27f0*/  LOP3.LUT R23, R3, R0, R23, 0xfe, !PT ;  /* 0x0000000003177212 */ /* 0x000fe200078efe17 */
[----:B------:R-:W-:Y:S06]  /*2800*/  BRA `(.L_x_1685) ;  /* 0x0000000000f87947 */ /* 0x000fec0003800000 */
.L_x_1698:
        /* <DEDUP_REMOVED lines=20> */
.L_x_1703:
[----:B------:R-:W-:Y:S05]  /*2950*/  BSYNC.RECONVERGENT B0 ;  /* 0x0000000000007941 */ /* 0x000fea0003800200 */
.L_x_1702:
[----:B------:R-:W-:Y:S01]  /*2960*/  IMAD.SHL.U32 R0, R0, 0x200000, RZ ;  /* 0x0020000000007824 */ /* 0x000fe200078e00ff */
[----:B------:R-:W-:-:S04]  /*2970*/  LEA R3, R3, 0x37800000, 0x17 ;  /* 0x3780000003037811 */ /* 0x000fc800078eb8ff */
[----:B------:R-:W-:Y:S01]  /*2980*/  LOP3.LUT R23, R3, R0, R23, 0xfe, !PT ;  /* 0x0000000003177212 */ /* 0x000fe200078efe17 */
[----:B------:R-:W-:Y:S06]  /*2990*/  BRA `(.L_x_1685) ;  /* 0x0000000000947947 */ /* 0x000fec0003800000 */
.L_x_1697:
        /* <DEDUP_REMOVED lines=14> */
.L_x_1684:
        /* <DEDUP_REMOVED lines=16> */
.L_x_1706:
[----:B------:R-:W-:Y:S01]  /*2b80*/  IMAD.MOV.U32 R23, RZ, RZ, RZ ;  /* 0x000000ffff177224 */ /* 0x000fe200078e00ff */
[----:B------:R-:W-:Y:S06]  /*2b90*/  BRA `(.L_x_1685) ;  /* 0x0000000000147947 */ /* 0x000fec0003800000 */
.L_x_1705:
[----:B------:R-:W2:Y:S02]  /*2ba0*/  LDG.E.64 R4, desc[UR36][R4.64] ;  /* 0x0000002404047981 */ /* 0x000ea4000c1e1b00 */
[----:B--2---:R0:W2:Y:S01]  /*2bb0*/  I2F.U64 R23, R4 ;  /* 0x0000000400177312 */ /* 0x0040a20000301000 */
[----:B------:R-:W-:Y:S05]  /*2bc0*/  BRA `(.L_x_1685) ;  /* 0x0000000000087947 */ /* 0x000fea0003800000 */
.L_x_1704:
[----:B------:R-:W2:Y:S02]  /*2bd0*/  LDG.E R4, desc[UR36][R4.64] ;  /* 0x0000002404047981 */ /* 0x000ea4000c1e1900 */
[----:B--2---:R-:W-:-:S07]  /*2be0*/  I2FP.F32.U32 R23, R4 ;  /* 0x0000000400177245 */ /* 0x004fce0000201000 */
.L_x_1685:
[----:B------:R-:W-:Y:S05]  /*2bf0*/  BSYNC.RECONVERGENT B6 ;  /* 0x0000000000067941 */ /* 0x000fea0003800200 */
.L_x_1679:
[----:B------:R-:W-:-:S07]  /*2c00*/  VIADD R16, R16, 0x80 ;  /* 0x0000008010107836 */ /* 0x000fce0000000000 */
.L_x_1678:
[----:B------:R-:W-:Y:S05]  /*2c10*/  BSYNC.RECONVERGENT B7 ;  /* 0x0000000000077941 */ /* 0x000fea0003800200 */
.L_x_1677:
[----:B------:R-:W-:Y:S01]  /*2c20*/  ISETP.GE.AND P0, PT, R16, R17, PT ;  /* 0x000000111000720c */ /* 0x000fe20003f06270 */
[----:B------:R-:W-:Y:S01]  /*2c30*/  BSSY.RECONVERGENT B6, `(.L_x_1707) ;  /* 0x00000e1000067945 */ /* 0x000fe20003800200 */
[----:B------:R-:W-:-:S11]  /*2c40*/  IMAD.MOV.U32 R18, RZ, RZ, RZ ;  /* 0x000000ffff127224 */ /* 0x000fd600078e00ff */
[----:B------:R-:W-:Y:S05]  /*2c50*/  @P0 BRA `(.L_x_1708) ;  /* 0x0000000c00780947 */ /* 0x000fea0003800000 */
[----:B0-2-4-:R-:W0:Y:S01]  /*2c60*/  LDC.64 R4, c[0x0][0x390] ;  /* 0x0000e400ff047b82 */ /* 0x015e220000000a00 */
[----:B------:R-:W2:Y:S01]  /*2c70*/  LDCU UR5, c[0x0][0x3a0] ;  /* 0x00007400ff0577ac */ /* 0x000ea20008000800 */
[----:B------:R-:W-:Y:S01]  /*2c80*/  IMAD R0, R2, 0x200, R16 ;  /* 0x0000020002007824 */ /* 0x000fe200078e0210 */
        /* <DEDUP_REMOVED lines=17> */
.L_x_1712:
[----:B------:R-:W2:Y:S02]  /*2da0*/  LDG.E.U8 R4, desc[UR36][R4.64] ;  /* 0x0000002404047981 */ /* 0x000ea4000c1e1100 */
[----:B--2---:R-:W-:Y:S01]  /*2db0*/  I2FP.F32.U32 R18, R4 ;  /* 0x0000000400127245 */ /* 0x004fe20000201000 */
[----:B------:R-:W-:Y:S06]  /*2dc0*/  BRA `(.L_x_1708) ;  /* 0x0000000c001c7947 */ /* 0x000fec0003800000 */
.L_x_1711:
        /* <DEDUP_REMOVED lines=9> */
.L_x_1715:
[----:B------:R-:W2:Y:S02]  /*2e60*/  LDG.E R4, desc[UR36][R4.64] ;  /* 0x0000002404047981 */ /* 0x000ea4000c1e1900 */
[----:B--2---:R-:W-:Y:S01]  /*2e70*/  I2FP.F32.S32 R18, R4 ;  /* 0x0000000400127245 */ /* 0x004fe20000201400 */
[----:B------:R-:W-:Y:S06]  /*2e80*/  BRA `(.L_x_1708) ;  /* 0x0000000800ec7947 */ /* 0x000fec0003800000 */
.L_x_1714:
[----:B------:R-:W2:Y:S02]  /*2e90*/  LDG.E.U16 R4, desc[UR36][R4.64] ;  /* 0x0000002404047981 */ /* 0x000ea4000c1e1500 */
[----:B--2---:R0:W2:Y:S01]  /*2ea0*/  I2F.S16 R18, R4 ;  /* 0x0000000400127306 */ /* 0x0040a20000101400 */
[----:B------:R-:W-:Y:S05]  /*2eb0*/  BRA `(.L_x_1708) ;  /* 0x0000000800e07947 */ /* 0x000fea0003800000 */
.L_x_1710:
        /* <DEDUP_REMOVED lines=8> */
.L_x_1717:
[----:B------:R-:W2:Y:S02]  /*2f40*/  LDG.E.U16 R4, desc[UR36][R4.64] ;  /* 0x0000002404047981 */ /* 0x000ea4000c1e1500 */
[----:B--2---:R-:W-:Y:S01]  /*2f50*/  HADD2.F32 R18, -RZ, R4.H0_H0 ;  /* 0x20000004ff127230 */ /* 0x004fe20000004100 */
[----:B------:R-:W-:Y:S06]  /*2f60*/  BRA `(.L_x_1708) ;  /* 0x0000000800b47947 */ /* 0x000fec0003800000 */
.L_x_1716:
        /* <DEDUP_REMOVED lines=8> */
.L_x_1719:
[----:B------:R-:W2:Y:S02]  /*2ff0*/  LDG.E.U16 R4, desc[UR36][R4.64] ;  /* 0x0000002404047981 */ /* 0x000ea4000c1e1500 */
[----:B--2---:R-:W-:Y:S01]  /*3000*/  HADD2.F32 R18, -RZ, R4.H0_H0 ;  /* 0x20000004ff127230 */ /* 0x004fe20000004100 */
[----:B------:R-:W-:Y:S06]  /*3010*/  BRA `(.L_x_1708) ;  /* 0x0000000800887947 */ /* 0x000fec0003800000 */
.L_x_1718:
[----:B------:R-:W2:Y:S01]  /*3020*/  LDG.E.64 R4, desc[UR36][R4.64] ;  /* 0x0000002404047981 */ /* 0x000ea2000c1e1b00 */
[----:B------:R-:W-:Y:S01]  /*3030*/  UMOV UR4, 0xf0000000 ;  /* 0xf000000000047882 */ /* 0x000fe20000000000 */
[----:B------:R-:W-:Y:S01]  /*3040*/  UMOV UR5, 0x380fffff ;  /* 0x380fffff00057882 */ /* 0x000fe20000000000 */
[----:B--2---:R-:W0:Y:S01]  /*3050*/  F2F.F32.F64 R18, R4 ;  /* 0x0000000400127310 */ /* 0x004e220000301000 */
[----:B------:R-:W-:-:S14]  /*3060*/  DSETP.GEU.AND P0, PT, |R4|, UR4, PT ;  /* 0x0000000404007e2a */ /* 0x000fdc000bf0e200 */
[----:B0-----:R-:W-:Y:S01]  /*3070*/  @!P0 FMUL R18, R18, 1.175494350822287508e-38 ;  /* 0x0080000012128820 */ /* 0x001fe20000400000 */
[----:B------:R-:W-:Y:S06]  /*3080*/  BRA `(.L_x_1708) ;  /* 0x00000008006c7947 */ /* 0x000fec0003800000 */
.L_x_1709:
        /* <DEDUP_REMOVED lines=12> */
.L_x_1722:
[----:B------:R-:W2:Y:S01]  /*3150*/  LDG.E.64 R4, desc[UR36][R4.64] ;  /* 0x0000002404047981 */ /* 0x000ea2000c1e1b00 */
[----:B------:R-:W-:Y:S01]  /*3160*/  UMOV UR4, 0xf0000000 ;  /* 0xf000000000047882 */ /* 0x000fe20000000000 */
[----:B------:R-:W-:Y:S01]  /*3170*/  UMOV UR5, 0x380fffff ;  /* 0x380fffff00057882 */ /* 0x000fe20000000000 */
[----:B--2---:R-:W0:Y:S01]  /*3180*/  F2F.F32.F64 R18, R4 ;  /* 0x0000000400127310 */ /* 0x004e220000301000 */
[----:B------:R-:W-:-:S14]  /*3190*/  DSETP.GEU.AND P0, PT, |R4|, UR4, PT ;  /* 0x0000000404007e2a */ /* 0x000fdc000bf0e200 */
[----:B0-----:R-:W-:Y:S01]  /*31a0*/  @!P0 FMUL R18, R18, 1.175494350822287508e-38 ;  /* 0x0080000012128820 */ /* 0x001fe20000400000 */
[----:B------:R-:W-:Y:S06]  /*31b0*/  BRA `(.L_x_1708) ;  /* 0x0000000800207947 */ /* 0x000fec0003800000 */
.L_x_1721:
        /* <DEDUP_REMOVED lines=25> */
.L_x_1724:
        /* <DEDUP_REMOVED lines=13> */
.L_x_1723:
[----:B------:R-:W2:Y:S02]  /*3420*/  LDG.E.U16 R4, desc[UR36][R4.64] ;  /* 0x0000002404047981 */ /* 0x000ea4000c1e1500 */
[----:B--2---:R-:W-:Y:S01]  /*3430*/  IMAD.U32 R18, R4, 0x10000, RZ ;  /* 0x0001000004127824 */ /* 0x004fe200078e00ff */
[----:B------:R-:W-:Y:S06]  /*3440*/  BRA `(.L_x_1708) ;  /* 0x00000004007c7947 */ /* 0x000fec0003800000 */
.L_x_1720:
        /* <DEDUP_REMOVED lines=11> */
.L_x_1727:
[----:B------:R-:W2:Y:S02]  /*3500*/  LDG.E.U8 R4, desc[UR36][R4.64] ;  /* 0x0000002404047981 */ /* 0x000ea4000c1e1100 */
        /* <DEDUP_REMOVED lines=18> */
.L_x_1729:
[----:B------:R-:W-:Y:S05]  /*3630*/  BSYNC.RECONVERGENT B0 ;  /* 0x0000000000007941 */ /* 0x000fea0003800200 */
.L_x_1728:
[----:B------:R-:W-:Y:S01]  /*3640*/  IMAD.SHL.U32 R0, R0, 0x100000, RZ ;  /* 0x0010000000007824 */ /* 0x000fe200078e00ff */
[----:B------:R-:W-:-:S04]  /*3650*/  LEA R3, R3, 0x3b800000, 0x17 ;  /* 0x3b80000003037811 */ /* 0x000fc800078eb8ff */
[----:B------:R-:W-:Y:S01]  /*3660*/  LOP3.LUT R18, R3, R0, R7, 0xfe, !PT ;  /* 0x0000000003127212 */ /* 0x000fe200078efe07 */
[----:B------:R-:W-:Y:S06]  /*3670*/  BRA `(.L_x_1708) ;  /* 0x0000000000f07947 */ /* 0x000fec0003800000 */
.L_x_1726:
        /* <DEDUP_REMOVED lines=19> */
.L_x_1731:
[----:B------:R-:W-:Y:S05]  /*37b0*/  BSYNC.RECONVERGENT B0 ;  /* 0x0000000000007941 */ /* 0x000fea0003800200 */
.L_x_1730:
[----:B------:R-:W-:Y:S01]  /*37c0*/  IMAD.SHL.U32 R0, R0, 0x200000, RZ ;  /* 0x0020000000007824 */ /* 0x000fe200078e00ff */
[----:B------:R-:W-:-:S04]  /*37d0*/  LEA R3, R3, 0x37800000, 0x17 ;  /* 0x3780000003037811 */ /* 0x000fc800078eb8ff */
[----:B------:R-:W-:Y:S01]  /*37e0*/  LOP3.LUT R18, R3, R0, R7, 0xfe, !PT ;  /* 0x0000000003127212 */ /* 0x000fe200078efe07 */
[----:B------:R-:W-:Y:S06]  /*37f0*/  BRA `(.L_x_1708) ;  /* 0x0000000000907947 */ /* 0x000fec0003800000 */
.L_x_1725:
        /* <DEDUP_REMOVED lines=14> */
.L_x_1713:
        /* <DEDUP_REMOVED lines=16> */
.L_x_1734:
[----:B------:R-:W-:Y:S05]  /*39e0*/  BRA `(.L_x_1708) ;  /* 0x0000000000147947 */ /* 0x000fea0003800000 */
.L_x_1733:
[----:B------:R-:W2:Y:S02]  /*39f0*/  LDG.E.64 R4, desc[UR36][R4.64] ;  /* 0x0000002404047981 */ /* 0x000ea4000c1e1b00 */
[----:B--2---:R0:W2:Y:S01]  /*3a00*/  I2F.U64 R18, R4 ;  /* 0x0000000400127312 */ /* 0x0040a20000301000 */
[----:B------:R-:W-:Y:S05]  /*3a10*/  BRA `(.L_x_1708) ;  /* 0x0000000000087947 */ /* 0x000fea0003800000 */
.L_x_1732:
[----:B------:R-:W2:Y:S02]  /*3a20*/  LDG.E R4, desc[UR36][R4.64] ;  /* 0x0000002404047981 */ /* 0x000ea4000c1e1900 */
[----:B--2---:R-:W-:-:S07]  /*3a30*/  I2FP.F32.U32 R18, R4 ;  /* 0x0000000400127245 */ /* 0x004fce0000201000 */
.L_x_1708:
[----:B------:R-:W-:Y:S05]  /*3a40*/  BSYNC.RECONVERGENT B6 ;  /* 0x0000000000067941 */ /* 0x000fea0003800200 */
.L_x_1707:
[----:B------:R-:W1:Y:S01]  /*3a50*/  LDC.U8 R16, c[0x0][0x3a4] ;  /* 0x0000e900ff107b82 */ /* 0x000e620000000000 */
[CC--:B------:R-:W-:Y:S01]  /*3a60*/  ISETP.GE.AND P2, PT, R19.reuse, R17.reuse, PT ;  /* 0x000000111300720c */ /* 0x0c0fe20003f46270 */
[C---:B------:R-:W-:Y:S01]  /*3a70*/  VIADD R0, R19.reuse, 0x100 ;  /* 0x0000010013007836 */ /* 0x040fe20000000000 */
[----:B------:R-:W-:Y:S01]  /*3a80*/  BSSY.RECONVERGENT B0, `(.L_x_1735) ;  /* 0x000001a000007945 */ /* 0x000fe20003800200 */
[C---:B0-2-4-:R-:W-:Y:S02]  /*3a90*/  VIADD R4, R19.reuse, 0x180 ;  /* 0x0000018013047836 */ /* 0x055fe40000000000 */
[----:B------:R-:W-:Y:S01]  /*3aa0*/  VIADD R26, R19, 0x80 ;  /* 0x00000080131a7836 */ /* 0x000fe20000000000 */
[-C--:B------:R-:W-:Y:S02]  /*3ab0*/  ISETP.GE.AND P0, PT, R0, R17.reuse, PT ;  /* 0x000000110000720c */ /* 0x080fe40003f06270 */
[-C--:B------:R-:W-:Y:S02]  /*3ac0*/  ISETP.GE.AND P1, PT, R4, R17.reuse, PT ;  /* 0x000000110400720c */ /* 0x080fe40003f26270 */
[----:B------:R-:W-:-:S03]  /*3ad0*/  ISETP.GE.AND P3, PT, R26, R17, PT ;  /* 0x000000111a00720c */ /* 0x000fc60003f66270 */
[----:B------:R-:W-:Y:S10]  /*3ae0*/  @P2 BRA `(.L_x_1736) ;  /* 0x00000000004c2947 */ /* 0x000ff40003800000 */
[C---:B-1-3-5:R-:W-:Y:S01]  /*3af0*/  FSETP.GT.FTZ.AND P4, PT, |R22|.reuse, 1, PT ;  /* 0x3f8000001600780b */ /* 0x06afe20003f94200 */
[----:B------:R-:W-:Y:S01]  /*3b00*/  FADD.FTZ R0, |R22|, -RZ ;  /* 0x800000ff16007221 */ /* 0x000fe20000010200 */
[----:B------:R-:W-:-:S11]  /*3b10*/  IMAD.MOV.U32 R4, RZ, RZ, 0x3b2090aa ;  /* 0x3b2090aaff047424 */ /* 0x000fd600078e00ff */
        /* <DEDUP_REMOVED lines=15> */
[----:B------:R-:W-:-:S07]  /*3c10*/  FSEL R4, R4, R3, !P4 ;  /* 0x0000000304047208 */ /* 0x000fce0006000000 */
.L_x_1736:
[----:B------:R-:W-:Y:S05]  /*3c20*/  BSYNC.RECONVERGENT B0 ;  /* 0x0000000000007941 */ /* 0x000fea0003800200 */
.L_x_1735:
[----:B------:R-:W-:Y:S04]  /*3c30*/  BSSY.RECONVERGENT B0, `(.L_x_1737) ;  /* 0x0000015000007945 */ /* 0x000fe80003800200 */
[----:B------:R-:W-:Y:S05]  /*3c40*/  @P3 BRA `(.L_x_1738) ;  /* 0x00000000004c3947 */ /* 0x000fea0003800000 */
[C---:B-----5:R-:W-:Y:S01]  /*3c50*/  FSETP.GT.FTZ.AND P3, PT, |R24|.reuse, 1, PT ;  /* 0x3f8000001800780b */ /* 0x060fe20003f74200 */
        /* <DEDUP_REMOVED lines=16> */
[----:B-1-3--:R-:W-:-:S04]  /*3d60*/  LOP3.LUT R22, R3, 0x80000000, R24, 0xb8, !PT ;  /* 0x8000000003167812 */ /* 0x00afc800078eb818 */
[----:B------:R-:W-:-:S07]  /*3d70*/  FSEL R22, R22, R3, !P3 ;  /* 0x0000000316167208 */ /* 0x000fce0005800000 */
.L_x_1738:
[----:B------:R-:W-:Y:S05]  /*3d80*/  BSYNC.RECONVERGENT B0 ;  /* 0x0000000000007941 */ /* 0x000fea0003800200 */
.L_x_1737:
[----:B------:R-:W-:Y:S04]  /*3d90*/  BSSY.RECONVERGENT B0, `(.L_x_1739) ;  /* 0x0000015000007945 */ /* 0x000fe80003800200 */
[----:B------:R-:W-:Y:S05]  /*3da0*/  @P0 BRA `(.L_x_1740) ;  /* 0x00000000004c0947 */ /* 0x000fea0003800000 */
[C---:B-----5:R-:W-:Y:S01]  /*3db0*/  FSETP.GT.FTZ.AND P0, PT, |R23|.reuse, 1, PT ;  /* 0x3f8000001700780b */ /* 0x060fe20003f14200 */
[----:B------:R-:W-:Y:S01]  /*3dc0*/  FADD.FTZ R0, |R23|, -RZ ;  /* 0x800000ff17007221 */ /* 0x000fe20000010200 */
[----:B------:R-:W-:Y:S02]  /*3dd0*/  IMAD.MOV.U32 R6, RZ, RZ, 0x3b2090aa ;  /* 0x3b2090aaff067424 */ /* 0x000fe400078e00ff */
[----:B------:R-:W-:-:S09]  /*3de0*/  IMAD.MOV.U32 R5, RZ, RZ, 0x3fd774eb ;  /* 0x3fd774ebff057424 */ /* 0x000fd200078e00ff */
        /* <DEDUP_REMOVED lines=14> */
[----:B------:R-:W-:-:S07]  /*3ed0*/  FSEL R24, R23, R0, !P0 ;  /* 0x0000000017187208 */ /* 0x000fce0004000000 */
.L_x_1740:
[----:B------:R-:W-:Y:S05]  /*3ee0*/  BSYNC.RECONVERGENT B0 ;  /* 0x0000000000007941 */ /* 0x000fea0003800200 */
.L_x_1739:
        /* <DEDUP_REMOVED lines=21> */
.L_x_1742:
[----:B------:R-:W-:Y:S05]  /*4040*/  BSYNC.RECONVERGENT B0 ;  /* 0x0000000000007941 */ /* 0x000fea0003800200 */
.L_x_1741:
[----:B------:R-:W-:Y:S04]  /*4050*/  BSSY.RECONVERGENT B6, `(.L_x_1743) ;  /* 0x00000fc000067945 */ /* 0x000fe80003800200 */
[----:B------:R-:W-:Y:S05]  /*4060*/  @P2 BRA `(.L_x_1744) ;  /* 0x0000000c00e82947 */ /* 0x000fea0003800000 */
[----:B------:R-:W0:Y:S01]  /*4070*/  LDCU UR4, c[0x0][0x3a8] ;  /* 0x00007500ff0477ac */ /* 0x000e220008000800 */
[----:B------:R-:W2:Y:S01]  /*4080*/  LDC.64 R8, c[0x0][0x388] ;  /* 0x0000e200ff087b82 */ /* 0x000ea20000000a00 */
[----:B------:R-:W-:Y:S01]  /*4090*/  IMAD R0, R2, 0x200, R19 ;  /* 0x0000020002007824 */ /* 0x000fe200078e0213 */
[----:B-1----:R-:W-:-:S03]  /*40a0*/  PRMT R5, R16, 0x9910, RZ ;  /* 0x0000991010057816 */ /* 0x002fc600000000ff */
[----:B0-----:R-:W-:Y:S02]  /*40b0*/  IMAD R3, R0, UR4, RZ ;  /* 0x0000000400037c24 */ /* 0x001fe4000f8e02ff */
[----:B------:R-:W-:-:S05]  /*40c0*/  IMAD.MOV.U32 R0, RZ, RZ, R5 ;  /* 0x000000ffff007224 */ /* 0x000fca00078e0005 */
[----:B------:R-:W-:Y:S02]  /*40d0*/  ISETP.GT.AND P0, PT, R0, 0x9, PT ;  /* 0x000000090000780c */ /* 0x000fe40003f04270 */
[----:B--2---:R-:W-:-:S05]  /*40e0*/  IADD3 R8, P1, PT, R3, R8, RZ ;  /* 0x0000000803087210 */ /* 0x004fca0007f3e0ff */
        /* <DEDUP_REMOVED lines=10> */
[----:B------:R-:W0:Y:S01]  /*4190*/  F2I.FTZ.TRUNC.NTZ R3, R4 ;  /* 0x0000000400037305 */ /* 0x000e22000021f100 */
[----:B------:R-:W-:Y:S01]  /*41a0*/  IMAD.MOV.U32 R19, RZ, RZ, R26 ;  /* 0x000000ffff137224 */ /* 0x000fe200078e001a */
[----:B0-----:R0:W-:Y:S01]  /*41b0*/  STG.E.U8 desc[UR36][R8.64], R3 ;  /* 0x0000000308007986 */ /* 0x0011e2000c101124 */
[----:B------:R-:W-:Y:S05]  /*41c0*/  BRA `(.L_x_1744) ;  /* 0x0000000c00907947 */ /* 0x000fea0003800000 */
.L_x_1748:
[----:B------:R-:W0:Y:S01]  /*41d0*/  F2I.S64.TRUNC R4, R4 ;  /* 0x0000000400047311 */ /* 0x000e22000020d900 */
[----:B------:R-:W-:Y:S02]  /*41e0*/  IMAD.MOV.U32 R19, RZ, RZ, R26 ;  /* 0x000000ffff137224 */ /* 0x000fe400078e001a */
[----:B0-----:R-:W-:-:S05]  /*41f0*/  IMAD.MOV.U32 R3, RZ, RZ, R4 ;  /* 0x000000ffff037224 */ /* 0x001fca00078e0004 */
[----:B------:R0:W-:Y:S01]  /*4200*/  STG.E.U8 desc[UR36][R8.64], R3 ;  /* 0x0000000308007986 */ /* 0x0001e2000c101124 */
[----:B------:R-:W-:Y:S05]  /*4210*/  BRA `(.L_x_1744) ;  /* 0x0000000c007c7947 */ /* 0x000fea0003800000 */
.L_x_1747:
[----:B------:R-:W-:-:S13]  /*4220*/  ISETP.NE.AND P0, PT, R0, 0x2, PT ;  /* 0x000000020000780c */ /* 0x000fda0003f05270 */
[----:B------:R-:W-:Y:S05]  /*4230*/  @!P0 BRA `(.L_x_1750) ;  /* 0x0000000000308947 */ /* 0x000fea0003800000 */
[----:B------:R-:W-:-:S13]  /*4240*/  ISETP.NE.AND P0, PT, R0, 0x3, PT ;  /* 0x000000030000780c */ /* 0x000fda0003f05270 */
[----:B------:R-:W-:Y:S05]  /*4250*/  @!P0 BRA `(.L_x_1751) ;  /* 0x0000000000188947 */ /* 0x000fea0003800000 */
[----:B------:R-:W-:-:S13]  /*4260*/  ISETP.NE.AND P0, PT, R0, 0x4, PT ;  /* 0x000000040000780c */ /* 0x000fda0003f05270 */
[----:B------:R-:W-:Y:S05]  /*4270*/  @P0 BRA `(.L_x_1749) ;  /* 0x0000000800c00947 */ /* 0x000fea0003800000 */
[----:B------:R-:W0:Y:S01]  /*4280*/  F2I.S64.TRUNC R4, R4 ;  /* 0x0000000400047311 */ /* 0x000e22000020d900 */
[----:B------:R-:W-:Y:S01]  /*4290*/  IMAD.MOV.U32 R19, RZ, RZ, R26 ;  /* 0x000000ffff137224 */ /* 0x000fe200078e001a */
[----:B0-----:R2:W-:Y:S01]  /*42a0*/  STG.E.64 desc[UR36][R8.64], R4 ;  /* 0x0000000408007986 */ /* 0x0015e2000c101b24 */
[----:B------:R-:W-:Y:S05]  /*42b0*/  BRA `(.L_x_1744) ;  /* 0x0000000c00547947 */ /* 0x000fea0003800000 */
.L_x_1751:
[----:B------:R-:W0:Y:S01]  /*42c0*/  F2I.FTZ.TRUNC.NTZ R3, R4 ;  /* 0x0000000400037305 */ /* 0x000e22000021f100 */
[----:B------:R-:W-:Y:S01]  /*42d0*/  IMAD.MOV.U32 R19, RZ, RZ, R26 ;  /* 0x000000ffff137224 */ /* 0x000fe200078e001a */
[----:B0-----:R4:W-:Y:S01]  /*42e0*/  STG.E desc[UR36][R8.64], R3 ;  /* 0x0000000308007986 */ /* 0x0019e2000c101924 */
[----:B------:R-:W-:Y:S05]  /*42f0*/  BRA `(.L_x_1744) ;  /* 0x0000000c00447947 */ /* 0x000fea0003800000 */
.L_x_1750:
[----:B------:R-:W0:Y:S01]  /*4300*/  F2I.FTZ.TRUNC.NTZ R3, R4 ;  /* 0x0000000400037305 */ /* 0x000e22000021f100 */
[----:B------:R-:W-:Y:S01]  /*4310*/  IMAD.MOV.U32 R19, RZ, RZ, R26 ;  /* 0x000000ffff137224 */ /* 0x000fe200078e001a */
[----:B0-----:R0:W-:Y:S01]  /*4320*/  STG.E.U16 desc[UR36][R8.64], R3 ;  /* 0x0000000308007986 */ /* 0x0011e2000c101524 */
[----:B------:R-:W-:Y:S05]  /*4330*/  BRA `(.L_x_1744) ;  /* 0x0000000c00347947 */ /* 0x000fea0003800000 */
.L_x_1746:
[----:B------:R-:W-:-:S13]  /*4340*/  ISETP.GT.AND P0, PT, R0, 0x6, PT ;  /* 0x000000060000780c */ /* 0x000fda0003f04270 */
[----:B------:R-:W-:Y:S05]  /*4350*/  @P0 BRA `(.L_x_1752) ;  /* 0x00000000002c0947 */ /* 0x000fea0003800000 */
[----:B------:R-:W-:-:S13]  /*4360*/  ISETP.NE.AND P0, PT, R0, 0x5, PT ;  /* 0x000000050000780c */ /* 0x000fda0003f05270 */
[----:B------:R-:W-:Y:S05]  /*4370*/  @!P0 BRA `(.L_x_1753) ;  /* 0x0000000000148947 */ /* 0x000fea0003800000 */
[----:B------:R-:W-:-:S13]  /*4380*/  ISETP.NE.AND P0, PT, R0, 0x6, PT ;  /* 0x000000060000780c */ /* 0x000fda0003f05270 */
[----:B------:R-:W-:Y:S05]  /*4390*/  @P0 BRA `(.L_x_1749) ;  /* 0x0000000800780947 */ /* 0x000fea0003800000 */
[----:B------:R0:W-:Y:S01]  /*43a0*/  STG.E desc[UR36][R8.64], R4 ;  /* 0x0000000408007986 */ /* 0x0001e2000c101924 */
[----:B------:R-:W-:Y:S01]  /*43b0*/  IMAD.MOV.U32 R19, RZ, RZ, R26 ;  /* 0x000000ffff137224 */ /* 0x000fe200078e001a */
[----:B------:R-:W-:Y:S06]  /*43c0*/  BRA `(.L_x_1744) ;  /* 0x0000000c00107947 */ /* 0x000fec0003800000 */
.L_x_1753:
[----:B------:R-:W-:Y:S01]  /*43d0*/  F2FP.F16.F32.PACK_AB R4, RZ, R4 ;  /* 0x00000004ff04723e */ /* 0x000fe200000000ff */
[----:B------:R-:W-:-:S04]  /*43e0*/  IMAD.MOV.U32 R19, RZ, RZ, R26 ;  /* 0x000000ffff137224 */ /* 0x000fc800078e001a */
[----:B------:R0:W-:Y:S01]  /*43f0*/  STG.E.U16 desc[UR36][R8.64], R4 ;  /* 0x0000000408007986 */ /* 0x0001e2000c101524 */
[----:B------:R-:W-:Y:S05]  /*4400*/  BRA `(.L_x_1744) ;  /* 0x0000000c00007947 */ /* 0x000fea0003800000 */
.L_x_1752:
[----:B------:R-:W-:-:S13]  /*4410*/  ISETP.NE.AND P0, PT, R0, 0x7, PT ;  /* 0x000000070000780c */ /* 0x000fda0003f05270 */
[----:B------:R-:W-:Y:S05]  /*4420*/  @!P0 BRA `(.L_x_1754) ;  /* 0x0000000000348947 */ /* 0x000fea0003800000 */
[----:B------:R-:W-:-:S13]  /*4430*/  ISETP.NE.AND P0, PT, R0, 0x8, PT ;  /* 0x000000080000780c */ /* 0x000fda0003f05270 */
[----:B------:R-:W-:Y:S05]  /*4440*/  @!P0 BRA `(.L_x_1755) ;  /* 0x0000000000188947 */ /* 0x000fea0003800000 */
[----:B------:R-:W-:-:S13]  /*4450*/  ISETP.NE.AND P0, PT, R0, 0x9, PT ;  /* 0x000000090000780c */ /* 0x000fda0003f05270 */
[----:B------:R-:W-:Y:S05]  /*4460*/  @P0 BRA `(.L_x_1749) ;  /* 0x0000000800440947 */ /* 0x000fea0003800000 */
[----:B------:R-:W-:Y:S02]  /*4470*/  IMAD.MOV.U32 R5, RZ, RZ, RZ ;  /* 0x000000ffff057224 */ /* 0x000fe400078e00ff */
[----:B------:R-:W-:-:S03]  /*4480*/  IMAD.MOV.U32 R19, RZ, RZ, R26 ;  /* 0x000000ffff137224 */ /* 0x000fc600078e001a */
[----:B------:R0:W-:Y:S01]  /*4490*/  STG.E.64 desc[UR36][R8.64], R4 ;  /* 0x0000000408007986 */ /* 0x0001e2000c101b24 */
[----:B------:R-:W-:Y:S05]  /*44a0*/  BRA `(.L_x_1744) ;  /* 0x0000000800d87947 */ /* 0x000fea0003800000 */
.L_x_1755:
[----:B------:R-:W-:Y:S01]  /*44b0*/  F2FP.F16.F32.PACK_AB R3, RZ, R4 ;  /* 0x00000004ff03723e */ /* 0x000fe200000000ff */
[----:B------:R-:W-:-:S03]  /*44c0*/  IMAD.MOV.U32 R19, RZ, RZ, R26 ;  /* 0x000000ffff137224 */ /* 0x000fc600078e001a */
[----:B------:R-:W-:-:S05]  /*44d0*/  PRMT R3, R3, 0x5410, RZ ;  /* 0x0000541003037816 */ /* 0x000fca00000000ff */
[----:B------:R0:W-:Y:S01]  /*44e0*/  STG.E desc[UR36][R8.64], R3 ;  /* 0x0000000308007986 */ /* 0x0001e2000c101924 */
[----:B------:R-:W-:Y:S05]  /*44f0*/  BRA `(.L_x_1744) ;  /* 0x0000000800c47947 */ /* 0x000fea0003800000 */
.L_x_1754:
[----:B------:R-:W-:Y:S01]  /*4500*/  FMUL.FTZ R4, R4, 1 ;  /* 0x3f80000004047820 */ /* 0x000fe20000410000 */
[----:B------:R-:W-:-:S05]  /*4510*/  IMAD.MOV.U32 R19, RZ, RZ, R26 ;  /* 0x000000ffff137224 */ /* 0x000fca00078e001a */
[----:B------:R-:W0:Y:S02]  /*4520*/  F2F.F64.F32 R4, R4 ;  /* 0x0000000400047310 */ /* 0x000e240000201800 */
[----:B0-----:R0:W-:Y:S01]  /*4530*/  STG.E.64 desc[UR36][R8.64], R4 ;  /* 0x0000000408007986 */ /* 0x0011e2000c101b24 */
[----:B------:R-:W-:Y:S05]  /*4540*/  BRA `(.L_x_1744) ;  /* 0x0000000800b07947 */ /* 0x000fea0003800000 */
.L_x_1745:
        /* <DEDUP_REMOVED lines=8> */
[----:B------:R-:W-:Y:S01]  /*45d0*/  FSETP.NEU.FTZ.AND P0, PT, R4, RZ, PT ;  /* 0x000000ff0400720b */ /* 0x000fe20003f1d000 */
[----:B------:R-:W-:-:S03]  /*45e0*/  IMAD.MOV.U32 R19, RZ, RZ, R26 ;  /* 0x000000ffff137224 */ /* 0x000fc600078e001a */
[----:B------:R-:W-:-:S05]  /*45f0*/  SEL R3, RZ, 0x1, !P0 ;  /* 0x00000001ff037807 */ /* 0x000fca0004000000 */
[----:B------:R0:W-:Y:S01]  /*4600*/  STG.E.U8 desc[UR36][R8.64], R3 ;  /* 0x0000000308007986 */ /* 0x0001e2000c101124 */
[----:B------:R-:W-:Y:S05]  /*4610*/  BRA `(.L_x_1744) ;  /* 0x00000008007c7947 */ /* 0x000fea0003800000 */
.L_x_1758:
[----:B------:R-:W-:Y:S01]  /*4620*/  FMUL.FTZ R4, R4, 1 ;  /* 0x3f80000004047820 */ /* 0x000fe20000410000 */
[----:B------:R-:W-:Y:S01]  /*4630*/  CS2R R6, SRZ ;  /* 0x0000000000067805 */ /* 0x000fe2000001ff00 */
[----:B------:R-:W-:-:S04]  /*4640*/  IMAD.MOV.U32 R19, RZ, RZ, R26 ;  /* 0x000000ffff137224 */ /* 0x000fc800078e001a */
[----:B------:R-:W0:Y:S02]  /*4650*/  F2F.F64.F32 R4, R4 ;  /* 0x0000000400047310 */ /* 0x000e240000201800 */
[----:B0-----:R0:W-:Y:S01]  /*4660*/  STG.E.128 desc[UR36][R8.64], R4 ;  /* 0x0000000408007986 */ /* 0x0011e2000c101d24 */
[----:B------:R-:W-:Y:S05]  /*4670*/  BRA `(.L_x_1744) ;  /* 0x0000000800647947 */ /* 0x000fea0003800000 */
.L_x_1757:
[----:B------:R-:W-:-:S13]  /*4680*/  ISETP.NE.AND P0, PT, R0, 0xf, PT ;  /* 0x0000000f0000780c */ /* 0x000fda0003f05270 */
[----:B------:R-:W-:Y:S05]  /*4690*/  @!P0 BRA `(.L_x_1759) ;  /* 0x0000000000a08947 */ /* 0x000fea0003800000 */
[----:B------:R-:W-:-:S13]  /*46a0*/  ISETP.NE.AND P0, PT, R0, 0x17, PT ;  /* 0x000000170000780c */ /* 0x000fda0003f05270 */
[----:B------:R-:W-:Y:S05]  /*46b0*/  @!P0 BRA `(.L_x_1760) ;  /* 0x00000000004c8947 */ /* 0x000fea0003800000 */
[----:B------:R-:W-:-:S13]  /*46c0*/  ISETP.NE.AND P0, PT, R0, 0x18, PT ;  /* 0x000000180000780c */ /* 0x000fda0003f05270 */
[----:B------:R-:W-:Y:S05]  /*46d0*/  @P0 BRA `(.L_x_1749) ;  /* 0x0000000400a80947 */ /* 0x000fea0003800000 */
        /* <DEDUP_REMOVED lines=12> */
.L_x_1762:
[----:B------:R-:W-:Y:S05]  /*47a0*/  BSYNC.RECONVERGENT B0 ;  /* 0x0000000000007941 */ /* 0x000fea0003800200 */
.L_x_1761:
[----:B------:R-:W-:Y:S01]  /*47b0*/  LOP3.LUT R5, R0, 0x80, R5, 0xf8, !PT ;  /* 0x0000008000057812 */ /* 0x000fe200078ef805 */
[----:B------:R-:W-:-:S04]  /*47c0*/  IMAD.MOV.U32 R19, RZ, RZ, R26 ;  /* 0x000000ffff137224 */ /* 0x000fc800078e001a */
[----:B------:R0:W-:Y:S01]  /*47d0*/  STG.E.U8 desc[UR36][R8.64], R5 ;  /* 0x0000000508007986 */ /* 0x0001e2000c101124 */
[----:B------:R-:W-:Y:S05]  /*47e0*/  BRA `(.L_x_1744) ;  /* 0x0000000800087947 */ /* 0x000fea0003800000 */
.L_x_1760:
[----:B------:R-:W-:Y:S01]  /*47f0*/  LOP3.LUT R5, R4, 0x7fffffff, RZ, 0xc0, !PT ;  /* 0x7fffffff04057812 */ /* 0x000fe200078ec0ff */
[----:B------:R-:W-:Y:S01]  /*4800*/  BSSY.RECONVERGENT B0, `(.L_x_1763) ;  /* 0x000000d000007945 */ /* 0x000fe20003800200 */
        /* <DEDUP_REMOVED lines=12> */
.L_x_1764:
[----:B------:R-:W-:Y:S05]  /*48d0*/  BSYNC.RECONVERGENT B0 ;  /* 0x0000000000007941 */ /* 0x000fea0003800200 */
.L_x_1763:
[----:B------:R-:W-:Y:S01]  /*48e0*/  LOP3.LUT R3, R0, 0x80, R7, 0xf8, !PT ;  /* 0x0000008000037812 */ /* 0x000fe200078ef807 */
[----:B------:R-:W-:-:S04]  /*48f0*/  IMAD.MOV.U32 R19, RZ, RZ, R26 ;  /* 0x000000ffff137224 */ /* 0x000fc800078e001a */
[----:B------:R0:W-:Y:S01]  /*4900*/  STG.E.U8 desc[UR36][R8.64], R3 ;  /* 0x0000000308007986 */ /* 0x0001e2000c101124 */
[----:B------:R-:W-:Y:S05]  /*4910*/  BRA `(.L_x_1744) ;  /* 0x0000000400bc7947 */ /* 0x000fea0003800000 */
.L_x_1759:
[----:B------:R-:W-:Y:S01]  /*4920*/  F2FP.BF16.F32.PACK_AB R4, RZ, R4 ;  /* 0x00000004ff04723e */ /* 0x000fe200000010ff */
[----:B------:R-:W-:-:S04]  /*4930*/  IMAD.MOV.U32 R19, RZ, RZ, R26 ;  /* 0x000000ffff137224 */ /* 0x000fc800078e001a */
[----:B------:R0:W-:Y:S01]  /*4940*/  STG.E.U16 desc[UR36][R8.64], R4 ;  /* 0x0000000408007986 */ /* 0x0001e2000c101524 */
[----:B------:R-:W-:Y:S05]  /*4950*/  BRA `(.L_x_1744) ;  /* 0x0000000400ac7947 */ /* 0x000fea0003800000 */
.L_x_1756:
        /* <DEDUP_REMOVED lines=8> */
[----:B------:R-:W0:Y:S01]  /*49e0*/  F2I.FTZ.U32.TRUNC.NTZ R3, R4 ;  /* 0x0000000400037305 */ /* 0x000e22000021f000 */
[----:B------:R-:W-:Y:S01]  /*49f0*/  IMAD.MOV.U32 R19, RZ, RZ, R26 ;  /* 0x000000ffff137224 */ /* 0x000fe200078e001a */
[----:B0-----:R0:W-:Y:S01]  /*4a00*/  STG.E.U16 desc[UR36][R8.64], R3 ;  /* 0x0000000308007986 */ /* 0x0011e2000c101524 */
[----:B------:R-:W-:Y:S05]  /*4a10*/  BRA `(.L_x_1744) ;  /* 0x00000004007c7947 */ /* 0x000fea0003800000 */
.L_x_1767:
        /* <DEDUP_REMOVED lines=12> */
.L_x_1770:
[----:B------:R-:W-:-:S04]  /*4ae0*/  SHF.R.U32.HI R0, RZ, 0x14, R4 ;  /* 0x00000014ff007819 */ /* 0x000fc80000011604 */
[----:B------:R-:W-:-:S04]  /*4af0*/  LOP3.LUT R3, R0, 0x1, RZ, 0xc0, !PT ;  /* 0x0000000100037812 */ /* 0x000fc800078ec0ff */
[----:B------:R-:W-:-:S04]  /*4b00*/  IADD3 R0, PT, PT, R4, 0x487ffff, R3 ;  /* 0x0487ffff04007810 */ /* 0x000fc80007ffe003 */
[----:B------:R-:W-:-:S04]  /*4b10*/  SHF.R.U32.HI R0, RZ, 0x14, R0 ;  /* 0x00000014ff007819 */ /* 0x000fc80000011600 */
[----:B------:R-:W-:-:S07]  /*4b20*/  LOP3.LUT R3, R0, 0xff, RZ, 0xc0, !PT ;  /* 0x000000ff00037812 */ /* 0x000fce00078ec0ff */
.L_x_1771:
[----:B------:R-:W-:-:S04]  /*4b30*/  SHF.R.U32.HI R4, RZ, 0x18, R4 ;  /* 0x00000018ff047819 */ /* 0x000fc80000011604 */
[----:B------:R-:W-:-:S04]  /*4b40*/  LOP3.LUT R3, R3, 0x80, R4, 0xf8, !PT ;  /* 0x0000008003037812 */ /* 0x000fc800078ef804 */
[----:B------:R-:W-:-:S07]  /*4b50*/  PRMT R0, R3, 0x7610, R0 ;  /* 0x0000761003007816 */ /* 0x000fce0000000000 */
.L_x_1769:
[----:B------:R-:W-:Y:S05]  /*4b60*/  BSYNC.RECONVERGENT B0 ;  /* 0x0000000000007941 */ /* 0x000fea0003800200 */
.L_x_1768:
[----:B------:R0:W-:Y:S01]  /*4b70*/  STG.E.U8 desc[UR36][R8.64], R0 ;  /* 0x0000000008007986 */ /* 0x0001e2000c101124 */
[----:B------:R-:W-:Y:S01]  /*4b80*/  IMAD.MOV.U32 R19, RZ, RZ, R26 ;  /* 0x000000ffff137224 */ /* 0x000fe200078e001a */
[----:B------:R-:W-:Y:S06]  /*4b90*/  BRA `(.L_x_1744) ;  /* 0x00000004001c7947 */ /* 0x000fec0003800000 */
.L_x_1766:
        /* <DEDUP_REMOVED lines=12> */
.L_x_1774:
[----:B------:R-:W-:-:S04]  /*4c60*/  SHF.R.U32.HI R0, RZ, 0x15, R4 ;  /* 0x00000015ff007819 */ /* 0x000fc80000011604 */
[----:B------:R-:W-:-:S04]  /*4c70*/  LOP3.LUT R3, R0, 0x1, RZ, 0xc0, !PT ;  /* 0x0000000100037812 */ /* 0x000fc800078ec0ff */
[----:B------:R-:W-:-:S04]  /*4c80*/  IADD3 R0, PT, PT, R4, 0x88fffff, R3 ;  /* 0x088fffff04007810 */ /* 0x000fc80007ffe003 */
[----:B------:R-:W-:-:S04]  /*4c90*/  SHF.R.U32.HI R0, RZ, 0x15, R0 ;  /* 0x00000015ff007819 */ /* 0x000fc80000011600 */
[----:B------:R-:W-:-:S07]  /*4ca0*/  LOP3.LUT R3, R0, 0xff, RZ, 0xc0, !PT ;  /* 0x000000ff00037812 */ /* 0x000fce00078ec0ff */
.L_x_1775:
[----:B------:R-:W-:-:S04]  /*4cb0*/  SHF.R.U32.HI R4, RZ, 0x18, R4 ;  /* 0x00000018ff047819 */ /* 0x000fc80000011604 */
[----:B------:R-:W-:-:S04]  /*4cc0*/  LOP3.LUT R3, R3, 0x80, R4, 0xf8, !PT ;  /* 0x0000008003037812 */ /* 0x000fc800078ef804 */
[----:B------:R-:W-:-:S07]  /*4cd0*/  PRMT R0, R3, 0x7610, R0 ;  /* 0x0000761003007816 */ /* 0x000fce0000000000 */
.L_x_1773:
[----:B------:R-:W-:Y:S05]  /*4ce0*/  BSYNC.RECONVERGENT B0 ;  /* 0x0000000000007941 */ /* 0x000fea0003800200 */
.L_x_1772:
[----:B------:R0:W-:Y:S01]  /*4cf0*/  STG.E.U8 desc[UR36][R8.64], R0 ;  /* 0x0000000008007986 */ /* 0x0001e2000c101124 */
[----:B------:R-:W-:Y:S01]  /*4d00*/  IMAD.MOV.U32 R19, RZ, RZ, R26 ;  /* 0x000000ffff137224 */ /* 0x000fe200078e001a */
[----:B------:R-:W-:Y:S06]  /*4d10*/  BRA `(.L_x_1744) ;  /* 0x0000000000bc7947 */ /* 0x000fec0003800000 */
.L_x_1765:
[----:B------:R-:W-:-:S13]  /*4d20*/  ISETP.NE.AND P0, PT, R0, 0x1c, PT ;  /* 0x0000001c0000780c */ /* 0x000fda0003f05270 */
[----:B------:R-:W-:Y:S05]  /*4d30*/  @!P0 BRA `(.L_x_1776) ;  /* 0x0000000000a88947 */ /* 0x000fea0003800000 */
[----:B------:R-:W-:-:S13]  /*4d40*/  ISETP.NE.AND P0, PT, R0, 0x1d, PT ;  /* 0x0000001d0000780c */ /* 0x000fda0003f05270 */
[----:B------:R-:W-:Y:S05]  /*4d50*/  @!P0 BRA `(.L_x_1777) ;  /* 0x0000000000908947 */ /* 0x000fea0003800000 */
[----:B------:R-:W-:-:S13]  /*4d60*/  ISETP.NE.AND P0, PT, R0, 0x2c, PT ;  /* 0x0000002c0000780c */ /* 0x000fda0003f05270 */
[----:B------:R-:W-:Y:S05]  /*4d70*/  @!P0 BRA `(.L_x_1778) ;  /* 0x0000000000488947 */ /* 0x000fea0003800000 */
.L_x_1749:
[----:B------:R-:W-:Y:S01]  /*4d80*/  MOV R14, 0x0 ;  /* 0x00000000000e7802 */ /* 0x000fe20000000f00 */
[----:B------:R-:W0:Y:S01]  /*4d90*/  LDCU.64 UR6, c[0x4][0x128] ;  /* 0x01002500ff0677ac */ /* 0x000e220008000a00 */
[----:B------:R-:W-:Y:S02]  /*4da0*/  IMAD.MOV.U32 R8, RZ, RZ, 0x65 ;  /* 0x00000065ff087424 */ /* 0x000fe400078e00ff */
[----:B------:R-:W-:Y:S01]  /*4db0*/  IMAD.MOV.U32 R12, RZ, RZ, 0x1 ;  /* 0x00000001ff0c7424 */ /* 0x000fe200078e00ff */
[----:B------:R-:W1:Y:S01]  /*4dc0*/  LDCU.64 UR8, c[0x4][0x130] ;  /* 0x01002600ff0877ac */ /* 0x000e620008000a00 */
[----:B------:R-:W2:Y:S01]  /*4dd0*/  LDC.64 R14, c[0x4][R14] ;  /* 0x010000000e0e7b82 */ /* 0x000ea20000000a00 */
[----:B------:R-:W-:Y:S01]  /*4de0*/  IMAD.MOV.U32 R13, RZ, RZ, RZ ;  /* 0x000000ffff0d7224 */ /* 0x000fe200078e00ff */
[----:B------:R-:W4:Y:S01]  /*4df0*/  LDCU.64 UR4, c[0x4][0x20] ;  /* 0x01000400ff0477ac */ /* 0x000f220008000a00 */
[----:B0-----:R-:W-:Y:S02]  /*4e00*/  IMAD.U32 R4, RZ, RZ, UR6 ;  /* 0x00000006ff047e24 */ /* 0x001fe4000f8e00ff */
[----:B------:R-:W-:-:S02]  /*4e10*/  IMAD.U32 R5, RZ, RZ, UR7 ;  /* 0x00000007ff057e24 */ /* 0x000fc4000f8e00ff */
[----:B-1----:R-:W-:Y:S02]  /*4e20*/  IMAD.U32 R6, RZ, RZ, UR8 ;  /* 0x00000008ff067e24 */ /* 0x002fe4000f8e00ff */
[----:B------:R-:W-:Y:S02]  /*4e30*/  IMAD.U32 R7, RZ, RZ, UR9 ;  /* 0x00000009ff077e24 */ /* 0x000fe4000f8e00ff */
[----:B----4-:R-:W-:Y:S02]  /*4e40*/  IMAD.U32 R10, RZ, RZ, UR4 ;  /* 0x00000004ff0a7e24 */ /* 0x010fe4000f8e00ff */
[----:B------:R-:W-:-:S07]  /*4e50*/  IMAD.U32 R11, RZ, RZ, UR5 ;  /* 0x00000005ff0b7e24 */ /* 0x000fce000f8e00ff */
[----:B------:R-:W-:-:S07]  /*4e60*/  LEPC R20, `(.L_x_1779) ;  /* 0x000000001014794e */ /* 0x000fce0000000000 */
[----:B--23-5:R-:W-:Y:S05]  /*4e70*/  CALL.ABS.NOINC R14 ;  /* 0x000000000e007343 */ /* 0x02cfea0003c00000 */
.L_x_1779:
[----:B------:R-:W-:Y:S01]  /*4e80*/  IMAD.MOV.U32 R19, RZ, RZ, R26 ;  /* 0x000000ffff137224 */ /* 0x000fe200078e001a */
[----:B------:R-:W-:Y:S06]  /*4e90*/  BRA `(.L_x_1744) ;  /* 0x00000000005c7947 */ /* 0x000fec0003800000 */
.L_x_1778:
[----:B------:R-:W-:Y:S01]  /*4ea0*/  SHF.R.U32.HI R5, RZ, 0x17, R4 ;  /* 0x00000017ff057819 */ /* 0x000fe20000011604 */
[----:B------:R-:W-:-:S03]  /*4eb0*/  IMAD.MOV.U32 R19, RZ, RZ, R26 ;  /* 0x000000ffff137224 */ /* 0x000fc600078e001a */
        /* <DEDUP_REMOVED lines=14> */
.L_x_1777:
[----:B------:R-:W0:Y:S01]  /*4fa0*/  F2I.U64.TRUNC R4, R4 ;  /* 0x0000000400047311 */ /* 0x000e22000020d800 */
[----:B------:R-:W-:Y:S01]  /*4fb0*/  IMAD.MOV.U32 R19, RZ, RZ, R26 ;  /* 0x000000ffff137224 */ /* 0x000fe200078e001a */
[----:B0-----:R0:W-:Y:S01]  /*4fc0*/  STG.E.64 desc[UR36][R8.64], R4 ;  /* 0x0000000408007986 */ /* 0x0011e2000c101b24 */
[----:B------:R-:W-:Y:S05]  /*4fd0*/  BRA `(.L_x_1744) ;  /* 0x00000000000c7947 */ /* 0x000fea0003800000 */
.L_x_1776:
[----:B------:R-:W0:Y:S01]  /*4fe0*/  F2I.FTZ.U32.TRUNC.NTZ R3, R4 ;  /* 0x0000000400037305 */ /* 0x000e22000021f000 */
[----:B------:R-:W-:Y:S01]  /*4ff0*/  IMAD.MOV.U32 R19, RZ, RZ, R26 ;  /* 0x000000ffff137224 */ /* 0x000fe200078e001a */
[----:B0-----:R0:W-:Y:S06]  /*5000*/  STG.E desc[UR36][R8.64], R3 ;  /* 0x0000000308007986 */ /* 0x0011ec000c101924 */
.L_x_1744:
[----:B------:R-:W-:Y:S05]  /*5010*/  BSYNC.RECONVERGENT B6 ;  /* 0x0000000000067941 */ /* 0x000fea0003800200 */
.L_x_1743:
[----:B------:R-:W-:Y:S01]  /*5020*/  ISETP.GE.AND P0, PT, R19, R17, PT ;  /* 0x000000111300720c */ /* 0x000fe20003f06270 */
[----:B------:R-:W-:-:S12]  /*5030*/  BSSY.RECONVERGENT B6, `(.L_x_1780) ;  /* 0x00001cc000067945 */ /* 0x000fd80003800200 */
[----:B------:R-:W-:Y:S05]  /*5040*/  @P0 BRA `(.L_x_1781) ;  /* 0x0000001c00280947 */ /* 0x000fea0003800000 */
[----:B------:R-:W3:Y:S01]  /*5050*/  LDCU UR4, c[0x0][0x3a8] ;  /* 0x00007500ff0477ac */ /* 0x000ee20008000800 */
[----:B0-2-4-:R-:W0:Y:S01]  /*5060*/  LDC.64 R8, c[0x0][0x388] ;  /* 0x0000e200ff087b82 */ /* 0x015e220000000a00 */
[----:B------:R-:W-:Y:S01]  /*5070*/  IMAD R0, R2, 0x200, R19 ;  /* 0x0000020002007824 */ /* 0x000fe200078e0213 */
[----:B-1----:R-:W-:-:S03]  /*5080*/  PRMT R4, R16, 0x9910, RZ ;  /* 0x0000991010047816 */ /* 0x002fc600000000ff */
[----:B---3--:R-:W-:Y:S02]  /*5090*/  IMAD R3, R0, UR4, RZ ;  /* 0x0000000400037c24 */ /* 0x008fe4000f8e02ff */
        /* <DEDUP_REMOVED lines=13> */
[----:B-----5:R-:W0:Y:S02]  /*5170*/  F2I.FTZ.TRUNC.NTZ R3, R22 ;  /* 0x0000001600037305 */ /* 0x020e24000021f100 */
[----:B0-----:R1:W-:Y:S01]  /*5180*/  STG.E.U8 desc[UR36][R8.64], R3 ;  /* 0x0000000308007986 */ /* 0x0013e2000c101124 */
[----:B------:R-:W-:Y:S05]  /*5190*/  BRA `(.L_x_1787) ;  /* 0x0000000c00387947 */ /* 0x000fea0003800000 */
.L_x_1785:
[----:B-----5:R-:W0:Y:S02]  /*51a0*/  F2I.S64.TRUNC R22, R22 ;  /* 0x0000001600167311 */ /* 0x020e24000020d900 */
[----:B0-----:R-:W-:-:S05]  /*51b0*/  IMAD.MOV.U32 R3, RZ, RZ, R22 ;  /* 0x000000ffff037224 */ /* 0x001fca00078e0016 */
[----:B------:R0:W-:Y:S01]  /*51c0*/  STG.E.U8 desc[UR36][R8.64], R3 ;  /* 0x0000000308007986 */ /* 0x0001e2000c101124 */
[----:B------:R-:W-:Y:S05]  /*51d0*/  BRA `(.L_x_1787) ;  /* 0x0000000c00287947 */ /* 0x000fea0003800000 */
.L_x_1784:
[----:B------:R-:W-:-:S13]  /*51e0*/  ISETP.NE.AND P0, PT, R0, 0x2, PT ;  /* 0x000000020000780c */ /* 0x000fda0003f05270 */
[----:B------:R-:W-:Y:S05]  /*51f0*/  @!P0 BRA `(.L_x_1788) ;  /* 0x0000000000288947 */ /* 0x000fea0003800000 */
[----:B------:R-:W-:-:S13]  /*5200*/  ISETP.NE.AND P0, PT, R0, 0x3, PT ;  /* 0x000000030000780c */ /* 0x000fda0003f05270 */
[----:B------:R-:W-:Y:S05]  /*5210*/  @!P0 BRA `(.L_x_1789) ;  /* 0x0000000000148947 */ /* 0x000fea0003800000 */
[----:B------:R-:W-:-:S13]  /*5220*/  ISETP.NE.AND P0, PT, R0, 0x4, PT ;  /* 0x000000040000780c */ /* 0x000fda0003f05270 */
[----:B------:R-:W-:Y:S05]  /*5230*/  @P0 BRA `(.L_x_1786) ;  /* 0x0000000800380947 */ /* 0x000fea0003800000 */
[----:B-----5:R-:W0:Y:S02]  /*5240*/  F2I.S64.TRUNC R22, R22 ;  /* 0x0000001600167311 */ /* 0x020e24000020d900 */
[----:B0-----:R4:W-:Y:S01]  /*5250*/  STG.E.64 desc[UR36][R8.64], R22 ;  /* 0x0000001608007986 */ /* 0x0019e2000c101b24 */
[----:B------:R-:W-:Y:S05]  /*5260*/  BRA `(.L_x_1787) ;  /* 0x0000000c00047947 */ /* 0x000fea0003800000 */
.L_x_1789:
[----:B-----5:R-:W0:Y:S02]  /*5270*/  F2I.FTZ.TRUNC.NTZ R3, R22 ;  /* 0x0000001600037305 */ /* 0x020e24000021f100 */
[----:B0-----:R3:W-:Y:S01]  /*5280*/  STG.E desc[UR36][R8.64], R3 ;  /* 0x0000000308007986 */ /* 0x0017e2000c101924 */
[----:B------:R-:W-:Y:S05]  /*5290*/  BRA `(.L_x_1787) ;  /* 0x0000000800f87947 */ /* 0x000fea0003800000 */
.L_x_1788:
[----:B-----5:R-:W0:Y:S02]  /*52a0*/  F2I.FTZ.TRUNC.NTZ R3, R22 ;  /* 0x0000001600037305 */ /* 0x020e24000021f100 */
[----:B0-----:R2:W-:Y:S01]  /*52b0*/  STG.E.U16 desc[UR36][R8.64], R3 ;  /* 0x0000000308007986 */ /* 0x0015e2000c101524 */
[----:B------:R-:W-:Y:S05]  /*52c0*/  BRA `(.L_x_1787) ;  /* 0x0000000800ec7947 */ /* 0x000fea0003800000 */
.L_x_1783:
[----:B------:R-:W-:-:S13]  /*52d0*/  ISETP.GT.AND P0, PT, R0, 0x6, PT ;  /* 0x000000060000780c */ /* 0x000fda0003f04270 */
[----:B------:R-:W-:Y:S05]  /*52e0*/  @P0 BRA `(.L_x_1790) ;  /* 0x0000000000240947 */ /* 0x000fea0003800000 */
[----:B------:R-:W-:-:S13]  /*52f0*/  ISETP.NE.AND P0, PT, R0, 0x5, PT ;  /* 0x000000050000780c */ /* 0x000fda0003f05270 */
[----:B------:R-:W-:Y:S05]  /*5300*/  @!P0 BRA `(.L_x_1791) ;  /* 0x0000000000108947 */ /* 0x000fea0003800000 */
[----:B------:R-:W-:-:S13]  /*5310*/  ISETP.NE.AND P0, PT, R0, 0x6, PT ;  /* 0x000000060000780c */ /* 0x000fda0003f05270 */
[----:B------:R-:W-:Y:S05]  /*5320*/  @P0 BRA `(.L_x_1786) ;  /* 0x0000000400fc0947 */ /* 0x000fea0003800000 */
[----:B-----5:R0:W-:Y:S01]  /*5330*/  STG.E desc[UR36][R8.64], R22 ;  /* 0x0000001608007986 */ /* 0x0201e2000c101924 */
[----:B------:R-:W-:Y:S05]  /*5340*/  BRA `(.L_x_1787) ;  /* 0x0000000800cc7947 */ /* 0x000fea0003800000 */
.L_x_1791:
[----:B-----5:R-:W-:-:S05]  /*5350*/  F2FP.F16.F32.PACK_AB R22, RZ, R22 ;  /* 0x00000016ff16723e */ /* 0x020fca00000000ff */
[----:B------:R0:W-:Y:S01]  /*5360*/  STG.E.U16 desc[UR36][R8.64], R22 ;  /* 0x0000001608007986 */ /* 0x0001e2000c101524 */
[----:B------:R-:W-:Y:S05]  /*5370*/  BRA `(.L_x_1787) ;  /* 0x0000000800c07947 */ /* 0x000fea0003800000 */
.L_x_1790:
[----:B------:R-:W-:-:S13]  /*5380*/  ISETP.NE.AND P0, PT, R0, 0x7, PT ;  /* 0x000000070000780c */ /* 0x000fda0003f05270 */
[----:B------:R-:W-:Y:S05]  /*5390*/  @!P0 BRA `(.L_x_1792) ;  /* 0x00000000002c8947 */ /* 0x000fea0003800000 */
[----:B------:R-:W-:-:S13]  /*53a0*/  ISETP.NE.AND P0, PT, R0, 0x8, PT ;  /* 0x000000080000780c */ /* 0x000fda0003f05270 */
[----:B------:R-:W-:Y:S05]  /*53b0*/  @!P0 BRA `(.L_x_1793) ;  /* 0x0000000000148947 */ /* 0x000fea0003800000 */
[----:B------:R-:W-:-:S13]  /*53c0*/  ISETP.NE.AND P0, PT, R0, 0x9, PT ;  /* 0x000000090000780c */ /* 0x000fda0003f05270 */
[----:B------:R-:W-:Y:S05]  /*53d0*/  @P0 BRA `(.L_x_1786) ;  /* 0x0000000400d00947 */ /* 0x000fea0003800000 */
[----:B-----5:R-:W-:-:S05]  /*53e0*/  IMAD.MOV.U32 R23, RZ, RZ, RZ ;  /* 0x000000ffff177224 */ /* 0x020fca00078e00ff */
[----:B------:R0:W-:Y:S01]  /*53f0*/  STG.E.64 desc[UR36][R8.64], R22 ;  /* 0x0000001608007986 */ /* 0x0001e2000c101b24 */
[----:B------:R-:W-:Y:S05]  /*5400*/  BRA `(.L_x_1787) ;  /* 0x00000008009c7947 */ /* 0x000fea0003800000 */
.L_x_1793:
[----:B-----5:R-:W-:-:S04]  /*5410*/  F2FP.F16.F32.PACK_AB R3, RZ, R22 ;  /* 0x00000016ff03723e */ /* 0x020fc800000000ff */
[----:B------:R-:W-:-:S05]  /*5420*/  PRMT R3, R3, 0x5410, RZ ;  /* 0x0000541003037816 */ /* 0x000fca00000000ff */
[----:B------:R0:W-:Y:S01]  /*5430*/  STG.E desc[UR36][R8.64], R3 ;  /* 0x0000000308007986 */ /* 0x0001e2000c101924 */
[----:B------:R-:W-:Y:S05]  /*5440*/  BRA `(.L_x_1787) ;  /* 0x00000008008c7947 */ /* 0x000fea0003800000 */
.L_x_1792:
[----:B-----5:R-:W-:-:S06]  /*5450*/  FMUL.FTZ R4, R22, 1 ;  /* 0x3f80000016047820 */ /* 0x020fcc0000410000 */
[----:B------:R-:W0:Y:S02]  /*5460*/  F2F.F64.F32 R4, R4 ;  /* 0x0000000400047310 */ /* 0x000e240000201800 */
[----:B0-----:R0:W-:Y:S01]  /*5470*/  STG.E.64 desc[UR36][R8.64], R4 ;  /* 0x0000000408007986 */ /* 0x0011e2000c101b24 */
[----:B------:R-:W-:Y:S05]  /*5480*/  BRA `(.L_x_1787) ;  /* 0x00000008007c7947 */ /* 0x000fea0003800000 */
.L_x_1782:
        /* <DEDUP_REMOVED lines=10> */
[----:B-----5:R-:W0:Y:S02]  /*5530*/  F2I.FTZ.U32.TRUNC.NTZ R3, R22 ;  /* 0x0000001600037305 */ /* 0x020e24000021f000 */
[----:B0-----:R0:W-:Y:S01]  /*5540*/  STG.E.U16 desc[UR36][R8.64], R3 ;  /* 0x0000000308007986 */ /* 0x0011e2000c101524 */
[----:B------:R-:W-:Y:S05]  /*5550*/  BRA `(.L_x_1787) ;  /* 0x0000000800487947 */ /* 0x000fea0003800000 */
.L_x_1797:
[----:B-----5:R-:W-:Y:S01]  /*5560*/  LOP3.LUT R5, R22, 0x7fffffff, RZ, 0xc0, !PT ;  /* 0x7fffffff16057812 */ /* 0x020fe200078ec0ff */
        /* <DEDUP_REMOVED lines=15> */
.L_x_1800:
[----:B------:R-:W-:-:S04]  /*5660*/  SHF.R.U32.HI R22, RZ, 0x18, R22 ;  /* 0x00000018ff167819 */ /* 0x000fc80000011616 */
[----:B------:R-:W-:-:S04]  /*5670*/  LOP3.LUT R3, R3, 0x80, R22, 0xf8, !PT ;  /* 0x0000008003037812 */ /* 0x000fc800078ef816 */
[----:B------:R-:W-:-:S07]  /*5680*/  PRMT R4, R3, 0x7610, R4 ;  /* 0x0000761003047816 */ /* 0x000fce0000000004 */
.L_x_1799:
[----:B------:R-:W-:Y:S05]  /*5690*/  BSYNC.RECONVERGENT B0 ;  /* 0x0000000000007941 */ /* 0x000fea0003800200 */
.L_x_1798:
[----:B------:R0:W-:Y:S01]  /*56a0*/  STG.E.U8 desc[UR36][R8.64], R4 ;  /* 0x0000000408007986 */ /* 0x0001e2000c101124 */
[----:B------:R-:W-:Y:S05]  /*56b0*/  BRA `(.L_x_1787) ;  /* 0x0000000400f07947 */ /* 0x000fea0003800000 */
.L_x_1796:
        /* <DEDUP_REMOVED lines=16> */
.L_x_1803:
[----:B------:R-:W-:-:S04]  /*57c0*/  SHF.R.U32.HI R22, RZ, 0x18, R22 ;  /* 0x00000018ff167819 */ /* 0x000fc80000011616 */
[----:B------:R-:W-:-:S04]  /*57d0*/  LOP3.LUT R3, R3, 0x80, R22, 0xf8, !PT ;  /* 0x0000008003037812 */ /* 0x000fc800078ef816 */
[----:B------:R-:W-:-:S07]  /*57e0*/  PRMT R4, R3, 0x7610, R4 ;  /* 0x0000761003047816 */ /* 0x000fce0000000004 */
.L_x_1802:
[----:B------:R-:W-:Y:S05]  /*57f0*/  BSYNC.RECONVERGENT B0 ;  /* 0x0000000000007941 */ /* 0x000fea0003800200 */
.L_x_1801:
[----:B------:R0:W-:Y:S01]  /*5800*/  STG.E.U8 desc[UR36][R8.64], R4 ;  /* 0x0000000408007986 */ /* 0x0001e2000c101124 */
[----:B------:R-:W-:Y:S05]  /*5810*/  BRA `(.L_x_1787) ;  /* 0x0000000400987947 */ /* 0x000fea0003800000 */
.L_x_1795:
[----:B------:R-:W-:-:S13]  /*5820*/  ISETP.NE.AND P0, PT, R0, 0x1c, PT ;  /* 0x0000001c0000780c */ /* 0x000fda0003f05270 */
[----:B------:R-:W-:Y:S05]  /*5830*/  @!P0 BRA `(.L_x_1804) ;  /* 0x0000000000588947 */ /* 0x000fea0003800000 */
[----:B------:R-:W-:-:S13]  /*5840*/  ISETP.NE.AND P0, PT, R0, 0x1d, PT ;  /* 0x0000001d0000780c */ /* 0x000fda0003f05270 */
[----:B------:R-:W-:Y:S05]  /*5850*/  @!P0 BRA `(.L_x_1805) ;  /* 0x0000000000448947 */ /* 0x000fea0003800000 */
[----:B------:R-:W-:-:S13]  /*5860*/  ISETP.NE.AND P0, PT, R0, 0x2c, PT ;  /* 0x0000002c0000780c */ /* 0x000fda0003f05270 */
[----:B------:R-:W-:Y:S05]  /*5870*/  @P0 BRA `(.L_x_1786) ;  /* 0x0000000000a80947 */ /* 0x000fea0003800000 */
[----:B-----5:R-:W-:-:S04]  /*5880*/  SHF.R.U32.HI R4, RZ, 0x17, R22 ;  /* 0x00000017ff047819 */ /* 0x020fc80000011616 */
        /* <DEDUP_REMOVED lines=14> */
.L_x_1805:
[----:B-----5:R-:W0:Y:S02]  /*5970*/  F2I.U64.TRUNC R22, R22 ;  /* 0x0000001600167311 */ /* 0x020e24000020d800 */
[----:B0-----:R0:W-:Y:S01]  /*5980*/  STG.E.64 desc[UR36][R8.64], R22 ;  /* 0x0000001608007986 */ /* 0x0011e2000c101b24 */
[----:B------:R-:W-:Y:S05]  /*5990*/  BRA `(.L_x_1787) ;  /* 0x0000000400387947 */ /* 0x000fea0003800000 */
.L_x_1804:
[----:B-----5:R-:W0:Y:S02]  /*59a0*/  F2I.FTZ.U32.TRUNC.NTZ R3, R22 ;  /* 0x0000001600037305 */ /* 0x020e24000021f000 */
[----:B0-----:R0:W-:Y:S01]  /*59b0*/  STG.E desc[UR36][R8.64], R3 ;  /* 0x0000000308007986 */ /* 0x0011e2000c101924 */
[----:B------:R-:W-:Y:S05]  /*59c0*/  BRA `(.L_x_1787) ;  /* 0x00000004002c7947 */ /* 0x000fea0003800000 */
.L_x_1794:
[----:B------:R-:W-:-:S13]  /*59d0*/  ISETP.GT.AND P0, PT, R0, 0xe, PT ;  /* 0x0000000e0000780c */ /* 0x000fda0003f04270 */
[----:B------:R-:W-:Y:S05]  /*59e0*/  @P0 BRA `(.L_x_1806) ;  /* 0x0000000000340947 */ /* 0x000fea0003800000 */
[----:B------:R-:W-:-:S13]  /*59f0*/  ISETP.NE.AND P0, PT, R0, 0xa, PT ;  /* 0x0000000a0000780c */ /* 0x000fda0003f05270 */
[----:B------:R-:W-:Y:S05]  /*5a00*/  @!P0 BRA `(.L_x_1807) ;  /* 0x0000000000188947 */ /* 0x000fea0003800000 */
[----:B------:R-:W-:-:S13]  /*5a10*/  ISETP.NE.AND P0, PT, R0, 0xb, PT ;  /* 0x0000000b0000780c */ /* 0x000fda0003f05270 */
[----:B------:R-:W-:Y:S05]  /*5a20*/  @P0 BRA `(.L_x_1786) ;  /* 0x00000000003c0947 */ /* 0x000fea0003800000 */
[----:B-----5:R-:W-:-:S04]  /*5a30*/  FSETP.NEU.FTZ.AND P0, PT, R22, RZ, PT ;  /* 0x000000ff1600720b */ /* 0x020fc80003f1d000 */
[----:B------:R-:W-:-:S05]  /*5a40*/  SEL R3, RZ, 0x1, !P0 ;  /* 0x00000001ff037807 */ /* 0x000fca0004000000 */
[----:B------:R0:W-:Y:S01]  /*5a50*/  STG.E.U8 desc[UR36][R8.64], R3 ;  /* 0x0000000308007986 */ /* 0x0001e2000c101124 */
[----:B------:R-:W-:Y:S05]  /*5a60*/  BRA `(.L_x_1787) ;  /* 0x0000000400047947 */ /* 0x000fea0003800000 */
.L_x_1807:
[----:B-----5:R-:W-:Y:S01]  /*5a70*/  FMUL.FTZ R4, R22, 1 ;  /* 0x3f80000016047820 */ /* 0x020fe20000410000 */
[----:B------:R-:W-:-:S05]  /*5a80*/  CS2R R6, SRZ ;  /* 0x0000000000067805 */ /* 0x000fca000001ff00 */
[----:B------:R-:W0:Y:S02]  /*5a90*/  F2F.F64.F32 R4, R4 ;  /* 0x0000000400047310 */ /* 0x000e240000201800 */
[----:B0-----:R0:W-:Y:S01]  /*5aa0*/  STG.E.128 desc[UR36][R8.64], R4 ;  /* 0x0000000408007986 */ /* 0x0011e2000c101d24 */
[----:B------:R-:W-:Y:S05]  /*5ab0*/  BRA `(.L_x_1787) ;  /* 0x0000000000f07947 */ /* 0x000fea0003800000 */
.L_x_1806:
[----:B------:R-:W-:-:S13]  /*5ac0*/  ISETP.NE.AND P0, PT, R0, 0xf, PT ;  /* 0x0000000f0000780c */ /* 0x000fda0003f05270 */
[----:B------:R-:W-:Y:S05]  /*5ad0*/  @!P0 BRA `(.L_x_1808) ;  /* 0x0000000000e08947 */ /* 0x000fea0003800000 */
[----:B------:R-:W-:-:S13]  /*5ae0*/  ISETP.NE.AND P0, PT, R0, 0x17, PT ;  /* 0x000000170000780c */ /* 0x000fda0003f05270 */
[----:B------:R-:W-:Y:S05]  /*5af0*/  @!P0 BRA `(.L_x_1809) ;  /* 0x00000000008c8947 */ /* 0x000fea0003800000 */
[----:B------:R-:W-:-:S13]  /*5b00*/  ISETP.NE.AND P0, PT, R0, 0x18, PT ;  /* 0x000000180000780c */ /* 0x000fda0003f05270 */
[----:B------:R-:W-:Y:S05]  /*5b10*/  @!P0 BRA `(.L_x_1810) ;  /* 0x0000000000448947 */ /* 0x000fea0003800000 */
.L_x_1786:
        /* <DEDUP_REMOVED lines=16> */
.L_x_1811:
[----:B------:R-:W-:Y:S05]  /*5c20*/  BRA `(.L_x_1787) ;  /* 0x0000000000947947 */ /* 0x000fea0003800000 */
.L_x_1810:
[----:B-----5:R-:W-:Y:S01]  /*5c30*/  LOP3.LUT R4, R22, 0x7fffffff, RZ, 0xc0, !PT ;  /* 0x7fffffff16047812 */ /* 0x020fe200078ec0ff */
        /* <DEDUP_REMOVED lines=11> */
.L_x_1813:
[----:B------:R-:W-:Y:S05]  /*5cf0*/  BSYNC.RECONVERGENT B0 ;  /* 0x0000000000007941 */ /* 0x000fea0003800200 */
.L_x_1812:
[----:B------:R-:W-:-:S05]  /*5d00*/  LOP3.LUT R3, R0, 0x80, R5, 0xf8, !PT ;  /* 0x0000008000037812 */ /* 0x000fca00078ef805 */
[----:B------:R0:W-:Y:S01]  /*5d10*/  STG.E.U8 desc[UR36][R8.64], R3 ;  /* 0x0000000308007986 */ /* 0x0001e2000c101124 */
[----:B------:R-:W-:Y:S05]  /*5d20*/  BRA `(.L_x_1787) ;  /* 0x0000000000547947 */ /* 0x000fea0003800000 */
.L_x_1809:
[----:B-----5:R-:W-:Y:S01]  /*5d30*/  LOP3.LUT R4, R22, 0x7fffffff, RZ, 0xc0, !PT ;  /* 0x7fffffff16047812 */ /* 0x020fe200078ec0ff */
        /* <DEDUP_REMOVED lines=10> */
.L_x_1815:
[----:B------:R-:W-:Y:S01]  /*5de0*/  IMAD.MOV.U32 R0, RZ, RZ, 0x7f ;  /* 0x0000007fff007424 */ /* 0x000fe200078e00ff */
[----:B------:R-:W-:-:S04]  /*5df0*/  ISETP.GT.U32.AND P0, PT, R4, 0x7f800000, PT ;  /* 0x7f8000000400780c */ /* 0x000fc80003f04070 */
[----:B------:R-:W-:-:S09]  /*5e00*/  SEL R0, R0, 0x7c, P0 ;  /* 0x0000007c00007807 */ /* 0x000fd20000000000 */
.L_x_1816:
[----:B------:R-:W-:Y:S05]  /*5e10*/  BSYNC.RECONVERGENT B0 ;  /* 0x0000000000007941 */ /* 0x000fea0003800200 */
.L_x_1814:
[----:B------:R-:W-:-:S04]  /*5e20*/  SHF.R.U32.HI R3, RZ, 0x18, R22 ;  /* 0x00000018ff037819 */ /* 0x000fc80000011616 */
[----:B------:R-:W-:-:S05]  /*5e30*/  LOP3.LUT R3, R0, 0x80, R3, 0xf8, !PT ;  /* 0x0000008000037812 */ /* 0x000fca00078ef803 */
[----:B------:R0:W-:Y:S01]  /*5e40*/  STG.E.U8 desc[UR36][R8.64], R3 ;  /* 0x0000000308007986 */ /* 0x0001e2000c101124 */
[----:B------:R-:W-:Y:S05]  /*5e50*/  BRA `(.L_x_1787) ;  /* 0x0000000000087947 */ /* 0x000fea0003800000 */
.L_x_1808:
[----:B-----5:R-:W-:-:S05]  /*5e60*/  F2FP.BF16.F32.PACK_AB R22, RZ, R22 ;  /* 0x00000016ff16723e */ /* 0x020fca00000010ff */
[----:B------:R0:W-:Y:S02]  /*5e70*/  STG.E.U16 desc[UR36][R8.64], R22 ;  /* 0x0000001608007986 */ /* 0x0001e4000c101524 */
.L_x_1787:
        /* <DEDUP_REMOVED lines=21> */
[----:B------:R-:W0:Y:S02]  /*5fd0*/  F2I.FTZ.TRUNC.NTZ R3, R24 ;  /* 0x0000001800037305 */ /* 0x000e24000021f100 */
[----:B0-----:R0:W-:Y:S01]  /*5fe0*/  STG.E.U8 desc[UR36][R8.64], R3 ;  /* 0x0000000308007986 */ /* 0x0011e2000c101124 */
[----:B------:R-:W-:Y:S05]  /*5ff0*/  BRA `(.L_x_1822) ;  /* 0x0000000c00387947 */ /* 0x000fea0003800000 */
.L_x_1820:
[----:B------:R-:W0:Y:S02]  /*6000*/  F2I.S64.TRUNC R24, R24 ;  /* 0x0000001800187311 */ /* 0x000e24000020d900 */
[----:B0-----:R-:W-:-:S05]  /*6010*/  IMAD.MOV.U32 R3, RZ, RZ, R24 ;  /* 0x000000ffff037224 */ /* 0x001fca00078e0018 */
[----:B------:R0:W-:Y:S01]  /*6020*/  STG.E.U8 desc[UR36][R8.64], R3 ;  /* 0x0000000308007986 */ /* 0x0001e2000c101124 */
[----:B------:R-:W-:Y:S05]  /*6030*/  BRA `(.L_x_1822) ;  /* 0x0000000c00287947 */ /* 0x000fea0003800000 */
.L_x_1819:
[----:B------:R-:W-:-:S13]  /*6040*/  ISETP.NE.AND P0, PT, R0, 0x2, PT ;  /* 0x000000020000780c */ /* 0x000fda0003f05270 */
[----:B------:R-:W-:Y:S05]  /*6050*/  @!P0 BRA `(.L_x_1823) ;  /* 0x0000000000288947 */ /* 0x000fea0003800000 */
[----:B------:R-:W-:-:S13]  /*6060*/  ISETP.NE.AND P0, PT, R0, 0x3, PT ;  /* 0x000000030000780c */ /* 0x000fda0003f05270 */
[----:B------:R-:W-:Y:S05]  /*6070*/  @!P0 BRA `(.L_x_1824) ;  /* 0x0000000000148947 */ /* 0x000fea0003800000 */
[----:B------:R-:W-:-:S13]  /*6080*/  ISETP.NE.AND P0, PT, R0, 0x4, PT ;  /* 0x000000040000780c */ /* 0x000fda0003f05270 */
[----:B------:R-:W-:Y:S05]  /*6090*/  @P0 BRA `(.L_x_1821) ;  /* 0x0000000800380947 */ /* 0x000fea0003800000 */
[----:B------:R-:W0:Y:S02]  /*60a0*/  F2I.S64.TRUNC R24, R24 ;  /* 0x0000001800187311 */ /* 0x000e24000020d900 */
[----:B0-----:R0:W-:Y:S01]  /*60b0*/  STG.E.64 desc[UR36][R8.64], R24 ;  /* 0x0000001808007986 */ /* 0x0011e2000c101b24 */
[----:B------:R-:W-:Y:S05]  /*60c0*/  BRA `(.L_x_1822) ;  /* 0x0000000c00047947 */ /* 0x000fea0003800000 */
.L_x_1824:
[----:B------:R-:W0:Y:S02]  /*60d0*/  F2I.FTZ.TRUNC.NTZ R3, R24 ;  /* 0x0000001800037305 */ /* 0x000e24000021f100 */
[----:B0-----:R0:W-:Y:S01]  /*60e0*/  STG.E desc[UR36][R8.64], R3 ;  /* 0x0000000308007986 */ /* 0x0011e2000c101924 */
[----:B------:R-:W-:Y:S05]  /*60f0*/  BRA `(.L_x_1822) ;  /* 0x0000000800f87947 */ /* 0x000fea0003800000 */
.L_x_1823:
[----:B------:R-:W0:Y:S02]  /*6100*/  F2I.FTZ.TRUNC.NTZ R3, R24 ;  /* 0x0000001800037305 */ /* 0x000e24000021f100 */
[----:B0-----:R0:W-:Y:S01]  /*6110*/  STG.E.U16 desc[UR36][R8.64], R3 ;  /* 0x0000000308007986 */ /* 0x0011e2000c101524 */
[----:B------:R-:W-:Y:S05]  /*6120*/  BRA `(.L_x_1822) ;  /* 0x0000000800ec7947 */ /* 0x000fea0003800000 */
.L_x_1818:
[----:B------:R-:W-:-:S13]  /*6130*/  ISETP.GT.AND P0, PT, R0, 0x6, PT ;  /* 0x000000060000780c */ /* 0x000fda0003f04270 */
[----:B------:R-:W-:Y:S05]  /*6140*/  @P0 BRA `(.L_x_1825) ;  /* 0x0000000000240947 */ /* 0x000fea0003800000 */
[----:B------:R-:W-:-:S13]  /*6150*/  ISETP.NE.AND P0, PT, R0, 0x5, PT ;  /* 0x000000050000780c */ /* 0x000fda0003f05270 */
[----:B------:R-:W-:Y:S05]  /*6160*/  @!P0 BRA `(.L_x_1826) ;  /* 0x0000000000108947 */ /* 0x000fea0003800000 */
[----:B------:R-:W-:-:S13]  /*6170*/  ISETP.NE.AND P0, PT, R0, 0x6, PT ;  /* 0x000000060000780c */ /* 0x000fda0003f05270 */
[----:B------:R-:W-:Y:S05]  /*6180*/  @P0 BRA `(.L_x_1821) ;  /* 0x0000000400fc0947 */ /* 0x000fea0003800000 */
[----:B------:R0:W-:Y:S01]  /*6190*/  STG.E desc[UR36][R8.64], R24 ;  /* 0x0000001808007986 */ /* 0x0001e2000c101924 */
[----:B------:R-:W-:Y:S05]  /*61a0*/  BRA `(.L_x_1822) ;  /* 0x0000000800cc7947 */ /* 0x000fea0003800000 */
.L_x_1826:
[----:B------:R-:W-:-:S05]  /*61b0*/  F2FP.F16.F32.PACK_AB R24, RZ, R24 ;  /* 0x00000018ff18723e */ /* 0x000fca00000000ff */
[----:B------:R0:W-:Y:S01]  /*61c0*/  STG.E.U16 desc[UR36][R8.64], R24 ;  /* 0x0000001808007986 */ /* 0x0001e2000c101524 */
[----:B------:R-:W-:Y:S05]  /*61d0*/  BRA `(.L_x_1822) ;  /* 0x0000000800c07947 */ /* 0x000fea0003800000 */
.L_x_1825:
[----:B------:R-:W-:-:S13]  /*61e0*/  ISETP.NE.AND P0, PT, R0, 0x7, PT ;  /* 0x000000070000780c */ /* 0x000fda0003f05270 */
[----:B------:R-:W-:Y:S05]  /*61f0*/  @!P0 BRA `(.L_x_1827) ;  /* 0x00000000002c8947 */ /* 0x000fea0003800000 */
[----:B------:R-:W-:-:S13]  /*6200*/  ISETP.NE.AND P0, PT, R0, 0x8, PT ;  /* 0x000000080000780c */ /* 0x000fda0003f05270 */
[----:B------:R-:W-:Y:S05]  /*6210*/  @!P0 BRA `(.L_x_1828) ;  /* 0x0000000000148947 */ /* 0x000fea0003800000 */
[----:B------:R-:W-:-:S13]  /*6220*/  ISETP.NE.AND P0, PT, R0, 0x9, PT ;  /* 0x000000090000780c */ /* 0x000fda0003f05270 */
[----:B------:R-:W-:Y:S05]  /*6230*/  @P0 BRA `(.L_x_1821) ;  /* 0x0000000400d00947 */ /* 0x000fea0003800000 */
[----:B------:R-:W-:-:S05]  /*6240*/  IMAD.MOV.U32 R25, RZ, RZ, RZ ;  /* 0x000000ffff197224 */ /* 0x000fca00078e00ff */
[----:B------:R0:W-:Y:S01]  /*6250*/  STG.E.64 desc[UR36][R8.64], R24 ;  /* 0x0000001808007986 */ /* 0x0001e2000c101b24 */
[----:B------:R-:W-:Y:S05]  /*6260*/  BRA `(.L_x_1822) ;  /* 0x00000008009c7947 */ /* 0x000fea0003800000 */
.L_x_1828:
[----:B------:R-:W-:-:S04]  /*6270*/  F2FP.F16.F32.PACK_AB R3, RZ, R24 ;  /* 0x00000018ff03723e */ /* 0x000fc800000000ff */
[----:B------:R-:W-:-:S05]  /*6280*/  PRMT R3, R3, 0x5410, RZ ;  /* 0x0000541003037816 */ /* 0x000fca00000000ff */
[----:B------:R0:W-:Y:S01]  /*6290*/  STG.E desc[UR36][R8.64], R3 ;  /* 0x0000000308007986 */ /* 0x0001e2000c101924 */
[----:B------:R-:W-:Y:S05]  /*62a0*/  BRA `(.L_x_1822) ;  /* 0x00000008008c7947 */ /* 0x000fea0003800000 */
.L_x_1827:
[----:B------:R-:W-:-:S06]  /*62b0*/  FMUL.FTZ R4, R24, 1 ;  /* 0x3f80000018047820 */ /* 0x000fcc0000410000 */
[----:B------:R-:W0:Y:S02]  /*62c0*/  F2F.F64.F32 R4, R4 ;  /* 0x0000000400047310 */ /* 0x000e240000201800 */
[----:B0-----:R0:W-:Y:S01]  /*62d0*/  STG.E.64 desc[UR36][R8.64], R4 ;  /* 0x0000000408007986 */ /* 0x0011e2000c101b24 */
[----:B------:R-:W-:Y:S05]  /*62e0*/  BRA `(.L_x_1822) ;  /* 0x00000008007c7947 */ /* 0x000fea0003800000 */
.L_x_1817:
        /* <DEDUP_REMOVED lines=10> */
[----:B------:R-:W0:Y:S02]  /*6390*/  F2I.FTZ.U32.TRUNC.NTZ R3, R24 ;  /* 0x0000001800037305 */ /* 0x000e24000021f000 */
[----:B0-----:R0:W-:Y:S01]  /*63a0*/  STG.E.U16 desc[UR36][R8.64], R3 ;  /* 0x0000000308007986 */ /* 0x0011e2000c101524 */
[----:B------:R-:W-:Y:S05]  /*63b0*/  BRA `(.L_x_1822) ;  /* 0x0000000800487947 */ /* 0x000fea0003800000 */
.L_x_1832:
        /* <DEDUP_REMOVED lines=16> */
.L_x_1835:
[----:B------:R-:W-:-:S04]  /*64c0*/  SHF.R.U32.HI R24, RZ, 0x18, R24 ;  /* 0x00000018ff187819 */ /* 0x000fc80000011618 */
[----:B------:R-:W-:-:S04]  /*64d0*/  LOP3.LUT R3, R3, 0x80, R24, 0xf8, !PT ;  /* 0x0000008003037812 */ /* 0x000fc800078ef818 */
[----:B------:R-:W-:-:S07]  /*64e0*/  PRMT R4, R3, 0x7610, R4 ;  /* 0x0000761003047816 */ /* 0x000fce0000000004 */
.L_x_1834:
[----:B------:R-:W-:Y:S05]  /*64f0*/  BSYNC.RECONVERGENT B0 ;  /* 0x0000000000007941 */ /* 0x000fea0003800200 */
.L_x_1833:
[----:B------:R0:W-:Y:S01]  /*6500*/  STG.E.U8 desc[UR36][R8.64], R4 ;  /* 0x0000000408007986 */ /* 0x0001e2000c101124 */
[----:B------:R-:W-:Y:S05]  /*6510*/  BRA `(.L_x_1822) ;  /* 0x0000000400f07947 */ /* 0x000fea0003800000 */
.L_x_1831:
        /* <DEDUP_REMOVED lines=16> */
.L_x_1838:
[----:B------:R-:W-:-:S04]  /*6620*/  SHF.R.U32.HI R24, RZ, 0x18, R24 ;  /* 0x00000018ff187819 */ /* 0x000fc80000011618 */
[----:B------:R-:W-:-:S04]  /*6630*/  LOP3.LUT R3, R3, 0x80, R24, 0xf8, !PT ;  /* 0x0000008003037812 */ /* 0x000fc800078ef818 */
[----:B------:R-:W-:-:S07]  /*6640*/  PRMT R4, R3, 0x7610, R4 ;  /* 0x0000761003047816 */ /* 0x000fce0000000004 */
.L_x_1837:
[----:B------:R-:W-:Y:S05]  /*6650*/  BSYNC.RECONVERGENT B0 ;  /* 0x0000000000007941 */ /* 0x000fea0003800200 */
.L_x_1836:
[----:B------:R0:W-:Y:S01]  /*6660*/  STG.E.U8 desc[UR36][R8.64], R4 ;  /* 0x0000000408007986 */ /* 0x0001e2000c101124 */
[----:B------:R-:W-:Y:S05]  /*6670*/  BRA `(.L_x_1822) ;  /* 0x0000000400987947 */ /* 0x000fea0003800000 */
.L_x_1830:
[----:B------:R-:W-:-:S13]  /*6680*/  ISETP.NE.AND P0, PT, R0, 0x1c, PT ;  /* 0x0000001c0000780c */ /* 0x000fda0003f05270 */
[----:B------:R-:W-:Y:S05]  /*6690*/  @!P0 BRA `(.L_x_1839) ;  /* 0x0000000000588947 */ /* 0x000fea0003800000 */
[----:B------:R-:W-:-:S13]  /*66a0*/  ISETP.NE.AND P0, PT, R0, 0x1d, PT ;  /* 0x0000001d0000780c */ /* 0x000fda0003f05270 */
[----:B------:R-:W-:Y:S05]  /*66b0*/  @!P0 BRA `(.L_x_1840) ;  /* 0x0000000000448947 */ /* 0x000fea0003800000 */
[----:B------:R-:W-:-:S13]  /*66c0*/  ISETP.NE.AND P0, PT, R0, 0x2c, PT ;  /* 0x0000002c0000780c */ /* 0x000fda0003f05270 */
[----:B------:R-:W-:Y:S05]  /*66d0*/  @P0 BRA `(.L_x_1821) ;  /* 0x0000000000a80947 */ /* 0x000fea0003800000 */
        /* <DEDUP_REMOVED lines=15> */
.L_x_1840:
[----:B------:R-:W0:Y:S02]  /*67d0*/  F2I.U64.TRUNC R24, R24 ;  /* 0x0000001800187311 */ /* 0x000e24000020d800 */
[----:B0-----:R0:W-:Y:S01]  /*67e0*/  STG.E.64 desc[UR36][R8.64], R24 ;  /* 0x0000001808007986 */ /* 0x0011e2000c101b24 */
[----:B------:R-:W-:Y:S05]  /*67f0*/  BRA `(.L_x_1822) ;  /* 0x0000000400387947 */ /* 0x000fea0003800000 */
.L_x_1839:
[----:B------:R-:W0:Y:S02]  /*6800*/  F2I.FTZ.U32.TRUNC.NTZ R3, R24 ;  /* 0x0000001800037305 */ /* 0x000e24000021f000 */
[----:B0-----:R0:W-:Y:S01]  /*6810*/  STG.E desc[UR36][R8.64], R3 ;  /* 0x0000000308007986 */ /* 0x0011e2000c101924 */
[----:B------:R-:W-:Y:S05]  /*6820*/  BRA `(.L_x_1822) ;  /* 0x00000004002c7947 */ /* 0x000fea0003800000 */
.L_x_1829:
[----:B------:R-:W-:-:S13]  /*6830*/  ISETP.GT.AND P0, PT, R0, 0xe, PT ;  /* 0x0000000e0000780c */ /* 0x000fda0003f04270 */
[----:B------:R-:W-:Y:S05]  /*6840*/  @P0 BRA `(.L_x_1841) ;  /* 0x0000000000340947 */ /* 0x000fea0003800000 */
[----:B------:R-:W-:-:S13]  /*6850*/  ISETP.NE.AND P0, PT, R0, 0xa, PT ;  /* 0x0000000a0000780c */ /* 0x000fda0003f05270 */
[----:B------:R-:W-:Y:S05]  /*6860*/  @!P0 BRA `(.L_x_1842) ;  /* 0x0000000000188947 */ /* 0x000fea0003800000 */
[----:B------:R-:W-:-:S13]  /*6870*/  ISETP.NE.AND P0, PT, R0, 0xb, PT ;  /* 0x0000000b0000780c */ /* 0x000fda0003f05270 */
[----:B------:R-:W-:Y:S05]  /*6880*/  @P0 BRA `(.L_x_1821) ;  /* 0x00000000003c0947 */ /* 0x000fea0003800000 */
[----:B------:R-:W-:-:S04]  /*6890*/  FSETP.NEU.FTZ.AND P0, PT, R24, RZ, PT ;  /* 0x000000ff1800720b */ /* 0x000fc80003f1d000 */
[----:B------:R-:W-:-:S05]  /*68a0*/  SEL R3, RZ, 0x1, !P0 ;  /* 0x00000001ff037807 */ /* 0x000fca0004000000 */
[----:B------:R4:W-:Y:S01]  /*68b0*/  STG.E.U8 desc[UR36][R8.64], R3 ;  /* 0x0000000308007986 */ /* 0x0009e2000c101124 */
[----:B------:R-:W-:Y:S05]  /*68c0*/  BRA `(.L_x_1822) ;  /* 0x0000000400047947 */ /* 0x000fea0003800000 */
.L_x_1842:
[----:B------:R-:W-:Y:S01]  /*68d0*/  FMUL.FTZ R4, R24, 1 ;  /* 0x3f80000018047820 */ /* 0x000fe20000410000 */
[----:B------:R-:W-:-:S05]  /*68e0*/  CS2R R6, SRZ ;  /* 0x0000000000067805 */ /* 0x000fca000001ff00 */
[----:B------:R-:W0:Y:S02]  /*68f0*/  F2F.F64.F32 R4, R4 ;  /* 0x0000000400047310 */ /* 0x000e240000201800 */
[----:B0-----:R3:W-:Y:S01]  /*6900*/  STG.E.128 desc[UR36][R8.64], R4 ;  /* 0x0000000408007986 */ /* 0x0017e2000c101d24 */
[----:B------:R-:W-:Y:S05]  /*6910*/  BRA `(.L_x_1822) ;  /* 0x0000000000f07947 */ /* 0x000fea0003800000 */
.L_x_1841:
[----:B------:R-:W-:-:S13]  /*6920*/  ISETP.NE.AND P0, PT, R0, 0xf, PT ;  /* 0x0000000f0000780c */ /* 0x000fda0003f05270 */
[----:B------:R-:W-:Y:S05]  /*6930*/  @!P0 BRA `(.L_x_1843) ;  /* 0x0000000000e08947 */ /* 0x000fea0003800000 */
[----:B------:R-:W-:-:S13]  /*6940*/  ISETP.NE.AND P0, PT, R0, 0x17, PT ;  /* 0x000000170000780c */ /* 0x000fda0003f05270 */
[----:B------:R-:W-:Y:S05]  /*6950*/  @!P0 BRA `(.L_x_1844) ;  /* 0x00000000008c8947 */ /* 0x000fea0003800000 */
[----:B------:R-:W-:-:S13]  /*6960*/  ISETP.NE.AND P0, PT, R0, 0x18, PT ;  /* 0x000000180000780c */ /* 0x000fda0003f05270 */
[----:B------:R-:W-:Y:S05]  /*6970*/  @!P0 BRA `(.L_x_1845) ;  /* 0x0000000000448947 */ /* 0x000fea0003800000 */
.L_x_1821:
        /* <DEDUP_REMOVED lines=16> */
.L_x_1846:
[----:B------:R-:W-:Y:S05]  /*6a80*/  BRA `(.L_x_1822) ;  /* 0x0000000000947947 */ /* 0x000fea0003800000 */
.L_x_1845:
        /* <DEDUP_REMOVED lines=12> */
.L_x_1848:
[----:B------:R-:W-:Y:S05]  /*6b50*/  BSYNC.RECONVERGENT B0 ;  /* 0x0000000000007941 */ /* 0x000fea0003800200 */
.L_x_1847:
[----:B------:R-:W-:-:S05]  /*6b60*/  LOP3.LUT R3, R0, 0x80, R5, 0xf8, !PT ;  /* 0x0000008000037812 */ /* 0x000fca00078ef805 */
[----:B------:R1:W-:Y:S01]  /*6b70*/  STG.E.U8 desc[UR36][R8.64], R3 ;  /* 0x0000000308007986 */ /* 0x0003e2000c101124 */
[----:B------:R-:W-:Y:S05]  /*6b80*/  BRA `(.L_x_1822) ;  /* 0x0000000000547947 */ /* 0x000fea0003800000 */
.L_x_1844:
        /* <DEDUP_REMOVED lines=11> */
.L_x_1850:
[----:B------:R-:W-:Y:S01]  /*6c40*/  IMAD.MOV.U32 R0, RZ, RZ, 0x7f ;  /* 0x0000007fff007424 */ /* 0x000fe200078e00ff */
[----:B------:R-:W-:-:S04]  /*6c50*/  ISETP.GT.U32.AND P0, PT, R4, 0x7f800000, PT ;  /* 0x7f8000000400780c */ /* 0x000fc80003f04070 */
[----:B------:R-:W-:-:S09]  /*6c60*/  SEL R0, R0, 0x7c, P0 ;  /* 0x0000007c00007807 */ /* 0x000fd20000000000 */
.L_x_1851:
[----:B------:R-:W-:Y:S05]  /*6c70*/  BSYNC.RECONVERGENT B0 ;  /* 0x0000000000007941 */ /* 0x000fea0003800200 */
.L_x_1849:
[----:B------:R-:W-:-:S04]  /*6c80*/  SHF.R.U32.HI R3, RZ, 0x18, R24 ;  /* 0x00000018ff037819 */ /* 0x000fc80000011618 */
[----:B------:R-:W-:-:S05]  /*6c90*/  LOP3.LUT R3, R0, 0x80, R3, 0xf8, !PT ;  /* 0x0000008000037812 */ /* 0x000fca00078ef803 */
[----:B------:R2:W-:Y:S01]  /*6ca0*/  STG.E.U8 desc[UR36][R8.64], R3 ;  /* 0x0000000308007986 */ /* 0x0005e2000c101124 */
[----:B------:R-:W-:Y:S05]  /*6cb0*/  BRA `(.L_x_1822) ;  /* 0x0000000000087947 */ /* 0x000fea0003800000 */
.L_x_1843:
[----:B------:R-:W-:-:S05]  /*6cc0*/  F2FP.BF16.F32.PACK_AB R24, RZ, R24 ;  /* 0x00000018ff18723e */ /* 0x000fca00000010ff */
[----:B------:R0:W-:Y:S02]  /*6cd0*/  STG.E.U16 desc[UR36][R8.64], R24 ;  /* 0x0000001808007986 */ /* 0x0001e4000c101524 */
.L_x_1822:
[----:B------:R-:W-:-:S07]  /*6ce0*/  VIADD R19, R19, 0x80 ;  /* 0x0000008013137836 */ /* 0x000fce0000000000 */
.L_x_1781:
[----:B------:R-:W-:Y:S05]  /*6cf0*/  BSYNC.RECONVERGENT B6 ;  /* 0x0000000000067941 */ /* 0x000fea0003800200 */
.L_x_1780:
[----:B------:R-:W-:-:S13]  /*6d00*/  ISETP.GE.AND P0, PT, R19, R17, PT ;  /* 0x000000111300720c */ /* 0x000fda0003f06270 */
[----:B------:R-:W-:Y:S05]  /*6d10*/  @P0 EXIT ;  /* 0x000000000000094d */ /* 0x000fea0003800000 */
[----:B0-23--:R-:W0:Y:S01]  /*6d20*/  LDC.64 R4, c[0x0][0x388] ;  /* 0x0000e200ff047b82 */ /* 0x00de220000000a00 */
[----:B------:R-:W4:Y:S01]  /*6d30*/  LDCU UR4, c[0x0][0x3a8] ;  /* 0x00007500ff0477ac */ /* 0x000f220008000800 */
[----:B-1----:R-:W-:Y:S01]  /*6d40*/  PRMT R0, R16, 0x9910, RZ ;  /* 0x0000991010007816 */ /* 0x002fe200000000ff */
[----:B------:R-:W-:-:S03]  /*6d50*/  IMAD R2, R2, 0x200, R19 ;  /* 0x0000020002027824 */ /* 0x000fc600078e0213 */
[----:B------:R-:W-:Y:S01]  /*6d60*/  ISETP.GT.AND P1, PT, R0, 0x9, PT ;  /* 0x000000090000780c */ /* 0x000fe20003f24270 */
[----:B----4-:R-:W-:-:S05]  /*6d70*/  IMAD R3, R2, UR4, RZ ;  /* 0x0000000402037c24 */ /* 0x010fca000f8e02ff */
        /* <DEDUP_REMOVED lines=12> */
[----:B0-----:R-:W-:Y:S01]  /*6e40*/  STG.E.U8 desc[UR36][R2.64], R5 ;  /* 0x0000000502007986 */ /* 0x001fe2000c101124 */
[----:B------:R-:W-:Y:S05]  /*6e50*/  EXIT ;  /* 0x000000000000794d */ /* 0x000fea0003800000 */
.L_x_1855:
[----:B-----5:R-:W0:Y:S02]  /*6e60*/  F2I.S64.TRUNC R18, R18 ;  /* 0x0000001200127311 */ /* 0x020e24000020d900 */
[----:B0-----:R-:W-:-:S05]  /*6e70*/  IMAD.MOV.U32 R5, RZ, RZ, R18 ;  /* 0x000000ffff057224 */ /* 0x001fca00078e0012 */
[----:B------:R-:W-:Y:S01]  /*6e80*/  STG.E.U8 desc[UR36][R2.64], R5 ;  /* 0x0000000502007986 */ /* 0x000fe2000c101124 */
[----:B------:R-:W-:Y:S05]  /*6e90*/  EXIT ;  /* 0x000000000000794d */ /* 0x000fea0003800000 */
.L_x_1854:
[----:B------:R-:W-:-:S13]  /*6ea0*/  ISETP.NE.AND P0, PT, R0, 0x2, PT ;  /* 0x000000020000780c */ /* 0x000fda0003f05270 */
[----:B------:R-:W-:Y:S05]  /*6eb0*/  @!P0 BRA `(.L_x_1857) ;  /* 0x0000000000288947 */ /* 0x000fea0003800000 */
[----:B------:R-:W-:-:S13]  /*6ec0*/  ISETP.NE.AND P0, PT, R0, 0x3, PT ;  /* 0x000000030000780c */ /* 0x000fda0003f05270 */
[----:B------:R-:W-:Y:S05]  /*6ed0*/  @!P0 BRA `(.L_x_1858) ;  /* 0x0000000000148947 */ /* 0x000fea0003800000 */
[----:B------:R-:W-:-:S13]  /*6ee0*/  ISETP.NE.AND P0, PT, R0, 0x4, PT ;  /* 0x000000040000780c */ /* 0x000fda0003f05270 */
[----:B------:R-:W-:Y:S05]  /*6ef0*/  @P0 BRA `(.L_x_1856) ;  /* 0x0000000800380947 */ /* 0x000fea0003800000 */
[----:B-----5:R-:W0:Y:S02]  /*6f00*/  F2I.S64.TRUNC R18, R18 ;  /* 0x0000001200127311 */ /* 0x020e24000020d900 */
[----:B0-----:R-:W-:Y:S01]  /*6f10*/  STG.E.64 desc[UR36][R2.64], R18 ;  /* 0x0000001202007986 */ /* 0x001fe2000c101b24 */
[----:B------:R-:W-:Y:S05]  /*6f20*/  EXIT ;  /* 0x000000000000794d */ /* 0x000fea0003800000 */
.L_x_1858:
[----:B-----5:R-:W0:Y:S02]  /*6f30*/  F2I.FTZ.TRUNC.NTZ R5, R18 ;  /* 0x0000001200057305 */ /* 0x020e24000021f100 */
[----:B0-----:R-:W-:Y:S01]  /*6f40*/  STG.E desc[UR36][R2.64], R5 ;  /* 0x0000000502007986 */ /* 0x001fe2000c101924 */
[----:B------:R-:W-:Y:S05]  /*6f50*/  EXIT ;  /* 0x000000000000794d */ /* 0x000fea0003800000 */
.L_x_1857:
[----:B-----5:R-:W0:Y:S02]  /*6f60*/  F2I.FTZ.TRUNC.NTZ R5, R18 ;  /* 0x0000001200057305 */ /* 0x020e24000021f100 */
[----:B0-----:R-:W-:Y:S01]  /*6f70*/  STG.E.U16 desc[UR36][R2.64], R5 ;  /* 0x0000000502007986 */ /* 0x001fe2000c101524 */
[----:B------:R-:W-:Y:S05]  /*6f80*/  EXIT ;  /* 0x000000000000794d */ /* 0x000fea0003800000 */
.L_x_1853:
[----:B------:R-:W-:-:S13]  /*6f90*/  ISETP.GT.AND P0, PT, R0, 0x6, PT ;  /* 0x000000060000780c */ /* 0x000fda0003f04270 */
[----:B------:R-:W-:Y:S05]  /*6fa0*/  @P0 BRA `(.L_x_1859) ;  /* 0x0000000000240947 */ /* 0x000fea0003800000 */
[----:B------:R-:W-:-:S13]  /*6fb0*/  ISETP.NE.AND P0, PT, R0, 0x5, PT ;  /* 0x000000050000780c */ /* 0x000fda0003f05270 */
[----:B------:R-:W-:Y:S05]  /*6fc0*/  @!P0 BRA `(.L_x_1860) ;  /* 0x0000000000108947 */ /* 0x000fea0003800000 */
[----:B------:R-:W-:-:S13]  /*6fd0*/  ISETP.NE.AND P0, PT, R0, 0x6, PT ;  /* 0x000000060000780c */ /* 0x000fda0003f05270 */
[----:B------:R-:W-:Y:S05]  /*6fe0*/  @P0 BRA `(.L_x_1856) ;  /* 0x0000000400fc0947 */ /* 0x000fea0003800000 */
[----:B-----5:R-:W-:Y:S01]  /*6ff0*/  STG.E desc[UR36][R2.64], R18 ;  /* 0x0000001202007986 */ /* 0x020fe2000c101924 */
[----:B------:R-:W-:Y:S05]  /*7000*/  EXIT ;  /* 0x000000000000794d */ /* 0x000fea0003800000 */
.L_x_1860:
[----:B-----5:R-:W-:-:S05]  /*7010*/  F2FP.F16.F32.PACK_AB R18, RZ, R18 ;  /* 0x00000012ff12723e */ /* 0x020fca00000000ff */
[----:B------:R-:W-:Y:S01]  /*7020*/  STG.E.U16 desc[UR36][R2.64], R18 ;  /* 0x0000001202007986 */ /* 0x000fe2000c101524 */
[----:B------:R-:W-:Y:S05]  /*7030*/  EXIT ;  /* 0x000000000000794d */ /* 0x000fea0003800000 */
.L_x_1859:
[----:B------:R-:W-:-:S13]  /*7040*/  ISETP.NE.AND P0, PT, R0, 0x7, PT ;  /* 0x000000070000780c */ /* 0x000fda0003f05270 */
[----:B------:R-:W-:Y:S05]  /*7050*/  @!P0 BRA `(.L_x_1861) ;  /* 0x00000000002c8947 */ /* 0x000fea0003800000 */
[----:B------:R-:W-:-:S13]  /*7060*/  ISETP.NE.AND P0, PT, R0, 0x8, PT ;  /* 0x000000080000780c */ /* 0x000fda0003f05270 */
[----:B------:R-:W-:Y:S05]  /*7070*/  @!P0 BRA `(.L_x_1862) ;  /* 0x0000000000148947 */ /* 0x000fea0003800000 */
[----:B------:R-:W-:-:S13]  /*7080*/  ISETP.NE.AND P0, PT, R0, 0x9, PT ;  /* 0x000000090000780c */ /* 0x000fda0003f05270 */
[----:B------:R-:W-:Y:S05]  /*7090*/  @P0 BRA `(.L_x_1856) ;  /* 0x0000000400d00947 */ /* 0x000fea0003800000 */
[----:B------:R-:W-:-:S05]  /*70a0*/  IMAD.MOV.U32 R19, RZ, RZ, RZ ;  /* 0x000000ffff137224 */ /* 0x000fca00078e00ff */
[----:B-----5:R-:W-:Y:S01]  /*70b0*/  STG.E.64 desc[UR36][R2.64], R18 ;  /* 0x0000001202007986 */ /* 0x020fe2000c101b24 */
[----:B------:R-:W-:Y:S05]  /*70c0*/  EXIT ;  /* 0x000000000000794d */ /* 0x000fea0003800000 */
.L_x_1862:
[----:B-----5:R-:W-:-:S04]  /*70d0*/  F2FP.F16.F32.PACK_AB R5, RZ, R18 ;  /* 0x00000012ff05723e */ /* 0x020fc800000000ff */
[----:B------:R-:W-:-:S05]  /*70e0*/  PRMT R5, R5, 0x5410, RZ ;  /* 0x0000541005057816 */ /* 0x000fca00000000ff */
[----:B------:R-:W-:Y:S01]  /*70f0*/  STG.E desc[UR36][R2.64], R5 ;  /* 0x0000000502007986 */ /* 0x000fe2000c101924 */
[----:B------:R-:W-:Y:S05]  /*7100*/  EXIT ;  /* 0x000000000000794d */ /* 0x000fea0003800000 */
.L_x_1861:
[----:B-----5:R-:W-:-:S06]  /*7110*/  FMUL.FTZ R4, R18, 1 ;  /* 0x3f80000012047820 */ /* 0x020fcc0000410000 */
[----:B------:R-:W0:Y:S02]  /*7120*/  F2F.F64.F32 R4, R4 ;  /* 0x0000000400047310 */ /* 0x000e240000201800 */
[----:B0-----:R-:W-:Y:S01]  /*7130*/  STG.E.64 desc[UR36][R2.64], R4 ;  /* 0x0000000402007986 */ /* 0x001fe2000c101b24 */
[----:B------:R-:W-:Y:S05]  /*7140*/  EXIT ;  /* 0x000000000000794d */ /* 0x000fea0003800000 */
.L_x_1852:
        /* <DEDUP_REMOVED lines=11> */
[----:B0-----:R-:W-:Y:S01]  /*7200*/  STG.E.U16 desc[UR36][R2.64], R5 ;  /* 0x0000000502007986 */ /* 0x001fe2000c101524 */
[----:B------:R-:W-:Y:S05]  /*7210*/  EXIT ;  /* 0x000000000000794d */ /* 0x000fea0003800000 */
.L_x_1866:
        /* <DEDUP_REMOVED lines=16> */
.L_x_1869:
[----:B------:R-:W-:-:S04]  /*7320*/  SHF.R.U32.HI R18, RZ, 0x18, R18 ;  /* 0x00000018ff127819 */ /* 0x000fc80000011612 */
[----:B------:R-:W-:-:S04]  /*7330*/  LOP3.LUT R5, R5, 0x80, R18, 0xf8, !PT ;  /* 0x0000008005057812 */ /* 0x000fc800078ef812 */
[----:B------:R-:W-:-:S07]  /*7340*/  PRMT R0, R5, 0x7610, R0 ;  /* 0x0000761005007816 */ /* 0x000fce0000000000 */
.L_x_1868:
[----:B------:R-:W-:Y:S05]  /*7350*/  BSYNC.RECONVERGENT B0 ;  /* 0x0000000000007941 */ /* 0x000fea0003800200 */
.L_x_1867:
[----:B------:R-:W-:Y:S01]  /*7360*/  STG.E.U8 desc[UR36][R2.64], R0 ;  /* 0x0000000002007986 */ /* 0x000fe2000c101124 */
[----:B------:R-:W-:Y:S05]  /*7370*/  EXIT ;  /* 0x000000000000794d */ /* 0x000fea0003800000 */
.L_x_1865:
        /* <DEDUP_REMOVED lines=16> */
.L_x_1872:
[----:B------:R-:W-:-:S04]  /*7480*/  SHF.R.U32.HI R18, RZ, 0x18, R18 ;  /* 0x00000018ff127819 */ /* 0x000fc80000011612 */
[----:B------:R-:W-:-:S04]  /*7490*/  LOP3.LUT R5, R5, 0x80, R18, 0xf8, !PT ;  /* 0x0000008005057812 */ /* 0x000fc800078ef812 */
[----:B------:R-:W-:-:S07]  /*74a0*/  PRMT R0, R5, 0x7610, R0 ;  /* 0x0000761005007816 */ /* 0x000fce0000000000 */
.L_x_1871:
[----:B------:R-:W-:Y:S05]  /*74b0*/  BSYNC.RECONVERGENT B0 ;  /* 0x0000000000007941 */ /* 0x000fea0003800200 */
.L_x_1870:
[----:B------:R-:W-:Y:S01]  /*74c0*/  STG.E.U8 desc[UR36][R2.64], R0 ;  /* 0x0000000002007986 */ /* 0x000fe2000c101124 */
[----:B------:R-:W-:Y:S05]  /*74d0*/  EXIT ;  /* 0x000000000000794d */ /* 0x000fea0003800000 */
.L_x_1864:
        /* <DEDUP_REMOVED lines=21> */
.L_x_1874:
[----:B-----5:R-:W0:Y:S02]  /*7630*/  F2I.U64.TRUNC R18, R18 ;  /* 0x0000001200127311 */ /* 0x020e24000020d800 */
[----:B0-----:R-:W-:Y:S01]  /*7640*/  STG.E.64 desc[UR36][R2.64], R18 ;  /* 0x0000001202007986 */ /* 0x001fe2000c101b24 */
[----:B------:R-:W-:Y:S05]  /*7650*/  EXIT ;  /* 0x000000000000794d */ /* 0x000fea0003800000 */
.L_x_1873:
[----:B-----5:R-:W0:Y:S02]  /*7660*/  F2I.FTZ.U32.TRUNC.NTZ R5, R18 ;  /* 0x0000001200057305 */ /* 0x020e24000021f000 */
[----:B0-----:R-:W-:Y:S01]  /*7670*/  STG.E desc[UR36][R2.64], R5 ;  /* 0x0000000502007986 */ /* 0x001fe2000c101924 */
[----:B------:R-:W-:Y:S05]  /*7680*/  EXIT ;  /* 0x000000000000794d */ /* 0x000fea0003800000 */
.L_x_1863:
        /* <DEDUP_REMOVED lines=8> */
[----:B------:R-:W-:Y:S01]  /*7710*/  STG.E.U8 desc[UR36][R2.64], R5 ;  /* 0x0000000502007986 */ /* 0x000fe2000c101124 */
[----:B------:R-:W-:Y:S05]  /*7720*/  EXIT ;  /* 0x000000000000794d */ /* 0x000fea0003800000 */
.L_x_1876:
[----:B-----5:R-:W-:Y:S01]  /*7730*/  FMUL.FTZ R4, R18, 1 ;  /* 0x3f80000012047820 */ /* 0x020fe20000410000 */
[----:B------:R-:W-:-:S05]  /*7740*/  CS2R R6, SRZ ;  /* 0x0000000000067805 */ /* 0x000fca000001ff00 */
[----:B------:R-:W0:Y:S02]  /*7750*/  F2F.F64.F32 R4, R4 ;  /* 0x0000000400047310 */ /* 0x000e240000201800 */
[----:B0-----:R-:W-:Y:S01]  /*7760*/  STG.E.128 desc[UR36][R2.64], R4 ;  /* 0x0000000402007986 */ /* 0x001fe2000c101d24 */
[----:B------:R-:W-:Y:S05]  /*7770*/  EXIT ;  /* 0x000000000000794d */ /* 0x000fea0003800000 */
.L_x_1875:
[----:B------:R-:W-:-:S13]  /*7780*/  ISETP.NE.AND P0, PT, R0, 0xf, PT ;  /* 0x0000000f0000780c */ /* 0x000fda0003f05270 */
[----:B------:R-:W-:Y:S05]  /*7790*/  @!P0 BRA `(.L_x_1877) ;  /* 0x0000000000e08947 */ /* 0x000fea0003800000 */
[----:B------:R-:W-:-:S13]  /*77a0*/  ISETP.NE.AND P0, PT, R0, 0x17, PT ;  /* 0x000000170000780c */ /* 0x000fda0003f05270 */
[----:B------:R-:W-:Y:S05]  /*77b0*/  @!P0 BRA `(.L_x_1878) ;  /* 0x00000000008c8947 */ /* 0x000fea0003800000 */
[----:B------:R-:W-:-:S13]  /*77c0*/  ISETP.NE.AND P0, PT, R0, 0x18, PT ;  /* 0x000000180000780c */ /* 0x000fda0003f05270 */
[----:B------:R-:W-:Y:S05]  /*77d0*/  @!P0 BRA `(.L_x_1879) ;  /* 0x0000000000448947 */ /* 0x000fea0003800000 */
.L_x_1856:
        /* <DEDUP_REMOVED lines=15> */
[----:B--2--5:R-:W-:Y:S05]  /*78d0*/  CALL.ABS.NOINC R2 ;  /* 0x0000000002007343 */ /* 0x024fea0003c00000 */
.L_x_1880:
[----:B------:R-:W-:Y:S05]  /*78e0*/  EXIT ;  /* 0x000000000000794d */ /* 0x000fea0003800000 */
.L_x_1879:
        /* <DEDUP_REMOVED lines=12> */
.L_x_1882:
[----:B------:R-:W-:Y:S05]  /*79b0*/  BSYNC.RECONVERGENT B0 ;  /* 0x0000000000007941 */ /* 0x000fea0003800200 */
.L_x_1881:
[----:B------:R-:W-:-:S05]  /*79c0*/  LOP3.LUT R5, R0, 0x80, R7, 0xf8, !PT ;  /* 0x0000008000057812 */ /* 0x000fca00078ef807 */
[----:B------:R-:W-:Y:S01]  /*79d0*/  STG.E.U8 desc[UR36][R2.64], R5 ;  /* 0x0000000502007986 */ /* 0x000fe2000c101124 */
[----:B------:R-:W-:Y:S05]  /*79e0*/  EXIT ;  /* 0x000000000000794d */ /* 0x000fea0003800000 */
.L_x_1878:
        /* <DEDUP_REMOVED lines=11> */
.L_x_1884:
[----:B------:R-:W-:Y:S01]  /*7aa0*/  IMAD.MOV.U32 R0, RZ, RZ, 0x7f ;  /* 0x0000007fff007424 */ /* 0x000fe200078e00ff */
[----:B------:R-:W-:-:S04]  /*7ab0*/  ISETP.GT.U32.AND P0, PT, R4, 0x7f800000, PT ;  /* 0x7f8000000400780c */ /* 0x000fc80003f04070 */
[----:B------:R-:W-:-:S09]  /*7ac0*/  SEL R0, R0, 0x7c, P0 ;  /* 0x0000007c00007807 */ /* 0x000fd20000000000 */
.L_x_1885:
[----:B------:R-:W-:Y:S05]  /*7ad0*/  BSYNC.RECONVERGENT B0 ;  /* 0x0000000000007941 */ /* 0x000fea0003800200 */
.L_x_1883:
[----:B------:R-:W-:-:S04]  /*7ae0*/  SHF.R.U32.HI R5, RZ, 0x18, R18 ;  /* 0x00000018ff057819 */ /* 0x000fc80000011612 */
[----:B------:R-:W-:-:S05]  /*7af0*/  LOP3.LUT R5, R0, 0x80, R5, 0xf8, !PT ;  /* 0x0000008000057812 */ /* 0x000fca00078ef805 */
[----:B------:R-:W-:Y:S01]  /*7b00*/  STG.E.U8 desc[UR36][R2.64], R5 ;  /* 0x0000000502007986 */ /* 0x000fe2000c101124 */
[----:B------:R-:W-:Y:S05]  /*7b10*/  EXIT ;  /* 0x000000000000794d */ /* 0x000fea0003800000 */
.L_x_1877:
[----:B-----5:R-:W-:-:S05]  /*7b20*/  F2FP.BF16.F32.PACK_AB R18, RZ, R18 ;  /* 0x00000012ff12723e */ /* 0x020fca00000010ff */
[----:B------:R-:W-:Y:S01]  /*7b30*/  STG.E.U16 desc[UR36][R2.64], R18 ;  /* 0x0000001202007986 */ /* 0x000fe2000c101524 */
[----:B------:R-:W-:Y:S05]  /*7b40*/  EXIT ;  /* 0x000000000000794d */ /* 0x000fea0003800000 */
.L_x_1886:
        /* <DEDUP_REMOVED lines=11> */
.L_x_2745:


//--------------------- .text._ZN2at6native18elementwise_kernelILi128ELi2EZNS0_22gpu_kernel_impl_nocastIZZZNS0_16atan_kernel_cudaERNS_18TensorIteratorBaseEENKUlvE0_clEvENKUlvE0_clEvEUlfE_EEvS4_RKT_EUliE_EEviT1_ --------------------------
	.section	.text._ZN2at6native18elementwise_kernelILi128ELi2EZNS0_22gpu_kernel_impl_nocastIZZZNS0_16atan_kernel_cudaERNS_18TensorIteratorBaseEENKUlvE0_clEvENKUlvE0_clEvEUlfE_EEvS4_RKT_EUliE_EEviT1_,"ax",@progbits
	.align	128
        .global         _ZN2at6native18elementwise_kernelILi128ELi2EZNS0_22gpu_kernel_impl_nocastIZZZNS0_16atan_kernel_cudaERNS_18TensorIteratorBaseEENKUlvE0_clEvENKUlvE0_clEvEUlfE_EEvS4_RKT_EUliE_EEviT1_
        .type           _ZN2at6native18elementwise_kernelILi128ELi2EZNS0_22gpu_kernel_impl_nocastIZZZNS0_16atan_kernel_cudaERNS_18TensorIteratorBaseEENKUlvE0_clEvENKUlvE0_clEvEUlfE_EEvS4_RKT_EUliE_EEviT1_,@function
        .size           _ZN2at6native18elementwise_kernelILi128ELi2EZNS0_22gpu_kernel_impl_nocastIZZZNS0_16atan_kernel_cudaERNS_18TensorIteratorBaseEENKUlvE0_clEvENKUlvE0_clEvEUlfE_EEvS4_RKT_EUliE_EEviT1_,(.L_x_2746 - _ZN2at6native18elementwise_kernelILi128ELi2EZNS0_22gpu_kernel_impl_nocastIZZZNS0_16atan_kernel_cudaERNS_18TensorIteratorBaseEENKUlvE0_clEvENKUlvE0_clEvEUlfE_EEvS4_RKT_EUliE_EEviT1_)
        .other          _ZN2at6native18elementwise_kernelILi128ELi2EZNS0_22gpu_kernel_impl_nocastIZZZNS0_16atan_kernel_cudaERNS_18TensorIteratorBaseEENKUlvE0_clEvENKUlvE0_clEvEUlfE_EEvS4_RKT_EUliE_EEviT1_,@"STO_CUDA_ENTRY STV_DEFAULT"
_ZN2at6native18elementwise_kernelILi128ELi2EZNS0_22gpu_kernel_impl_nocastIZZZNS0_16atan_kernel_cudaERNS_18TensorIteratorBaseEENKUlvE0_clEvENKUlvE0_clEvEUlfE_EEvS4_RKT_EUliE_EEviT1_:
.text._ZN2at6native18elementwise_kernelILi128ELi2EZNS0_22gpu_kernel_impl_nocastIZZZNS0_16atan_kernel_cudaERNS_18TensorIteratorBaseEENKUlvE0_clEvENKUlvE0_clEvEUlfE_EEvS4_RKT_EUliE_EEviT1_:
        /* <DEDUP_REMOVED lines=10> */
[----:B------:R-:W-:Y:S01]  /*00a0*/  BSSY.RECONVERGENT B0, `(.L_x_1888) ;  /* 0x000001b000007945 */ /* 0x000fe20003800200 */
[----:B0-----:R-:W-:-:S13]  /*00b0*/  ISETP.GE.AND P0, PT, R3, UR4, PT ;  /* 0x0000000403007c0c */ /* 0x001fda000bf06270 */
[----:B------:R-:W-:Y:S05]  /*00c0*/  @P0 BRA `(.L_x_1889) ;  /* 0x0000000000600947 */ /* 0x000fea0003800000 */
[----:B------:R-:W0:Y:S02]  /*00d0*/  LDC.64 R4, c[0x0][0x588] ;  /* 0x00016200ff047b82 */ /* 0x000e240000000a00 */
[----:B0-----:R0:W2:Y:S01]  /*00e0*/  LDG.E R0, desc[UR6][R4.64] ;  /* 0x0000000604007981 */ /* 0x0010a2000c1e1900 */
[----:B------:R-:W-:Y:S01]  /*00f0*/  HFMA2 R7, -RZ, RZ, 0.890625, -0.00056934356689453125 ;  /* 0x3b2090aaff077431 */ /* 0x000fe200000001ff */
[----:B------:R-:W-:-:S04]  /*0100*/  IADD3 R3, PT, PT, R3, 0x80, RZ ;  /* 0x0000008003037810 */ /* 0x000fc80007ffe0ff */
[----:B0-----:R-:W0:Y:S01]  /*0110*/  LDC.64 R4, c[0x0][0x580] ;  /* 0x00016000ff047b82 */ /* 0x001e220000000a00 */
[C---:B--2---:R-:W-:Y:S01]  /*0120*/  FSETP.GT.FTZ.AND P0, PT, |R0|.reuse, 1, PT ;  /* 0x3f8000000000780b */ /* 0x044fe20003f14200 */
        /* <DEDUP_REMOVED lines=16> */
[----:B------:R-:W-:-:S05]  /*0230*/  FSEL R7, R0, R7, !P0 ;  /* 0x0000000700077208 */ /* 0x000fca0004000000 */
[----:B0-----:R0:W-:Y:S02]  /*0240*/  STG.E desc[UR6][R4.64], R7 ;  /* 0x0000000704007986 */ /* 0x0011e4000c101906 */
.L_x_1889:
[----:B------:R-:W-:Y:S05]  /*0250*/  BSYNC.RECONVERGENT B0 ;  /* 0x0000000000007941 */ /* 0x000fea0003800200 */
.L_x_1888:
[----:B------:R-:W-:-:S13]  /*0260*/  ISETP.GE.AND P0, PT, R3, UR4, PT ;  /* 0x0000000403007c0c */ /* 0x000fda000bf06270 */
[----:B------:R-:W-:Y:S05]  /*0270*/  @P0 EXIT ;  /* 0x000000000000094d */ /* 0x000fea0003800000 */
[----:B------:R-:W1:Y:S02]  /*0280*/  LDC.64 R2, c[0x0][0x588] ;  /* 0x00016200ff027b82 */ /* 0x000e640000000a00 */
[----:B-1----:R1:W2:Y:S01]  /*0290*/  LDG.E R0, desc[UR6][R2.64] ;  /* 0x0000000602007981 */ /* 0x0022a2000c1e1900 */
[----:B------:R-:W-:-:S05]  /*02a0*/  HFMA2 R6, -RZ, RZ, 0.890625, -0.00056934356689453125 ;  /* 0x3b2090aaff067431 */ /* 0x000fca00000001ff */
[----:B-1----:R-:W1:Y:S01]  /*02b0*/  LDC.64 R2, c[0x0][0x580] ;  /* 0x00016000ff027b82 */ /* 0x002e620000000a00 */
[C---:B--2---:R-:W-:Y:S01]  /*02c0*/  FSETP.GT.FTZ.AND P0, PT, |R0|.reuse, 1, PT ;  /* 0x3f8000000000780b */ /* 0x044fe20003f14200 */
[----:B0-----:R-:W-:-:S12]  /*02d0*/  FADD.FTZ R4, |R0|, -RZ ;  /* 0x800000ff00047221 */ /* 0x001fd80000010200 */
        /* <DEDUP_REMOVED lines=16> */
[----:B-1----:R-:W-:Y:S01]  /*03e0*/  STG.E desc[UR6][R2.64], R5 ;  /* 0x0000000502007986 */ /* 0x002fe2000c101906 */
[----:B------:R-:W-:Y:S05]  /*03f0*/  EXIT ;  /* 0x000000000000794d */ /* 0x000fea0003800000 */
.L_x_1887:
[----:B------:R-:W0:Y:S01]  /*0400*/  LDCU UR4, c[0x0][0x380] ;  /* 0x00007000ff0477ac */ /* 0x000e220008000800 */
[----:B------:R-:W-:Y:S01]  /*0410*/  IADD3 R2, PT, PT, R2, -0x1, RZ ;  /* 0xffffffff02027810 */ /* 0x000fe20007ffe0ff */
[----:B------:R-:W-:Y:S03]  /*0420*/  BSSY.RECONVERGENT B0, `(.L_x_1890) ;  /* 0x000014a000007945 */ /* 0x000fe60003800200 */
[----:B------:R-:W-:-:S04]  /*0430*/  VIMNMX.U32 R0, PT, PT, R2, 0x18, PT ;  /* 0x0000001802007848 */ /* 0x000fc80003fe0000 */
[----:B------:R-:W-:Y:S02]  /*0440*/  IADD3 R0, PT, PT, R0, 0x1, RZ ;  /* 0x0000000100007810 */ /* 0x000fe40007ffe0ff */
[----:B0-----:R-:W-:-:S13]  /*0450*/  ISETP.GE.AND P0, PT, R3, UR4, PT ;  /* 0x0000000403007c0c */ /* 0x001fda000bf06270 */
[----:B------:R-:W-:Y:S05]  /*0460*/  @P0 BRA `(.L_x_1891) ;  /* 0x0000001400140947 */ /* 0x000fea0003800000 */
[----:B------:R-:W0:Y:S01]  /*0470*/  LDCU.64 UR8, c[0x0][0x390] ;  /* 0x00007200ff0877ac */ /* 0x000e220008000a00 */
[----:B------:R-:W-:Y:S02]  /*0480*/  MOV R4, RZ ;  /* 0x000000ff00047202 */ /* 0x000fe40000000f00 */
        /* <DEDUP_REMOVED lines=277> */
[----:B------:R-:W-:Y:S01]  /*15e0*/  MOV R6, RZ ;  /* 0x000000ff00067202 */ /* 0x000fe20000000f00 */
        /* <DEDUP_REMOVED lines=18> */
.L_x_1892:
[----:B------:R-:W0:Y:S02]  /*1710*/  LDCU.128 UR8, c[0x0][0x580] ;  /* 0x0000b000ff0877ac */ /* 0x000e240008000c00 */
[----:B0-----:R-:W-:-:S04]  /*1720*/  IADD3 R6, P0, PT, R4, UR10, RZ ;  /* 0x0000000a04067c10 */ /* 0x001fc8000ff1e0ff */
[----:B------:R-:W-:-:S05]  /*1730*/  IADD3.X R7, PT, PT, RZ, UR11, RZ, P0, !PT ;  /* 0x0000000bff077c10 */ /* 0x000fca00087fe4ff */
[----:B------:R-:W2:Y:S01]  /*1740*/  LDG.E R6, desc[UR6][R6.64] ;  /* 0x0000000606067981 */ /* 0x000ea2000c1e1900 */
[----:B------:R-:W-:Y:S02]  /*1750*/  MOV R9, 0x3b2090aa ;  /* 0x3b2090aa00097802 */ /* 0x000fe40000000f00 */
[----:B------:R-:W-:Y:S02]  /*1760*/  IADD3 R3, PT, PT, R3, 0x80, RZ ;  /* 0x0000008003037810 */ /* 0x000fe40007ffe0ff */
[C---:B--2---:R-:W-:Y:S01]  /*1770*/  FSETP.GT.FTZ.AND P0, PT, |R6|.reuse, 1, PT ;  /* 0x3f8000000600780b */ /* 0x044fe20003f14200 */
        /* <DEDUP_REMOVED lines=13> */
[----:B------:R-:W-:-:S03]  /*1850*/  IADD3 R4, P1, PT, R5, UR8, RZ ;  /* 0x0000000805047c10 */ /* 0x000fc6000ff3e0ff */
[----:B------:R-:W-:Y:S01]  /*1860*/  @P0 FFMA.FTZ R9, R8, 0.93318945169448852539, -R9 ;  /* 0x3f6ee58108090823 */ /* 0x000fe20000010809 */
[----:B------:R-:W-:Y:S02]  /*1870*/  FSETP.NAN.FTZ.AND P0, PT, |R6|, |R6|, PT ;  /* 0x400000060600720b */ /* 0x000fe40003f18200 */
[----:B------:R-:W-:Y:S02]  /*1880*/  IADD3.X R5, PT, PT, RZ, UR9, RZ, P1, !PT ;  /* 0x00000009ff057c10 */ /* 0x000fe40008ffe4ff */
[----:B------:R-:W-:-:S04]  /*1890*/  LOP3.LUT R6, R9, 0x80000000, R6, 0xb8, !PT ;  /* 0x8000000009067812 */ /* 0x000fc800078eb806 */
[----:B------:R-:W-:-:S05]  /*18a0*/  FSEL R9, R6, R9, !P0 ;  /* 0x0000000906097208 */ /* 0x000fca0004000000 */
[----:B------:R0:W-:Y:S02]  /*18b0*/  STG.E desc[UR6][R4.64], R9 ;  /* 0x0000000904007986 */ /* 0x0001e4000c101906 */
.L_x_1891:
[----:B------:R-:W-:Y:S05]  /*18c0*/  BSYNC.RECONVERGENT B0 ;  /* 0x0000000000007941 */ /* 0x000fea0003800200 */
.L_x_1890:
[----:B------:R-:W-:-:S13]  /*18d0*/  ISETP.GE.AND P0, PT, R3, UR4, PT ;  /* 0x0000000403007c0c */ /* 0x000fda000bf06270 */
[----:B------:R-:W-:Y:S05]  /*18e0*/  @P0 EXIT ;  /* 0x000000000000094d */ /* 0x000fea0003800000 */
[----:B------:R-:W1:Y:S01]  /*18f0*/  LDCU.64 UR4, c[0x0][0x390] ;  /* 0x00007200ff0477ac */ /* 0x000e620008000a00 */
[----:B0-----:R-:W-:Y:S02]  /*1900*/  MOV R4, RZ ;  /* 0x000000ff00047202 */ /* 0x001fe40000000f00 */
        /* <DEDUP_REMOVED lines=296> */
.L_x_1893:
[----:B------:R-:W0:Y:S02]  /*2b90*/  LDCU.128 UR8, c[0x0][0x580] ;  /* 0x0000b000ff0877ac */ /* 0x000e240008000c00 */
[----:B0-----:R-:W-:-:S04]  /*2ba0*/  IADD3 R4, P0, PT, R2, UR10, RZ ;  /* 0x0000000a02047c10 */ /* 0x001fc8000ff1e0ff */
[----:B------:R-:W-:-:S05]  /*2bb0*/  IADD3.X R5, PT, PT, RZ, UR11, RZ, P0, !PT ;  /* 0x0000000bff057c10 */ /* 0x000fca00087fe4ff */
[----:B------:R-:W2:Y:S01]  /*2bc0*/  LDG.E R4, desc[UR6][R4.64] ;  /* 0x0000000604047981 */ /* 0x000ea2000c1e1900 */
[----:B------:R-:W-:Y:S02]  /*2bd0*/  MOV R7, 0x3b2090aa ;  /* 0x3b2090aa00077802 */ /* 0x000fe40000000f00 */
        /* <DEDUP_REMOVED lines=15> */
[----:B------:R-:W-:Y:S02]  /*2cd0*/  FSETP.NAN.FTZ.AND P0, PT, |R4|, |R4|, PT ;  /* 0x400000040400720b */ /* 0x000fe40003f18200 */
[----:B------:R-:W-:Y:S02]  /*2ce0*/  IADD3 R2, P1, PT, R3, UR8, RZ ;  /* 0x0000000803027c10 */ /* 0x000fe4000ff3e0ff */
[----:B------:R-:W-:Y:S02]  /*2cf0*/  LOP3.LUT R4, R7, 0x80000000, R4, 0xb8, !PT ;  /* 0x8000000007047812 */ /* 0x000fe400078eb804 */
[----:B------:R-:W-:Y:S02]  /*2d00*/  IADD3.X R3, PT, PT, RZ, UR9, RZ, P1, !PT ;  /* 0x00000009ff037c10 */ /* 0x000fe40008ffe4ff */
[----:B------:R-:W-:-:S05]  /*2d10*/  FSEL R7, R4, R7, !P0 ;  /* 0x0000000704077208 */ /* 0x000fca0004000000 */
[----:B------:R-:W-:Y:S01]  /*2d20*/  STG.E desc[UR6][R2.64], R7 ;  /* 0x0000000702007986 */ /* 0x000fe2000c101906 */
[----:B------:R-:W-:Y:S05]  /*2d30*/  EXIT ;  /* 0x000000000000794d */ /* 0x000fea0003800000 */
.L_x_1894:
        /* <DEDUP_REMOVED lines=12> */
.L_x_2746:


//--------------------- .text._ZN2at6native27unrolled_elementwise_kernelIZZZNS0_16atan_kernel_cudaERNS_18TensorIteratorBaseEENKUlvE0_clEvENKUlvE0_clEvEUlfE_St5arrayIPcLm2EELi4E23TrivialOffsetCalculatorILi1EjESB_NS0_6memory15LoadWithoutCastENSC_16StoreWithoutCastEEEviT_T0_T2_T3_T4_T5_ --------------------------
	.section	.text._ZN2at6native27unrolled_elementwise_kernelIZZZNS0_16atan_kernel_cudaERNS_18TensorIteratorBaseEENKUlvE0_clEvENKUlvE0_clEvEUlfE_St5arrayIPcLm2EELi4E23TrivialOffsetCalculatorILi1EjESB_NS0_6memory15LoadWithoutCastENSC_16StoreWithoutCastEEEviT_T0_T2_T3_T4_T5_,"ax",@progbits
	.align	128
        .global         _ZN2at6native27unrolled_elementwise_kernelIZZZNS0_16atan_kernel_cudaERNS_18TensorIteratorBaseEENKUlvE0_clEvENKUlvE0_clEvEUlfE_St5arrayIPcLm2EELi4E23TrivialOffsetCalculatorILi1EjESB_NS0_6memory15LoadWithoutCastENSC_16StoreWithoutCastEEEviT_T0_T2_T3_T4_T5_
        .type           _ZN2at6native27unrolled_elementwise_kernelIZZZNS0_16atan_kernel_cudaERNS_18TensorIteratorBaseEENKUlvE0_clEvENKUlvE0_clEvEUlfE_St5arrayIPcLm2EELi4E23TrivialOffsetCalculatorILi1EjESB_NS0_6memory15LoadWithoutCastENSC_16StoreWithoutCastEEEviT_T0_T2_T3_T4_T5_,@function
        .size           _ZN2at6native27unrolled_elementwise_kernelIZZZNS0_16atan_kernel_cudaERNS_18TensorIteratorBaseEENKUlvE0_clEvENKUlvE0_clEvEUlfE_St5arrayIPcLm2EELi4E23TrivialOffsetCalculatorILi1EjESB_NS0_6memory15LoadWithoutCastENSC_16StoreWithoutCastEEEviT_T0_T2_T3_T4_T5_,(.L_x_2747 - _ZN2at6native27unrolled_elementwise_kernelIZZZNS0_16atan_kernel_cudaERNS_18TensorIteratorBaseEENKUlvE0_clEvENKUlvE0_clEvEUlfE_St5arrayIPcLm2EELi4E23TrivialOffsetCalculatorILi1EjESB_NS0_6memory15LoadWithoutCastENSC_16StoreWithoutCastEEEviT_T0_T2_T3_T4_T5_)
        .other          _ZN2at6native27unrolled_elementwise_kernelIZZZNS0_16atan_kernel_cudaERNS_18TensorIteratorBaseEENKUlvE0_clEvENKUlvE0_clEvEUlfE_St5arrayIPcLm2EELi4E23TrivialOffsetCalculatorILi1EjESB_NS0_6memory15LoadWithoutCastENSC_16StoreWithoutCastEEEviT_T0_T2_T3_T4_T5_,@"STO_CUDA_ENTRY STV_DEFAULT"
_ZN2at6native27unrolled_elementwise_kernelIZZZNS0_16atan_kernel_cudaERNS_18TensorIteratorBaseEENKUlvE0_clEvENKUlvE0_clEvEUlfE_St5arrayIPcLm2EELi4E23TrivialOffsetCalculatorILi1EjESB_NS0_6memory15LoadWithoutCastENSC_16StoreWithoutCastEEEviT_T0_T2_T3_T4_T5_:
.text._ZN2at6native27unrolled_elementwise_kernelIZZZNS0_16atan_kernel_cudaERNS_18TensorIteratorBaseEENKUlvE0_clEvENKUlvE0_clEvEUlfE_St5arrayIPcLm2EELi4E23TrivialOffsetCalculatorILi1EjESB_NS0_6memory15LoadWithoutCastENSC_16StoreWithoutCastEEEviT_T0_T2_T3_T4_T5_:
[----:B------:R-:W-:Y:S01]  /*0000*/  LDC R1, c[0x0][0x37c] ;  /* 0x0000df00ff017b82 */ /* 0x000fe20000000800 */
[----:B------:R-:W0:Y:S07]  /*0010*/  S2R R0, SR_CTAID.X ;  /* 0x0000000000007919 */ /* 0x000e2e0000002500 */
[----:B------:R-:W0:Y:S01]  /*0020*/  LDC R3, c[0x0][0x380] ;  /* 0x0000e000ff037b82 */ /* 0x000e220000000800 */
[----:B------:R-:W1:Y:S01]  /*0030*/  LDCU.64 UR4, c[0x0][0x358] ;  /* 0x00006b00ff0477ac */ /* 0x000e620008000a00 */
[----:B------:R-:W-:Y:S01]  /*0040*/  HFMA2 R8, -RZ, RZ, 0, 0 ;  /* 0x00000000ff087431 */ /* 0x000fe200000001ff */
[----:B------:R-:W2:Y:S01]  /*0050*/  S2R R7, SR_TID.X ;  /* 0x0000000000077919 */ /* 0x000ea20000002100 */
        /* <DEDUP_REMOVED lines=18> */
[----:B-1----:R1:W5:Y:S01]  /*0180*/  @!P1 LDG.E R8, desc[UR4][R10.64] ;  /* 0x000000040a089981 */ /* 0x002362000c1e1900 */
[----:B------:R-:W2:Y:S01]  /*0190*/  @!P2 LDC.64 R12, c[0x0][0x390] ;  /* 0x0000e400ff0cab82 */ /* 0x000ea20000000a00 */
[----:B0-----:R-:W-:Y:S01]  /*01a0*/  @!P0 IMAD.WIDE.U32 R4, R9, 0x4, R4 ;  /* 0x0000000409048825 */ /* 0x001fe200078e0004 */
[----:B------:R-:W-:-:S06]  /*01b0*/  MOV R9, RZ ;  /* 0x000000ff00097202 */ /* 0x000fcc0000000f00 */
[----:B------:R-:W5:Y:S01]  /*01c0*/  @!P0 LDG.E R9, desc[UR4][R4.64] ;  /* 0x0000000404098981 */ /* 0x000f62000c1e1900 */
[----:B------:R-:W-:Y:S01]  /*01d0*/  ISETP.GE.AND P0, PT, R3, R2, PT ;  /* 0x000000020300720c */ /* 0x000fe20003f06270 */
[----:B--2---:R-:W-:Y:S01]  /*01e0*/  @!P2 IMAD.WIDE.U32 R12, R7, 0x4, R12 ;  /* 0x00000004070ca825 */ /* 0x004fe200078e000c */
[----:B------:R-:W-:Y:S02]  /*01f0*/  CS2R R6, SRZ ;  /* 0x0000000000067805 */ /* 0x000fe4000001ff00 */
[C---:B------:R-:W-:Y:S02]  /*0200*/  IADD3 R19, PT, PT, R3.reuse, 0x80, RZ ;  /* 0x0000008003137810 */ /* 0x040fe40007ffe0ff */
[C---:B-1----:R-:W-:Y:S02]  /*0210*/  IADD3 R11, PT, PT, R3.reuse, 0x100, RZ ;  /* 0x00000100030b7810 */ /* 0x042fe40007ffe0ff */
[----:B------:R0:W5:Y:S01]  /*0220*/  @!P3 LDG.E R7, desc[UR4][R16.64] ;  /* 0x000000041007b981 */ /* 0x000162000c1e1900 */
[----:B------:R-:W-:Y:S03]  /*0230*/  BSSY.RECONVERGENT B0, `(.L_x_1895) ;  /* 0x000001f000007945 */ /* 0x000fe60003800200 */
[----:B------:R1:W5:Y:S01]  /*0240*/  @!P2 LDG.E R6, desc[UR4][R12.64] ;  /* 0x000000040c06a981 */ /* 0x000362000c1e1900 */
[----:B------:R-:W2:Y:S01]  /*0250*/  @!P0 LDC.64 R14, c[0x0][0x388] ;  /* 0x0000e200ff0e8b82 */ /* 0x000ea20000000a00 */
[----:B0-----:R-:W-:-:S02]  /*0260*/  IADD3 R17, PT, PT, R3, 0x180, RZ ;  /* 0x0000018003117810 */ /* 0x001fc40007ffe0ff */
[----:B-1----:R-:W-:Y:S02]  /*0270*/  @!P0 LEA R13, R0, R3, 0x9 ;  /* 0x00000003000d8211 */ /* 0x002fe400078e48ff */
[----:B------:R-:W-:Y:S02]  /*0280*/  @!P0 MOV R3, R19 ;  /* 0x0000001300038202 */ /* 0x000fe40000000f00 */
[-C--:B------:R-:W-:Y:S02]  /*0290*/  ISETP.GE.AND P4, PT, R19, R2.reuse, PT ;  /* 0x000000021300720c */ /* 0x080fe40003f86270 */
[-C--:B------:R-:W-:Y:S02]  /*02a0*/  ISETP.GE.AND P1, PT, R11, R2.reuse, PT ;  /* 0x000000020b00720c */ /* 0x080fe40003f26270 */
[-C--:B------:R-:W-:Y:S02]  /*02b0*/  ISETP.GE.AND P2, PT, R17, R2.reuse, PT ;  /* 0x000000021100720c */ /* 0x080fe40003f46270 */
[----:B------:R-:W-:Y:S01]  /*02c0*/  ISETP.GE.AND P3, PT, R3, R2, PT ;  /* 0x000000020300720c */ /* 0x000fe20003f66270 */
[----:B--2---:R-:W-:Y:S01]  /*02d0*/  @!P0 IMAD.WIDE.U32 R4, R13, 0x4, R14 ;  /* 0x000000040d048825 */ /* 0x004fe200078e000e */
[----:B------:R-:W-:Y:S11]  /*02e0*/  @P0 BRA `(.L_x_1896) ;  /* 0x00000000004c0947 */ /* 0x000ff60003800000 */
[C---:B-----5:R-:W-:Y:S01]  /*02f0*/  FSETP.GT.FTZ.AND P5, PT, |R9|.reuse, 1, PT ;  /* 0x3f8000000900780b */ /* 0x060fe20003fb4200 */
[----:B------:R-:W-:Y:S01]  /*0300*/  FADD.FTZ R10, |R9|, -RZ ;  /* 0x800000ff090a7221 */ /* 0x000fe20000010200 */
[----:B------:R-:W-:Y:S02]  /*0310*/  MOV R12, 0x3b2090aa ;  /* 0x3b2090aa000c7802 */ /* 0x000fe40000000f00 */
[----:B------:R-:W-:-:S09]  /*0320*/  MOV R13, 0x3fd774eb ;  /* 0x3fd774eb000d7802 */ /* 0x000fd20000000f00 */
        /* <DEDUP_REMOVED lines=15> */
.L_x_1896:
[----:B------:R-:W-:Y:S05]  /*0420*/  BSYNC.RECONVERGENT B0 ;  /* 0x0000000000007941 */ /* 0x000fea0003800200 */
.L_x_1895:
[----:B------:R-:W-:Y:S04]  /*0430*/  BSSY.RECONVERGENT B0, `(.L_x_1897) ;  /* 0x0000015000007945 */ /* 0x000fe80003800200 */
[----:B------:R-:W-:Y:S05]  /*0440*/  @P4 BRA `(.L_x_1898) ;  /* 0x00000000004c4947 */ /* 0x000fea0003800000 */
[C---:B-----5:R-:W-:Y:S01]  /*0450*/  FSETP.GT.FTZ.AND P4, PT, |R8|.reuse, 1, PT ;  /* 0x3f8000000800780b */ /* 0x060fe20003f94200 */
[----:B------:R-:W-:Y:S01]  /*0460*/  FADD.FTZ R10, |R8|, -RZ ;  /* 0x800000ff080a7221 */ /* 0x000fe20000010200 */
[----:B------:R-:W-:-:S11]  /*0470*/  HFMA2 R12, -RZ, RZ, 0.890625, -0.00056934356689453125 ;  /* 0x3b2090aaff0c7431 */ /* 0x000fd600000001ff */
        /* <DEDUP_REMOVED lines=15> */
[----:B------:R-:W-:-:S07]  /*0570*/  FSEL R8, R8, R11, !P4 ;  /* 0x0000000b08087208 */ /* 0x000fce0006000000 */
.L_x_1898:
[----:B------:R-:W-:Y:S05]  /*0580*/  BSYNC.RECONVERGENT B0 ;  /* 0x0000000000007941 */ /* 0x000fea0003800200 */
.L_x_1897:
[----:B------:R-:W-:Y:S04]  /*0590*/  BSSY.RECONVERGENT B0, `(.L_x_1899) ;  /* 0x0000015000007945 */ /* 0x000fe80003800200 */
[----:B------:R-:W-:Y:S05]  /*05a0*/  @P1 BRA `(.L_x_1900) ;  /* 0x00000000004c1947 */ /* 0x000fea0003800000 */
[C---:B-----5:R-:W-:Y:S01]  /*05b0*/  FSETP.GT.FTZ.AND P1, PT, |R7|.reuse, 1, PT ;  /* 0x3f8000000700780b */ /* 0x060fe20003f34200 */
[----:B------:R-:W-:Y:S01]  /*05c0*/  FADD.FTZ R10, |R7|, -RZ ;  /* 0x800000ff070a7221 */ /* 0x000fe20000010200 */
[----:B------:R-:W-:Y:S01]  /*05d0*/  HFMA2 R12, -RZ, RZ, 0.890625, -0.00056934356689453125 ;  /* 0x3b2090aaff0c7431 */ /* 0x000fe200000001ff */
[----:B------:R-:W-:-:S10]  /*05e0*/  MOV R13, 0x3fd774eb ;  /* 0x3fd774eb000d7802 */ /* 0x000fd40000000f00 */
        /* <DEDUP_REMOVED lines=15> */
.L_x_1900:
[----:B------:R-:W-:Y:S05]  /*06e0*/  BSYNC.RECONVERGENT B0 ;  /* 0x0000000000007941 */ /* 0x000fea0003800200 */
.L_x_1899:
        /* <DEDUP_REMOVED lines=21> */
.L_x_1902:
[----:B------:R-:W-:Y:S05]  /*0840*/  BSYNC.RECONVERGENT B0 ;  /* 0x0000000000007941 */ /* 0x000fea0003800200 */
.L_x_1901:
[----:B-----5:R0:W-:Y:S01]  /*0850*/  @!P0 STG.E desc[UR4][R4.64], R9 ;  /* 0x0000000904008986 */ /* 0x0201e2000c101904 */
[----:B------:R-:W-:Y:S04]  /*0860*/  BSSY.RECONVERGENT B0, `(.L_x_1903) ;  /* 0x000000c000007945 */ /* 0x000fe80003800200 */
[----:B------:R-:W-:Y:S05]  /*0870*/  @P3 BRA `(.L_x_1904) ;  /* 0x0000000000283947 */ /* 0x000fea0003800000 */
[----:B0-----:R-:W0:Y:S01]  /*0880*/  LDC.64 R4, c[0x0][0x388] ;  /* 0x0000e200ff047b82 */ /* 0x001e220000000a00 */
[----:B------:R-:W-:Y:S02]  /*0890*/  LEA R11, R0, R3, 0x9 ;  /* 0x00000003000b7211 */ /* 0x000fe400078e48ff */
[----:B------:R-:W-:-:S04]  /*08a0*/  IADD3 R3, PT, PT, R3, 0x80, RZ ;  /* 0x0000008003037810 */ /* 0x000fc80007ffe0ff */
[----:B------:R-:W-:-:S13]  /*08b0*/  ISETP.GE.AND P0, PT, R3, R2, PT ;  /* 0x000000020300720c */ /* 0x000fda0003f06270 */
[----:B------:R-:W-:Y:S02]  /*08c0*/  @!P0 LEA R9, R0, R3, 0x9 ;  /* 0x0000000300098211 */ /* 0x000fe400078e48ff */
[----:B------:R-:W-:Y:S01]  /*08d0*/  @!P0 IADD3 R3, PT, PT, R3, 0x80, RZ ;  /* 0x0000008003038810 */ /* 0x000fe20007ffe0ff */
[----:B0-----:R-:W-:-:S04]  /*08e0*/  IMAD.WIDE.U32 R10, R11, 0x4, R4 ;  /* 0x000000040b0a7825 */ /* 0x001fc800078e0004 */
[----:B------:R-:W-:Y:S01]  /*08f0*/  @!P0 IMAD.WIDE.U32 R4, R9, 0x4, R4 ;  /* 0x0000000409048825 */ /* 0x000fe200078e0004 */
[----:B------:R1:W-:Y:S04]  /*0900*/  STG.E desc[UR4][R10.64], R8 ;  /* 0x000000080a007986 */ /* 0x0003e8000c101904 */
[----:B------:R1:W-:Y:S02]  /*0910*/  @!P0 STG.E desc[UR4][R4.64], R7 ;  /* 0x0000000704008986 */ /* 0x0003e4000c101904 */
.L_x_1904:
[----:B------:R-:W-:Y:S05]  /*0920*/  BSYNC.RECONVERGENT B0 ;  /* 0x0000000000007941 */ /* 0x000fea0003800200 */
.L_x_1903:
[----:B------:R-:W-:-:S13]  /*0930*/  ISETP.GE.AND P0, PT, R3, R2, PT ;  /* 0x000000020300720c */ /* 0x000fda0003f06270 */
[----:B------:R-:W-:Y:S05]  /*0940*/  @P0 EXIT ;  /* 0x000000000000094d */ /* 0x000fea0003800000 */
[----:B01----:R-:W0:Y:S01]  /*0950*/  LDC.64 R4, c[0x0][0x388] ;  /* 0x0000e200ff047b82 */ /* 0x003e220000000a00 */
[----:B------:R-:W-:-:S05]  /*0960*/  LEA R3, R0, R3, 0x9 ;  /* 0x0000000300037211 */ /* 0x000fca00078e48ff */
[----:B0-----:R-:W-:-:S05]  /*0970*/  IMAD.WIDE.U32 R2, R3, 0x4, R4 ;  /* 0x0000000403027825 */ /* 0x001fca00078e0004 */
[----:B------:R-:W-:Y:S01]  /*0980*/  STG.E desc[UR4][R2.64], R13 ;  /* 0x0000000d02007986 */ /* 0x000fe2000c101904 */
[----:B------:R-:W-:Y:S05]  /*0990*/  EXIT ;  /* 0x000000000000794d */ /* 0x000fea0003800000 */
.L_x_1905:
        /* <DEDUP_REMOVED lines=14> */
.L_x_2747:


//--------------------- .text._ZN2at6native29vectorized_elementwise_kernelILi2EZZZNS0_16atan_kernel_cudaERNS_18TensorIteratorBaseEENKUlvE0_clEvENKUlvE0_clEvEUlfE_St5arrayIPcLm2EEEEviT0_T1_ --------------------------
	.section	.text._ZN2at6native29vectorized_elementwise_kernelILi2EZZZNS0_16atan_kernel_cudaERNS_18TensorIteratorBaseEENKUlvE0_clEvENKUlvE0_clEvEUlfE_St5arrayIPcLm2EEEEviT0_T1_,"ax",@progbits
	.align	128
        .global         _ZN2at6native29vectorized_elementwise_kernelILi2EZZZNS0_16atan_kernel_cudaERNS_18TensorIteratorBaseEENKUlvE0_clEvENKUlvE0_clEvEUlfE_St5arrayIPcLm2EEEEviT0_T1_
        .type           _ZN2at6native29vectorized_elementwise_kernelILi2EZZZNS0_16atan_kernel_cudaERNS_18TensorIteratorBaseEENKUlvE0_clEvENKUlvE0_clEvEUlfE_St5arrayIPcLm2EEEEviT0_T1_,@function
        .size           _ZN2at6native29vectorized_elementwise_kernelILi2EZZZNS0_16atan_kernel_cudaERNS_18TensorIteratorBaseEENKUlvE0_clEvENKUlvE0_clEvEUlfE_St5arrayIPcLm2EEEEviT0_T1_,(.L_x_2748 - _ZN2at6native29vectorized_elementwise_kernelILi2EZZZNS0_16atan_kernel_cudaERNS_18TensorIteratorBaseEENKUlvE0_clEvENKUlvE0_clEvEUlfE_St5arrayIPcLm2EEEEviT0_T1_)
        .other          _ZN2at6native29vectorized_elementwise_kernelILi2EZZZNS0_16atan_kernel_cudaERNS_18TensorIteratorBaseEENKUlvE0_clEvENKUlvE0_clEvEUlfE_St5arrayIPcLm2EEEEviT0_T1_,@"STO_CUDA_ENTRY STV_DEFAULT"
_ZN2at6native29vectorized_elementwise_kernelILi2EZZZNS0_16atan_kernel_cudaERNS_18TensorIteratorBaseEENKUlvE0_clEvENKUlvE0_clEvEUlfE_St5arrayIPcLm2EEEEviT0_T1_:
.text._ZN2at6native29vectorized_elementwise_kernelILi2EZZZNS0_16atan_kernel_cudaERNS_18TensorIteratorBaseEENKUlvE0_clEvENKUlvE0_clEvEUlfE_St5arrayIPcLm2EEEEviT0_T1_:
        /* <DEDUP_REMOVED lines=9> */
[----:B------:R-:W-:Y:S02]  /*0090*/  CS2R R12, SRZ ;  /* 0x00000000000c7805 */ /* 0x000fe4000001ff00 */
        /* <DEDUP_REMOVED lines=13> */
[----:B------:R0:W5:Y:S07]  /*0170*/  @!P6 LDG.E R12, desc[UR4][R24.64] ;  /* 0x00000004180ce981 */ /* 0x00016e000c1e1900 */
[----:B------:R-:W-:Y:S01]  /*0180*/  @!P4 IADD3 R27, PT, PT, R0, R15, RZ ;  /* 0x0000000f001bc210 */ /* 0x000fe20007ffe0ff */
[----:B------:R-:W2:Y:S01]  /*0190*/  @!P4 LDC.64 R2, c[0x0][0x390] ;  /* 0x0000e400ff02cb82 */ /* 0x000ea20000000a00 */
[----:B------:R-:W-:-:S04]  /*01a0*/  @!P4 IADD3 R15, PT, PT, R15, 0x80, RZ ;  /* 0x000000800f0fc810 */ /* 0x000fc80007ffe0ff */
[----:B------:R-:W-:-:S13]  /*01b0*/  ISETP.GE.U32.AND P3, PT, R15, R8, PT ;  /* 0x000000080f00720c */ /* 0x000fda0003f66070 */
[----:B------:R-:W-:Y:S01]  /*01c0*/  @!P3 IADD3 R17, PT, PT, R0, R15, RZ ;  /* 0x0000000f0011b210 */ /* 0x000fe20007ffe0ff */
[----:B------:R-:W0:Y:S01]  /*01d0*/  @!P3 LDC.64 R10, c[0x0][0x390] ;  /* 0x0000e400ff0abb82 */ /* 0x000e220000000a00 */
[----:B------:R-:W-:-:S04]  /*01e0*/  @!P3 IADD3 R15, PT, PT, R15, 0x80, RZ ;  /* 0x000000800f0fb810 */ /* 0x000fc80007ffe0ff */
[----:B------:R-:W-:-:S13]  /*01f0*/  ISETP.GE.U32.AND P2, PT, R15, R8, PT ;  /* 0x000000080f00720c */ /* 0x000fda0003f46070 */
[----:B------:R-:W-:Y:S01]  /*0200*/  @!P2 IADD3 R19, PT, PT, R0, R15, RZ ;  /* 0x0000000f0013a210 */ /* 0x000fe20007ffe0ff */
[----:B-1----:R-:W-:Y:S01]  /*0210*/  @!P5 IMAD.WIDE.U32 R22, R23, 0x4, R4 ;  /* 0x000000041716d825 */ /* 0x002fe200078e0004 */
[----:B------:R-:W-:-:S03]  /*0220*/  @!P2 IADD3 R15, PT, PT, R15, 0x80, RZ ;  /* 0x000000800f0fa810 */ /* 0x000fc60007ffe0ff */
[----:B------:R-:W-:Y:S01]  /*0230*/  HFMA2 R14, -RZ, RZ, 0, 0 ;  /* 0x00000000ff0e7431 */ /* 0x000fe200000001ff */
[----:B------:R-:W-:Y:S01]  /*0240*/  MOV R18, RZ ;  /* 0x000000ff00127202 */ /* 0x000fe20000000f00 */
[----:B--2---:R-:W-:Y:S01]  /*0250*/  @!P4 IMAD.WIDE.U32 R26, R27, 0x4, R2 ;  /* 0x000000041b1ac825 */ /* 0x004fe200078e0002 */
[----:B------:R-:W-:Y:S01]  /*0260*/  ISETP.GE.U32.AND P1, PT, R15, R8, PT ;  /* 0x000000080f00720c */ /* 0x000fe20003f26070 */
[----:B------:R-:W1:Y:S02]  /*0270*/  @!P2 LDC.64 R6, c[0x0][0x390] ;  /* 0x0000e400ff06ab82 */ /* 0x000e640000000a00 */
[----:B0-----:R-:W-:Y:S01]  /*0280*/  @!P3 IMAD.WIDE.U32 R24, R17, 0x4, R10 ;  /* 0x000000041118b825 */ /* 0x001fe200078e000a */
[----:B------:R-:W5:Y:S04]  /*0290*/  @!P4 LDG.E R13, desc[UR4][R26.64] ;  /* 0x000000041a0dc981 */ /* 0x000f68000c1e1900 */
[----:B------:R0:W5:Y:S05]  /*02a0*/  @!P5 LDG.E R14, desc[UR4][R22.64] ;  /* 0x00000004160ed981 */ /* 0x00016a000c1e1900 */
[----:B------:R-:W-:Y:S01]  /*02b0*/  @!P1 IADD3 R21, PT, PT, R0, R15, RZ ;  /* 0x0000000f00159210 */ /* 0x000fe20007ffe0ff */
[----:B------:R-:W2:Y:S01]  /*02c0*/  @!P1 LDC.64 R2, c[0x0][0x390] ;  /* 0x0000e400ff029b82 */ /* 0x000ea20000000a00 */
[----:B------:R-:W-:-:S04]  /*02d0*/  @!P1 IADD3 R15, PT, PT, R15, 0x80, RZ ;  /* 0x000000800f0f9810 */ /* 0x000fc80007ffe0ff */
[----:B------:R-:W-:-:S13]  /*02e0*/  ISETP.GE.U32.AND P6, PT, R15, R8, PT ;  /* 0x000000080f00720c */ /* 0x000fda0003fc6070 */
[----:B------:R-:W0:Y:S01]  /*02f0*/  @!P6 LDC.64 R4, c[0x0][0x390] ;  /* 0x0000e400ff04eb82 */ /* 0x000e220000000a00 */
[----:B------:R-:W-:-:S05]  /*0300*/  @!P6 IADD3 R11, PT, PT, R0, R15, RZ ;  /* 0x0000000f000be210 */ /* 0x000fca0007ffe0ff */
[----:B0-----:R-:W-:Y:S01]  /*0310*/  @!P6 IMAD.WIDE.U32 R22, R11, 0x4, R4 ;  /* 0x000000040b16e825 */ /* 0x001fe200078e0004 */
[----:B------:R-:W-:-:S06]  /*0320*/  CS2R R4, SRZ ;  /* 0x0000000000047805 */ /* 0x000fcc000001ff00 */
[----:B------:R-:W5:Y:S01]  /*0330*/  @!P6 LDG.E R4, desc[UR4][R22.64] ;  /* 0x000000041604e981 */ /* 0x000f62000c1e1900 */
[----:B--2---:R-:W-:Y:S02]  /*0340*/  @!P1 IMAD.WIDE.U32 R16, R21, 0x4, R2 ;  /* 0x0000000415109825 */ /* 0x004fe400078e0002 */
[----:B------:R-:W0:Y:S01]  /*0350*/  @!P0 LDC.64 R20, c[0x0][0x390] ;  /* 0x0000e400ff148b82 */ /* 0x000e220000000a00 */
[----:B------:R-:W-:-:S05]  /*0360*/  @!P0 IADD3 R3, PT, PT, R0, R9, RZ ;  /* 0x0000000900038210 */ /* 0x000fca0007ffe0ff */
[----:B0-----:R-:W-:-:S05]  /*0370*/  @!P0 IMAD.WIDE.U32 R20, R3, 0x4, R20 ;  /* 0x0000000403148825 */ /* 0x001fca00078e0014 */
[----:B------:R-:W5:Y:S01]  /*0380*/  @!P0 LDG.E R18, desc[UR4][R20.64] ;  /* 0x0000000414128981 */ /* 0x000f62000c1e1900 */
[----:B------:R-:W-:Y:S01]  /*0390*/  ISETP.GE.U32.AND P0, PT, R9, R8, PT ;  /* 0x000000080900720c */ /* 0x000fe20003f06070 */
[----:B------:R-:W-:Y:S02]  /*03a0*/  HFMA2 R11, -RZ, RZ, 0, 0 ;  /* 0x00000000ff0b7431 */ /* 0x000fe400000001ff */
[----:B-1----:R-:W-:Y:S01]  /*03b0*/  @!P2 IMAD.WIDE.U32 R6, R19, 0x4, R6 ;  /* 0x000000041306a825 */ /* 0x002fe200078e0006 */
[----:B------:R-:W-:Y:S02]  /*03c0*/  MOV R10, RZ ;  /* 0x000000ff000a7202 */ /* 0x000fe40000000f00 */
[C---:B------:R-:W-:Y:S02]  /*03d0*/  IADD3 R15, PT, PT, R9.reuse, 0x100, RZ ;  /* 0x00000100090f7810 */ /* 0x040fe40007ffe0ff */
[----:B------:R0:W5:Y:S01]  /*03e0*/  @!P2 LDG.E R5, desc[UR4][R6.64] ;  /* 0x000000040605a981 */ /* 0x000162000c1e1900 */
[----:B------:R-:W-:Y:S03]  /*03f0*/  BSSY.RECONVERGENT B0, `(.L_x_1907) ;  /* 0x000001f000007945 */ /* 0x000fe60003800200 */
[----:B------:R1:W5:Y:S01]  /*0400*/  @!P1 LDG.E R11, desc[UR4][R16.64] ;  /* 0x00000004100b9981 */ /* 0x000362000c1e1900 */
[----:B------:R-:W2:Y:S03]  /*0410*/  @!P0 LDC.64 R2, c[0x0][0x388] ;  /* 0x0000e200ff028b82 */ /* 0x000ea60000000a00 */
[----:B------:R3:W5:Y:S01]  /*0420*/  @!P3 LDG.E R10, desc[UR4][R24.64] ;  /* 0x00000004180ab981 */ /* 0x000762000c1e1900 */
[----:B0-----:R-:W-:-:S02]  /*0430*/  IADD3 R7, PT, PT, R9, 0x180, RZ ;  /* 0x0000018009077810 */ /* 0x001fc40007ffe0ff */
[----:B-1----:R-:W-:Y:S02]  /*0440*/  IADD3 R17, PT, PT, R9, 0x200, RZ ;  /* 0x0000020009117810 */ /* 0x002fe40007ffe0ff */
[-C--:B------:R-:W-:Y:S02]  /*0450*/  ISETP.GE.U32.AND P3, PT, R15, R8.reuse, PT ;  /* 0x000000080f00720c */ /* 0x080fe40003f66070 */
[-C--:B------:R-:W-:Y:S02]  /*0460*/  ISETP.GE.U32.AND P1, PT, R7, R8.reuse, PT ;  /* 0x000000080700720c */ /* 0x080fe40003f26070 */
[----:B------:R-:W-:Y:S02]  /*0470*/  ISETP.GE.U32.AND P2, PT, R17, R8, PT ;  /* 0x000000081100720c */ /* 0x000fe40003f46070 */
[C---:B------:R-:W-:Y:S02]  /*0480*/  IADD3 R15, PT, PT, R9.reuse, 0x80, RZ ;  /* 0x00000080090f7810 */ /* 0x040fe40007ffe0ff */
[----:B------:R-:W-:Y:S01]  /*0490*/  IADD3 R7, PT, PT, R9, 0x280, RZ ;  /* 0x0000028009077810 */ /* 0x000fe20007ffe0ff */
[----:B---3--:R-:W-:Y:S08]  /*04a0*/  @P0 BRA `(.L_x_1908) ;  /* 0x00000000004c0947 */ /* 0x008ff00003800000 */
[C---:B-----5:R-:W-:Y:S01]  /*04b0*/  FSETP.GT.FTZ.AND P4, PT, |R18|.reuse, 1, PT ;  /* 0x3f8000001200780b */ /* 0x060fe20003f94200 */
[----:B------:R-:W-:Y:S01]  /*04c0*/  FADD.FTZ R6, |R18|, -RZ ;  /* 0x800000ff12067221 */ /* 0x000fe20000010200 */
[----:B------:R-:W-:-:S11]  /*04d0*/  MOV R17, 0x3b2090aa ;  /* 0x3b2090aa00117802 */ /* 0x000fd60000000f00 */
        /* <DEDUP_REMOVED lines=10> */
[----:B------:R-:W-:Y:S01]  /*0580*/  FFMA.FTZ R17, R6, R17, R6 ;  /* 0x0000001106117223 */ /* 0x000fe20000010006 */
[----:B------:R-:W-:-:S05]  /*0590*/  MOV R6, 0x3fd774eb ;  /* 0x3fd774eb00067802 */ /* 0x000fca0000000f00 */
[----:B------:R-:W-:Y:S01]  /*05a0*/  @P4 FFMA.FTZ R17, R6, 0.93318945169448852539, -R17 ;  /* 0x3f6ee58106114823 */ /* 0x000fe20000010811 */
[----:B------:R-:W-:-:S04]  /*05b0*/  FSETP.NAN.FTZ.AND P4, PT, |R18|, |R18|, PT ;  /* 0x400000121200720b */ /* 0x000fc80003f98200 */
[----:B------:R-:W-:-:S04]  /*05c0*/  LOP3.LUT R18, R17, 0x80000000, R18, 0xb8, !PT ;  /* 0x8000000011127812 */ /* 0x000fc800078eb812 */
[----:B------:R-:W-:-:S07]  /*05d0*/  FSEL R17, R18, R17, !P4 ;  /* 0x0000001112117208 */ /* 0x000fce0006000000 */
.L_x_1908:
[----:B------:R-:W-:Y:S05]  /*05e0*/  BSYNC.RECONVERGENT B0 ;  /* 0x0000000000007941 */ /* 0x000fea0003800200 */
.L_x_1907:
[-C--:B------:R-:W-:Y:S01]  /*05f0*/  ISETP.GE.U32.AND P5, PT, R15, R8.reuse, PT ;  /* 0x000000080f00720c */ /* 0x080fe20003fa6070 */
[----:B------:R-:W-:Y:S01]  /*0600*/  BSSY.RECONVERGENT B0, `(.L_x_1909) ;  /* 0x0000017000007945 */ /* 0x000fe20003800200 */
[----:B------:R-:W-:Y:S02]  /*0610*/  ISETP.GE.U32.AND P4, PT, R7, R8, PT ;  /* 0x000000080700720c */ /* 0x000fe40003f86070 */
[----:B------:R-:W-:-:S09]  /*0620*/  IADD3 R7, PT, PT, R9, 0x300, RZ ;  /* 0x0000030009077810 */ /* 0x000fd20007ffe0ff */
        /* <DEDUP_REMOVED lines=20> */
.L_x_1910:
[----:B------:R-:W-:Y:S05]  /*0770*/  BSYNC.RECONVERGENT B0 ;  /* 0x0000000000007941 */ /* 0x000fea0003800200 */
.L_x_1909:
[----:B------:R-:W-:Y:S01]  /*0780*/  BSSY.RECONVERGENT B0, `(.L_x_1911) ;  /* 0x0000017000007945 */ /* 0x000fe20003800200 */
[----:B------:R-:W-:Y:S02]  /*0790*/  ISETP.GE.U32.AND P5, PT, R7, R8, PT ;  /* 0x000000080700720c */ /* 0x000fe40003fa6070 */
[----:B------:R-:W-:Y:S01]  /*07a0*/  IADD3 R7, PT, PT, R9, 0x380, RZ ;  /* 0x0000038009077810 */ /* 0x000fe20007ffe0ff */
[----:B------:R-:W-:Y:S10]  /*07b0*/  @P3 BRA `(.L_x_1912) ;  /* 0x00000000004c3947 */ /* 0x000ff40003800000 */
        /* <DEDUP_REMOVED lines=19> */
.L_x_1912:
[----:B------:R-:W-:Y:S05]  /*08f0*/  BSYNC.RECONVERGENT B0 ;  /* 0x0000000000007941 */ /* 0x000fea0003800200 */
.L_x_1911:
[----:B------:R-:W-:Y:S01]  /*0900*/  ISETP.GE.U32.AND P3, PT, R7, R8, PT ;  /* 0x000000080700720c */ /* 0x000fe20003f66070 */
[----:B------:R-:W-:Y:S01]  /*0910*/  BSSY.RECONVERGENT B0, `(.L_x_1913) ;  /* 0x0000017000007945 */ /* 0x000fe20003800200 */
[----:B------:R-:W-:-:S05]  /*0920*/  @!P0 IADD3 R7, PT, PT, R0, R9, RZ ;  /* 0x0000000900078210 */ /* 0x000fca0007ffe0ff */
[----:B--2---:R-:W-:Y:S01]  /*0930*/  @!P0 IMAD.WIDE.U32 R2, R7, 0x4, R2 ;  /* 0x0000000407028825 */ /* 0x004fe200078e0002 */
[----:B------:R-:W-:Y:S06]  /*0940*/  @P1 BRA `(.L_x_1914) ;  /* 0x00000000004c1947 */ /* 0x000fec0003800000 */
        /* <DEDUP_REMOVED lines=19> */
.L_x_1914:
[----:B------:R-:W-:Y:S05]  /*0a80*/  BSYNC.RECONVERGENT B0 ;  /* 0x0000000000007941 */ /* 0x000fea0003800200 */
.L_x_1913:
        /* <DEDUP_REMOVED lines=21> */
.L_x_1916:
[----:B------:R-:W-:Y:S05]  /*0be0*/  BSYNC.RECONVERGENT B0 ;  /* 0x0000000000007941 */ /* 0x000fea0003800200 */
.L_x_1915:
        /* <DEDUP_REMOVED lines=21> */
.L_x_1918:
[----:B------:R-:W-:Y:S05]  /*0d40*/  BSYNC.RECONVERGENT B0 ;  /* 0x0000000000007941 */ /* 0x000fea0003800200 */
.L_x_1917:
        /* <DEDUP_REMOVED lines=21> */
.L_x_1920:
[----:B------:R-:W-:Y:S05]  /*0ea0*/  BSYNC.RECONVERGENT B0 ;  /* 0x0000000000007941 */ /* 0x000fea0003800200 */
.L_x_1919:
        /* <DEDUP_REMOVED lines=21> */
.L_x_1922:
[----:B------:R-:W-:Y:S05]  /*1000*/  BSYNC.RECONVERGENT B0 ;  /* 0x0000000000007941 */ /* 0x000fea0003800200 */
.L_x_1921:
[----:B------:R-:W-:Y:S01]  /*1010*/  @!P0 MOV R9, R15 ;  /* 0x0000000f00098202 */ /* 0x000fe20000000f00 */
[----:B------:R0:W-:Y:S01]  /*1020*/  @!P0 STG.E desc[UR4][R2.64], R17 ;  /* 0x0000001102008986 */ /* 0x0001e2000c101904 */
[----:B------:R-:W-:Y:S04]  /*1030*/  BSSY.RECONVERGENT B0, `(.L_x_1923) ;  /* 0x000002d000007945 */ /* 0x000fe80003800200 */
[----:B------:R-:W-:Y:S01]  /*1040*/  BSSY.RELIABLE B1, `(.L_x_1924) ;  /* 0x0000025000017945 */ /* 0x000fe20003800100 */
[----:B------:R-:W-:-:S13]  /*1050*/  ISETP.GE.U32.AND P0, PT, R9, R8, PT ;  /* 0x000000080900720c */ /* 0x000fda0003f06070 */
[----:B0-----:R-:W-:Y:S05]  /*1060*/  @P0 BRA `(.L_x_1925) ;  /* 0x0000000000300947 */ /* 0x001fea0003800000 */
[----:B------:R-:W0:Y:S01]  /*1070*/  LDC.64 R2, c[0x0][0x388] ;  /* 0x0000e200ff027b82 */ /* 0x000e220000000a00 */
[----:B-----5:R-:W-:Y:S02]  /*1080*/  IADD3 R13, PT, PT, R0, R9, RZ ;  /* 0x00000009000d7210 */ /* 0x020fe40007ffe0ff */
[----:B------:R-:W-:-:S04]  /*1090*/  IADD3 R9, PT, PT, R9, 0x80, RZ ;  /* 0x0000008009097810 */ /* 0x000fc80007ffe0ff */
[----:B------:R-:W-:Y:S01]  /*10a0*/  ISETP.GE.U32.AND P0, PT, R9, R8, PT ;  /* 0x000000080900720c */ /* 0x000fe20003f06070 */
[----:B0-----:R-:W-:-:S05]  /*10b0*/  IMAD.WIDE.U32 R2, R13, 0x4, R2 ;  /* 0x000000040d027825 */ /* 0x001fca00078e0002 */
[----:B------:R0:W-:Y:S07]  /*10c0*/  STG.E desc[UR4][R2.64], R12 ;  /* 0x0000000c02007986 */ /* 0x0001ee000c101904 */
[----:B------:R-:W-:Y:S05]  /*10d0*/  @P0 BRA `(.L_x_1926) ;  /* 0x0000000000300947 */ /* 0x000fea0003800000 */
[----:B0-----:R-:W0:Y:S01]  /*10e0*/  LDC.64 R2, c[0x0][0x388] ;  /* 0x0000e200ff027b82 */ /* 0x001e220000000a00 */
[----:B------:R-:W-:Y:S02]  /*10f0*/  IADD3 R13, PT, PT, R0, R9, RZ ;  /* 0x00000009000d7210 */ /* 0x000fe40007ffe0ff */
[----:B------:R-:W-:-:S03]  /*1100*/  IADD3 R9, PT, PT, R9, 0x80, RZ ;  /* 0x0000008009097810 */ /* 0x000fc60007ffe0ff */
[----:B0-----:R-:W-:-:S05]  /*1110*/  IMAD.WIDE.U32 R2, R13, 0x4, R2 ;  /* 0x000000040d027825 */ /* 0x001fca00078e0002 */
[----:B------:R0:W-:Y:S02]  /*1120*/  STG.E desc[UR4][R2.64], R6 ;  /* 0x0000000602007986 */ /* 0x0001e4000c101904 */
.L_x_1925:
[----:B------:R-:W-:-:S13]  /*1130*/  ISETP.GE.U32.AND P0, PT, R9, R8, PT ;  /* 0x000000080900720c */ /* 0x000fda0003f06070 */
[----:B------:R-:W-:Y:S05]  /*1140*/  @P0 BRA `(.L_x_1927) ;  /* 0x0000000000300947 */ /* 0x000fea0003800000 */
[----:B0-----:R-:W0:Y:S01]  /*1150*/  LDC.64 R2, c[0x0][0x388] ;  /* 0x0000e200ff027b82 */ /* 0x001e220000000a00 */
[----:B-----5:R-:W-:Y:S02]  /*1160*/  IADD3 R13, PT, PT, R0, R9, RZ ;  /* 0x00000009000d7210 */ /* 0x020fe40007ffe0ff */
[----:B------:R-:W-:-:S03]  /*1170*/  IADD3 R9, PT, PT, R9, 0x80, RZ ;  /* 0x0000008009097810 */ /* 0x000fc60007ffe0ff */
[----:B0-----:R-:W-:-:S05]  /*1180*/  IMAD.WIDE.U32 R2, R13, 0x4, R2 ;  /* 0x000000040d027825 */ /* 0x001fca00078e0002 */
[----:B------:R1:W-:Y:S02]  /*1190*/  STG.E desc[UR4][R2.64], R7 ;  /* 0x0000000702007986 */ /* 0x0003e4000c101904 */
.L_x_1926:
[----:B------:R-:W-:-:S13]  /*11a0*/  ISETP.GE.U32.AND P0, PT, R9, R8, PT ;  /* 0x000000080900720c */ /* 0x000fda0003f06070 */
[----:B------:R-:W-:Y:S05]  /*11b0*/  @P0 BRA `(.L_x_1928) ;  /* 0x0000000000340947 */ /* 0x000fea0003800000 */
[----:B01----:R-:W0:Y:S01]  /*11c0*/  LDC.64 R2, c[0x0][0x388] ;  /* 0x0000e200ff027b82 */ /* 0x003e220000000a00 */
[----:B------:R-:W-:Y:S02]  /*11d0*/  IADD3 R7, PT, PT, R0, R9, RZ ;  /* 0x0000000900077210 */ /* 0x000fe40007ffe0ff */
[----:B------:R-:W-:-:S03]  /*11e0*/  IADD3 R9, PT, PT, R9, 0x80, RZ ;  /* 0x0000008009097810 */ /* 0x000fc60007ffe0ff */
[----:B0-----:R-:W-:-:S05]  /*11f0*/  IMAD.WIDE.U32 R2, R7, 0x4, R2 ;  /* 0x0000000407027825 */ /* 0x001fca00078e0002 */
[----:B------:R1:W-:Y:S02]  /*1200*/  STG.E desc[UR4][R2.64], R10 ;  /* 0x0000000a02007986 */ /* 0x0003e4000c101904 */
.L_x_1927:
[----:B------:R-:W-:-:S13]  /*1210*/  ISETP.GE.U32.AND P0, PT, R9, R8, PT ;  /* 0x000000080900720c */ /* 0x000fda0003f06070 */
[----:B------:R-:W-:Y:S05]  /*1220*/  @P0 BREAK.RELIABLE B1 ;  /* 0x0000000000010942 */ /* 0x000fea0003800100 */
[----:B------:R-:W-:Y:S05]  /*1230*/  @P0 BRA `(.L_x_1929) ;  /* 0x0000000000300947 */ /* 0x000fea0003800000 */
[----:B01----:R-:W0:Y:S01]  /*1240*/  LDC.64 R2, c[0x0][0x388] ;  /* 0x0000e200ff027b82 */ /* 0x003e220000000a00 */
[----:B------:R-:W-:Y:S02]  /*1250*/  IADD3 R7, PT, PT, R0, R9, RZ ;  /* 0x0000000900077210 */ /* 0x000fe40007ffe0ff */
[----:B------:R-:W-:-:S03]  /*1260*/  IADD3 R9, PT, PT, R9, 0x80, RZ ;  /* 0x0000008009097810 */ /* 0x000fc60007ffe0ff */
[----:B0-----:R-:W-:-:S05]  /*1270*/  IMAD.WIDE.U32 R2, R7, 0x4, R2 ;  /* 0x0000000407027825 */ /* 0x001fca00078e0002 */
[----:B-----5:R2:W-:Y:S02]  /*1280*/  STG.E desc[UR4][R2.64], R5 ;  /* 0x0000000502007986 */ /* 0x0205e4000c101904 */
.L_x_1928:
[----:B------:R-:W-:Y:S05]  /*1290*/  BSYNC.RELIABLE B1 ;  /* 0x0000000000017941 */ /* 0x000fea0003800100 */
.L_x_1924:
[----:B------:R-:W-:-:S13]  /*12a0*/  ISETP.GE.U32.AND P0, PT, R9, R8, PT ;  /* 0x000000080900720c */ /* 0x000fda0003f06070 */
[----:B012---:R-:W0:Y:S01]  /*12b0*/  @!P0 LDC.64 R2, c[0x0][0x388] ;  /* 0x0000e200ff028b82 */ /* 0x007e220000000a00 */
[----:B------:R-:W-:Y:S02]  /*12c0*/  @!P0 IADD3 R5, PT, PT, R0, R9, RZ ;  /* 0x0000000900058210 */ /* 0x000fe40007ffe0ff */
[----:B------:R-:W-:-:S03]  /*12d0*/  @!P0 IADD3 R9, PT, PT, R9, 0x80, RZ ;  /* 0x0000008009098810 */ /* 0x000fc60007ffe0ff */
[----:B0-----:R-:W-:-:S05]  /*12e0*/  @!P0 IMAD.WIDE.U32 R2, R5, 0x4, R2 ;  /* 0x0000000405028825 */ /* 0x001fca00078e0002 */
[----:B------:R2:W-:Y:S02]  /*12f0*/  @!P0 STG.E desc[UR4][R2.64], R11 ;  /* 0x0000000b02008986 */ /* 0x0005e4000c101904 */
.L_x_1929:
[----:B------:R-:W-:Y:S05]  /*1300*/  BSYNC.RECONVERGENT B0 ;  /* 0x0000000000007941 */ /* 0x000fea0003800200 */
.L_x_1923:
[----:B------:R-:W-:Y:S05]  /*1310*/  WARPSYNC.ALL ;  /* 0x0000000000007948 */ /* 0x000fea0003800000 */
[----:B------:R-:W-:-:S13]  /*1320*/  ISETP.GE.U32.AND P0, PT, R9, R8, PT ;  /* 0x000000080900720c */ /* 0x000fda0003f06070 */
[----:B------:R-:W-:Y:S05]  /*1330*/  @P0 EXIT ;  /* 0x000000000000094d */ /* 0x000fea0003800000 */
[----:B012---:R-:W0:Y:S01]  /*1340*/  LDC.64 R2, c[0x0][0x388] ;  /* 0x0000e200ff027b82 */ /* 0x007e220000000a00 */
[----:B------:R-:W-:-:S05]  /*1350*/  IADD3 R9, PT, PT, R0, R9, RZ ;  /* 0x0000000900097210 */ /* 0x000fca0007ffe0ff */
[----:B0-----:R-:W-:-:S05]  /*1360*/  IMAD.WIDE.U32 R2, R9, 0x4, R2 ;  /* 0x0000000409027825 */ /* 0x001fca00078e0002 */
[----:B-----5:R-:W-:Y:S01]  /*1370*/  STG.E desc[UR4][R2.64], R4 ;  /* 0x0000000402007986 */ /* 0x020fe2000c101904 */
[----:B------:R-:W-:Y:S05]  /*1380*/  EXIT ;  /* 0x000000000000794d */ /* 0x000fea0003800000 */
.L_x_1906:
[----:B------:R-:W0:Y:S01]  /*1390*/  S2R R21, SR_TID.X ;  /* 0x0000000000157919 */ /* 0x000e220000002100 */
[----:B------:R-:W1:Y:S02]  /*13a0*/  LDC.64 R2, c[0x0][0x390] ;  /* 0x0000e400ff027b82 */ /* 0x000e640000000a00 */
[----:B-1----:R-:W-:-:S04]  /*13b0*/  IMAD.WIDE.U32 R2, R0, 0x4, R2 ;  /* 0x0000000400027825 */ /* 0x002fc800078e0002 */
[----:B0-----:R-:W-:-:S05]  /*13c0*/  IMAD.WIDE.U32 R10, R21, 0x8, R2 ;  /* 0x00000008150a7825 */ /* 0x001fca00078e0002 */
[----:B------:R-:W2:Y:S04]  /*13d0*/  LDG.E.64 R8, desc[UR4][R10.64] ;  /* 0x000000040a087981 */ /* 0x000ea8000c1e1b00 */
[----:B------:R-:W3:Y:S04]  /*13e0*/  LDG.E.64 R6, desc[UR4][R10.64+0x400] ;  /* 0x000400040a067981 */ /* 0x000ee8000c1e1b00 */
[----:B------:R-:W4:Y:S04]  /*13f0*/  LDG.E.64 R4, desc[UR4][R10.64+0x800] ;  /* 0x000800040a047981 */ /* 0x000f28000c1e1b00 */
[----:B------:R-:W5:Y:S01]  /*1400*/  LDG.E.64 R2, desc[UR4][R10.64+0xc00] ;  /* 0x000c00040a027981 */ /* 0x000f62000c1e1b00 */
[----:B------:R-:W-:Y:S01]  /*1410*/  HFMA2 R12, -RZ, RZ, 0.890625, -0.00056934356689453125 ;  /* 0x3b2090aaff0c7431 */ /* 0x000fe200000001ff */
[C---:B--2---:R-:W-:Y:S01]  /*1420*/  FSETP.GT.FTZ.AND P6, PT, |R8|.reuse, 1, PT ;  /* 0x3f8000000800780b */ /* 0x044fe20003fd4200 */
[----:B------:R-:W-:Y:S01]  /*1430*/  FADD.FTZ R15, |R8|, -RZ ;  /* 0x800000ff080f7221 */ /* 0x000fe20000010200 */
[C---:B------:R-:W-:Y:S01]  /*1440*/  FSETP.GT.FTZ.AND P5, PT, |R9|.reuse, 1, PT ;  /* 0x3f8000000900780b */ /* 0x040fe20003fb4200 */
[----:B------:R-:W-:Y:S01]  /*1450*/  FADD.FTZ R16, |R9|, -RZ ;  /* 0x800000ff09107221 */ /* 0x000fe20000010200 */
[C---:B---3--:R-:W-:Y:S01]  /*1460*/  FSETP.GT.FTZ.AND P4, PT, |R6|.reuse, 1, PT ;  /* 0x3f8000000600780b */ /* 0x048fe20003f94200 */
[----:B------:R-:W-:Y:S01]  /*1470*/  FADD.FTZ R18, |R6|, -RZ ;  /* 0x800000ff06127221 */ /* 0x000fe20000010200 */
[C---:B------:R-:W-:Y:S01]  /*1480*/  FSETP.GT.FTZ.AND P3, PT, |R7|.reuse, 1, PT ;  /* 0x3f8000000700780b */ /* 0x040fe20003f74200 */
[----:B------:R-:W-:Y:S01]  /*1490*/  FADD.FTZ R20, |R7|, -RZ ;  /* 0x800000ff07147221 */ /* 0x000fe20000010200 */
[----:B----4-:R-:W-:-:S02]  /*14a0*/  FSETP.GT.FTZ.AND P2, PT, |R4|, 1, PT ;  /* 0x3f8000000400780b */ /* 0x010fc40003f54200 */
[----:B------:R-:W-:Y:S02]  /*14b0*/  FSETP.GT.FTZ.AND P1, PT, |R5|, 1, PT ;  /* 0x3f8000000500780b */ /* 0x000fe40003f34200 */
[----:B-----5:R-:W-:Y:S01]  /*14c0*/  FSETP.GT.FTZ.AND P0, PT, |R2|, 1, PT ;  /* 0x3f8000000200780b */ /* 0x020fe20003f14200 */
[----:B------:R-:W0:Y:S08]  /*14d0*/  @P6 MUFU.RCP R15, R15 ;  /* 0x0000000f000f6308 */ /* 0x000e300000001000 */
        /* <DEDUP_REMOVED lines=12> */
[----:B------:R-:W-:Y:S01]  /*15a0*/  FFMA.FTZ R10, R13, R10, -0.14171802997589111328 ;  /* 0xbe111e880d0a7423 */ /* 0x000fe2000001000a */
[----:B------:R-:W-:Y:S01]  /*15b0*/  FFMA.FTZ R22, R17, R12, -0.014396979473531246185 ;  /* 0xbc6be14f11167423 */ /* 0x000fe2000001000c */
[----:B------:R-:W-:Y:S02]  /*15c0*/  FFMA.FTZ R14, R19, R14, -0.072529748082160949707 ;  /* 0xbd948a7a130e7423 */ /* 0x000fe4000001000e */
[----:B------:R-:W-:Y:S01]  /*15d0*/  FFMA.FTZ R10, R13, R10, 0.19988775253295898438 ;  /* 0x3e4caf600d0a7423 */ /* 0x000fe2000001000a */
[----:B0-----:R-:W-:Y:S01]  /*15e0*/  FMUL.FTZ R11, R20, R20 ;  /* 0x00000014140b7220 */ /* 0x001fe20000410000 */
[----:B------:R-:W-:Y:S01]  /*15f0*/  FFMA.FTZ R22, R17, R22, 0.039849750697612762451 ;  /* 0x3d23397e11167423 */ /* 0x000fe20000010016 */
[----:B------:R-:W-:Y:S01]  /*1600*/  FFMA.FTZ R14, R19, R14, 0.10518480092287063599 ;  /* 0x3dd76b21130e7423 */ /* 0x000fe2000001000e */
[----:B------:R-:W-:Y:S01]  /*1610*/  FFMA.FTZ R10, R13, R10, -0.33332940936088562012 ;  /* 0xbeaaaa270d0a7423 */ /* 0x000fe2000001000a */
[----:B------:R-:W-:-:S03]  /*1620*/  FFMA.FTZ R24, R11, R12, -0.014396979473531246185 ;  /* 0xbc6be14f0b187423 */ /* 0x000fc6000001000c */
[----:B------:R-:W-:Y:S01]  /*1630*/  FMUL.FTZ R10, R13, R10 ;  /* 0x0000000a0d0a7220 */ /* 0x000fe20000410000 */
[----:B------:R-:W-:Y:S01]  /*1640*/  FADD.FTZ R13, |R4|, -RZ ;  /* 0x800000ff040d7221 */ /* 0x000fe20000010200 */
[----:B------:R-:W-:Y:S01]  /*1650*/  FFMA.FTZ R26, R11, R24, 0.039849750697612762451 ;  /* 0x3d23397e0b1a7423 */ /* 0x000fe20000010018 */
[----:B------:R-:W-:Y:S01]  /*1660*/  FFMA.FTZ R24, R17, R22, -0.072529748082160949707 ;  /* 0xbd948a7a11187423 */ /* 0x000fe20000010016 */
[----:B------:R-:W-:Y:S01]  /*1670*/  FFMA.FTZ R22, R19, R14, -0.14171802997589111328 ;  /* 0xbe111e8813167423 */ /* 0x000fe2000001000e */
[----:B------:R-:W-:Y:S01]  /*1680*/  FFMA.FTZ R15, R15, R10, R15 ;  /* 0x0000000a0f0f7223 */ /* 0x000fe2000001000f */
[----:B------:R-:W-:Y:S01]  /*1690*/  FFMA.FTZ R26, R11, R26, -0.072529748082160949707 ;  /* 0xbd948a7a0b1a7423 */ /* 0x000fe2000001001a */
[----:B------:R-:W0:Y:S01]  /*16a0*/  @P2 MUFU.RCP R13, R13 ;  /* 0x0000000d000d2308 */ /* 0x000e220000001000 */
[----:B------:R-:W-:Y:S01]  /*16b0*/  FFMA.FTZ R24, R17, R24, 0.10518480092287063599 ;  /* 0x3dd76b2111187423 */ /* 0x000fe20000010018 */
[----:B------:R-:W-:Y:S01]  /*16c0*/  FFMA.FTZ R22, R19, R22, 0.19988775253295898438 ;  /* 0x3e4caf6013167423 */ /* 0x000fe20000010016 */
[----:B------:R-:W-:Y:S01]  /*16d0*/  FFMA.FTZ R26, R11, R26, 0.10518480092287063599 ;  /* 0x3dd76b210b1a7423 */ /* 0x000fe2000001001a */
[----:B------:R-:W-:Y:S01]  /*16e0*/  FADD.FTZ R14, |R5|, -RZ ;  /* 0x800000ff050e7221 */ /* 0x000fe20000010200 */
[----:B------:R-:W-:Y:S01]  /*16f0*/  FFMA.FTZ R24, R17, R24, -0.14171802997589111328 ;  /* 0xbe111e8811187423 */ /* 0x000fe20000010018 */
[----:B------:R-:W-:Y:S01]  /*1700*/  FFMA.FTZ R22, R19, R22, -0.33332940936088562012 ;  /* 0xbeaaaa2713167423 */ /* 0x000fe20000010016 */
[----:B------:R-:W-:-:S02]  /*1710*/  FFMA.FTZ R26, R11, R26, -0.14171802997589111328 ;  /* 0xbe111e880b1a7423 */ /* 0x000fc4000001001a */
[----:B------:R-:W-:Y:S01]  /*1720*/  FFMA.FTZ R24, R17, R24, 0.19988775253295898438 ;  /* 0x3e4caf6011187423 */ /* 0x000fe20000010018 */
[----:B------:R-:W-:Y:S01]  /*1730*/  FMUL.FTZ R19, R19, R22 ;  /* 0x0000001613137220 */ /* 0x000fe20000410000 */
[----:B------:R-:W-:Y:S01]  /*1740*/  FFMA.FTZ R26, R11, R26, 0.19988775253295898438 ;  /* 0x3e4caf600b1a7423 */ /* 0x000fe2000001001a */
[----:B------:R-:W1:Y:S01]  /*1750*/  @P1 MUFU.RCP R14, R14 ;  /* 0x0000000e000e1308 */ /* 0x000e620000001000 */
[----:B------:R-:W-:Y:S01]  /*1760*/  FFMA.FTZ R24, R17, R24, -0.33332940936088562012 ;  /* 0xbeaaaa2711187423 */ /* 0x000fe20000010018 */
[----:B------:R-:W-:Y:S01]  /*1770*/  FFMA.FTZ R16, R16, R19, R16 ;  /* 0x0000001310107223 */ /* 0x000fe20000010010 */
[----:B------:R-:W-:Y:S02]  /*1780*/  FFMA.FTZ R26, R11, R26, -0.33332940936088562012 ;  /* 0xbeaaaa270b1a7423 */ /* 0x000fe4000001001a */
[----:B------:R-:W-:Y:S01]  /*1790*/  FMUL.FTZ R23, R17, R24 ;  /* 0x0000001811177220 */ /* 0x000fe20000410000 */
[----:B------:R-:W-:Y:S01]  /*17a0*/  MOV R17, 0x3fd774eb ;  /* 0x3fd774eb00117802 */ /* 0x000fe20000000f00 */
[----:B0-----:R-:W-:Y:S01]  /*17b0*/  FMUL.FTZ R19, R13, R13 ;  /* 0x0000000d0d137220 */ /* 0x001fe20000410000 */
[----:B------:R-:W-:Y:S01]  /*17c0*/  FMUL.FTZ R27, R11, R26 ;  /* 0x0000001a0b1b7220 */ /* 0x000fe20000410000 */
[----:B------:R-:W-:Y:S01]  /*17d0*/  FFMA.FTZ R18, R18, R23, R18 ;  /* 0x0000001712127223 */ /* 0x000fe20000010012 */
[----:B------:R-:W0:Y:S01]  /*17e0*/  LDC.64 R10, c[0x0][0x388] ;  /* 0x0000e200ff0a7b82 */ /* 0x000e220000000a00 */
[----:B------:R-:W-:Y:S01]  /*17f0*/  FFMA.FTZ R22, R19, R12, -0.014396979473531246185 ;  /* 0xbc6be14f13167423 */ /* 0x000fe2000001000c */
[----:B------:R-:W-:Y:S01]  /*1800*/  @P6 FFMA.FTZ R15, R17, 0.93318945169448852539, -R15 ;  /* 0x3f6ee581110f6823 */ /* 0x000fe2000001080f */
[----:B------:R-:W-:Y:S01]  /*1810*/  FSETP.GT.FTZ.AND P6, PT, |R3|, 1, PT ;  /* 0x3f8000000300780b */ /* 0x000fe20003fd4200 */
[----:B------:R-:W-:Y:S01]  /*1820*/  FADD.FTZ R23, |R2|, -RZ ;  /* 0x800000ff02177221 */ /* 0x000fe20000010200 */
[----:B------:R-:W-:Y:S01]  /*1830*/  FFMA.FTZ R22, R19, R22, 0.039849750697612762451 ;  /* 0x3d23397e13167423 */ /* 0x000fe20000010016 */
[----:B------:R-:W-:Y:S01]  /*1840*/  FFMA.FTZ R20, R20, R27, R20 ;  /* 0x0000001b14147223 */ /* 0x000fe20000010014 */
[----:B-1----:R-:W-:Y:S01]  /*1850*/  FMUL.FTZ R25, R14, R14 ;  /* 0x0000000e0e197220 */ /* 0x002fe20000410000 */
[----:B------:R-:W-:Y:S01]  /*1860*/  @P5 FFMA.FTZ R16, R17, 0.93318945169448852539, -R16 ;  /* 0x3f6ee58111105823 */ /* 0x000fe20000010810 */
[----:B------:R-:W-:Y:S01]  /*1870*/  FFMA.FTZ R24, R19, R22, -0.072529748082160949707 ;  /* 0xbd948a7a13187423 */ /* 0x000fe20000010016 */
[----:B------:R-:W-:Y:S01]  /*1880*/  FADD.FTZ R22, |R3|, -RZ ;  /* 0x800000ff03167221 */ /* 0x000fe20000010200 */
[----:B------:R-:W1:Y:S01]  /*1890*/  @P0 MUFU.RCP R23, R23 ;  /* 0x0000001700170308 */ /* 0x000e620000001000 */
[----:B------:R-:W-:Y:S01]  /*18a0*/  FFMA.FTZ R26, R25, R12, -0.014396979473531246185 ;  /* 0xbc6be14f191a7423 */ /* 0x000fe2000001000c */
[----:B------:R-:W-:Y:S01]  /*18b0*/  FFMA.FTZ R24, R19, R24, 0.10518480092287063599 ;  /* 0x3dd76b2113187423 */ /* 0x000fe20000010018 */
[C---:B------:R-:W-:Y:S01]  /*18c0*/  @P3 FFMA.FTZ R20, R17.reuse, 0.93318945169448852539, -R20 ;  /* 0x3f6ee58111143823 */ /* 0x040fe20000010814 */
[----:B------:R-:W-:Y:S01]  /*18d0*/  @P4 FFMA.FTZ R18, R17, 0.93318945169448852539, -R18 ;  /* 0x3f6ee58111124823 */ /* 0x000fe20000010812 */
[----:B------:R-:W-:Y:S01]  /*18e0*/  FFMA.FTZ R26, R25, R26, 0.039849750697612762451 ;  /* 0x3d23397e191a7423 */ /* 0x000fe2000001001a */
[----:B------:R-:W-:Y:S01]  /*18f0*/  FFMA.FTZ R24, R19, R24, -0.14171802997589111328 ;  /* 0xbe111e8813187423 */ /* 0x000fe20000010018 */
[----:B------:R-:W-:Y:S01]  /*1900*/  FSETP.NAN.FTZ.AND P5, PT, |R8|, |R8|, PT ;  /* 0x400000080800720b */ /* 0x000fe20003fb8200 */
[----:B------:R-:W2:Y:S01]  /*1910*/  @P6 MUFU.RCP R22, R22 ;  /* 0x0000001600166308 */ /* 0x000ea20000001000 */
[----:B------:R-:W-:Y:S01]  /*1920*/  FFMA.FTZ R26, R25, R26, -0.072529748082160949707 ;  /* 0xbd948a7a191a7423 */ /* 0x000fe2000001001a */
[----:B------:R-:W-:Y:S01]  /*1930*/  FFMA.FTZ R24, R19, R24, 0.19988775253295898438 ;  /* 0x3e4caf6013187423 */ /* 0x000fe20000010018 */
[----:B------:R-:W-:Y:S01]  /*1940*/  LOP3.LUT R8, R15, 0x80000000, R8, 0xb8, !PT ;  /* 0x800000000f087812 */ /* 0x000fe200078eb808 */
[----:B0-----:R-:W-:-:S04]  /*1950*/  IMAD.WIDE.U32 R10, R0, 0x4, R10 ;  /* 0x00000004000a7825 */ /* 0x001fc800078e000a */
[----:B------:R-:W-:Y:S01]  /*1960*/  FFMA.FTZ R0, R19, R24, -0.33332940936088562012 ;  /* 0xbeaaaa2713007423 */ /* 0x000fe20000010018 */
[----:B------:R-:W-:Y:S01]  /*1970*/  FFMA.FTZ R26, R25, R26, 0.10518480092287063599 ;  /* 0x3dd76b21191a7423 */ /* 0x000fe2000001001a */
[----:B------:R-:W-:Y:S02]  /*1980*/  FSETP.NAN.FTZ.AND P4, PT, |R9|, |R9|, PT ;  /* 0x400000090900720b */ /* 0x000fe40003f98200 */
[----:B------:R-:W-:Y:S01]  /*1990*/  FMUL.FTZ R0, R19, R0 ;  /* 0x0000000013007220 */ /* 0x000fe20000410000 */
[----:B------:R-:W-:-:S04]  /*19a0*/  IMAD.WIDE.U32 R10, R21, 0x8, R10 ;  /* 0x00000008150a7825 */ /* 0x000fc800078e000a */
[----:B-1----:R-:W-:Y:S01]  /*19b0*/  FMUL.FTZ R21, R23, R23 ;  /* 0x0000001717157220 */ /* 0x002fe20000410000 */
[----:B------:R-:W-:Y:S01]  /*19c0*/  FFMA.FTZ R26, R25, R26, -0.14171802997589111328 ;  /* 0xbe111e88191a7423 */ /* 0x000fe2000001001a */
[----:B------:R-:W-:Y:S01]  /*19d0*/  FFMA.FTZ R13, R13, R0, R13 ;  /* 0x000000000d0d7223 */ /* 0x000fe2000001000d */
[----:B------:R-:W-:Y:S01]  /*19e0*/  FSETP.NAN.FTZ.AND P3, PT, |R6|, |R6|, PT ;  /* 0x400000060600720b */ /* 0x000fe20003f78200 */
[----:B------:R-:W-:Y:S01]  /*19f0*/  FFMA.FTZ R24, R21, R12, -0.014396979473531246185 ;  /* 0xbc6be14f15187423 */ /* 0x000fe2000001000c */
[----:B--2---:R-:W-:Y:S01]  /*1a00*/  FMUL.FTZ R19, R22, R22 ;  /* 0x0000001616137220 */ /* 0x004fe20000410000 */
[----:B------:R-:W-:Y:S01]  /*1a10*/  FFMA.FTZ R26, R25, R26, 0.19988775253295898438 ;  /* 0x3e4caf60191a7423 */ /* 0x000fe2000001001a */
[----:B------:R-:W-:Y:S01]  /*1a20*/  @P2 FFMA.FTZ R13, R17, 0.93318945169448852539, -R13 ;  /* 0x3f6ee581110d2823 */ /* 0x000fe2000001080d */
[----:B------:R-:W-:Y:S01]  /*1a30*/  FFMA.FTZ R24, R21, R24, 0.039849750697612762451 ;  /* 0x3d23397e15187423 */ /* 0x000fe20000010018 */
[----:B------:R-:W-:Y:S01]  /*1a40*/  FFMA.FTZ R12, R19, R12, -0.014396979473531246185 ;  /* 0xbc6be14f130c7423 */ /* 0x000fe2000001000c */
[----:B------:R-:W-:Y:S01]  /*1a50*/  FFMA.FTZ R26, R25, R26, -0.33332940936088562012 ;  /* 0xbeaaaa27191a7423 */ /* 0x000fe2000001001a */
[----:B------:R-:W-:Y:S01]  /*1a60*/  FSETP.NAN.FTZ.AND P2, PT, |R7|, |R7|, PT ;  /* 0x400000070700720b */ /* 0x000fe20003f58200 */
[----:B------:R-:W-:Y:S01]  /*1a70*/  FFMA.FTZ R24, R21, R24, -0.072529748082160949707 ;  /* 0xbd948a7a15187423 */ /* 0x000fe20000010018 */
[----:B------:R-:W-:Y:S01]  /*1a80*/  FFMA.FTZ R12, R19, R12, 0.039849750697612762451 ;  /* 0x3d23397e130c7423 */ /* 0x000fe2000001000c */
[----:B------:R-:W-:Y:S01]  /*1a90*/  FMUL.FTZ R25, R25, R26 ;  /* 0x0000001a19197220 */ /* 0x000fe20000410000 */
[----:B------:R-:W-:Y:S01]  /*1aa0*/  LOP3.LUT R0, R13, 0x80000000, R4, 0xb8, !PT ;  /* 0x800000000d007812 */ /* 0x000fe200078eb804 */
[----:B------:R-:W-:Y:S01]  /*1ab0*/  FFMA.FTZ R24, R21, R24, 0.10518480092287063599 ;  /* 0x3dd76b2115187423 */ /* 0x000fe20000010018 */
[----:B------:R-:W-:Y:S01]  /*1ac0*/  FFMA.FTZ R12, R19, R12, -0.072529748082160949707 ;  /* 0xbd948a7a130c7423 */ /* 0x000fe2000001000c */
[----:B------:R-:W-:Y:S01]  /*1ad0*/  FFMA.FTZ R14, R14, R25, R14 ;  /* 0x000000190e0e7223 */ /* 0x000fe2000001000e */
[----:B------:R-:W-:Y:S01]  /*1ae0*/  LOP3.LUT R9, R16, 0x80000000, R9, 0xb8, !PT ;  /* 0x8000000010097812 */ /* 0x000fe200078eb809 */
[----:B------:R-:W-:Y:S01]  /*1af0*/  FFMA.FTZ R24, R21, R24, -0.14171802997589111328 ;  /* 0xbe111e8815187423 */ /* 0x000fe20000010018 */
[----:B------:R-:W-:Y:S01]  /*1b00*/  FFMA.FTZ R12, R19, R12, 0.10518480092287063599 ;  /* 0x3dd76b21130c7423 */ /* 0x000fe2000001000c */
[----:B------:R-:W-:Y:S01]  /*1b10*/  @P1 FFMA.FTZ R14, R17, 0.93318945169448852539, -R14 ;  /* 0x3f6ee581110e1823 */ /* 0x000fe2000001080e */
[----:B------:R-:W-:Y:S01]  /*1b20*/  FSETP.NAN.FTZ.AND P1, PT, |R4|, |R4|, PT ;  /* 0x400000040400720b */ /* 0x000fe20003f38200 */
[----:B------:R-:W-:Y:S01]  /*1b30*/  FFMA.FTZ R24, R21, R24, 0.19988775253295898438 ;  /* 0x3e4caf6015187423 */ /* 0x000fe20000010018 */
[----:B------:R-:W-:Y:S01]  /*1b40*/  FFMA.FTZ R12, R19, R12, -0.14171802997589111328 ;  /* 0xbe111e88130c7423 */ /* 0x000fe2000001000c */
[----:B------:R-:W-:-:S02]  /*1b50*/  FSEL R4, R8, R15, !P5 ;  /* 0x0000000f08047208 */ /* 0x000fc40006800000 */
[----:B------:R-:W-:Y:S01]  /*1b60*/  FFMA.FTZ R24, R21, R24, -0.33332940936088562012 ;  /* 0xbeaaaa2715187423 */ /* 0x000fe20000010018 */
[----:B------:R-:W-:Y:S01]  /*1b70*/  FFMA.FTZ R12, R19, R12, 0.19988775253295898438 ;  /* 0x3e4caf60130c7423 */ /* 0x000fe2000001000c */
[----:B------:R-:W-:Y:S02]  /*1b80*/  FSETP.NAN.FTZ.AND P5, PT, |R2|, |R2|, PT ;  /* 0x400000020200720b */ /* 0x000fe40003fb8200 */
[----:B------:R-:W-:Y:S01]  /*1b90*/  FMUL.FTZ R24, R21, R24 ;  /* 0x0000001815187220 */ /* 0x000fe20000410000 */
[----:B------:R-:W-:-:S03]  /*1ba0*/  FFMA.FTZ R12, R19, R12, -0.33332940936088562012 ;  /* 0xbeaaaa27130c7423 */ /* 0x000fc6000001000c */
[----:B------:R-:W-:Y:S01]  /*1bb0*/  FFMA.FTZ R23, R23, R24, R23 ;  /* 0x0000001817177223 */ /* 0x000fe20000010017 */
[----:B------:R-:W-:-:S03]  /*1bc0*/  FMUL.FTZ R19, R19, R12 ;  /* 0x0000000c13137220 */ /* 0x000fc60000410000 */
[----:B------:R-:W-:Y:S01]  /*1bd0*/  @P0 FFMA.FTZ R23, R17, 0.93318945169448852539, -R23 ;  /* 0x3f6ee58111170823 */ /* 0x000fe20000010817 */
[----:B------:R-:W-:Y:S01]  /*1be0*/  FFMA.FTZ R22, R22, R19, R22 ;  /* 0x0000001316167223 */ /* 0x000fe20000010016 */
[----:B------:R-:W-:Y:S02]  /*1bf0*/  LOP3.LUT R19, R20, 0x80000000, R7, 0xb8, !PT ;  /* 0x8000000014137812 */ /* 0x000fe400078eb807 */
[----:B------:R-:W-:Y:S01]  /*1c00*/  FSETP.NAN.FTZ.AND P0, PT, |R5|, |R5|, PT ;  /* 0x400000050500720b */ /* 0x000fe20003f18200 */
[----:B------:R-:W-:Y:S01]  /*1c10*/  @P6 FFMA.FTZ R22, R17, 0.93318945169448852539, -R22 ;  /* 0x3f6ee58111166823 */ /* 0x000fe20000010816 */
[----:B------:R-:W-:Y:S02]  /*1c20*/  LOP3.LUT R17, R18, 0x80000000, R6, 0xb8, !PT ;  /* 0x8000000012117812 */ /* 0x000fe400078eb806 */
[----:B------:R-:W-:Y:S02]  /*1c30*/  LOP3.LUT R7, R14, 0x80000000, R5, 0xb8, !PT ;  /* 0x800000000e077812 */ /* 0x000fe400078eb805 */
[----:B------:R-:W-:-:S02]  /*1c40*/  FSETP.NAN.FTZ.AND P6, PT, |R3|, |R3|, PT ;  /* 0x400000030300720b */ /* 0x000fc40003fd8200 */
[----:B------:R-:W-:Y:S02]  /*1c50*/  LOP3.LUT R6, R23, 0x80000000, R2, 0xb8, !PT ;  /* 0x8000000017067812 */ /* 0x000fe400078eb802 */
[----:B------:R-:W-:Y:S02]  /*1c60*/  LOP3.LUT R15, R22, 0x80000000, R3, 0xb8, !PT ;  /* 0x80000000160f7812 */ /* 0x000fe400078eb803 */
[----:B------:R-:W-:Y:S02]  /*1c70*/  FSEL R3, R7, R14, !P0 ;  /* 0x0000000e07037208 */ /* 0x000fe40004000000 */
[----:B------:R-:W-:Y:S02]  /*1c80*/  FSEL R5, R9, R16, !P4 ;  /* 0x0000001009057208 */ /* 0x000fe40006000000 */
[----:B------:R-:W-:Y:S02]  /*1c90*/  FSEL R18, R17, R18, !P3 ;  /* 0x0000001211127208 */ /* 0x000fe40005800000 */
[----:B------:R-:W-:Y:S01]  /*1ca0*/  FSEL R19, R19, R20, !P2 ;  /* 0x0000001413137208 */ /* 0x000fe20005000000 */
[----:B------:R-:W-:Y:S01]  /*1cb0*/  STG.E.64 desc[UR4][R10.64], R4 ;  /* 0x000000040a007986 */ /* 0x000fe2000c101b04 */
[----:B------:R-:W-:-:S02]  /*1cc0*/  FSEL R2, R0, R13, !P1 ;  /* 0x0000000d00027208 */ /* 0x000fc40004800000 */
[----:B------:R-:W-:Y:S01]  /*1cd0*/  FSEL R6, R6, R23, !P5 ;  /* 0x0000001706067208 */ /* 0x000fe20006800000 */
[----:B------:R-:W-:Y:S01]  /*1ce0*/  STG.E.64 desc[UR4][R10.64+0x400], R18 ;  /* 0x000400120a007986 */ /* 0x000fe2000c101b04 */
[----:B------:R-:W-:-:S03]  /*1cf0*/  FSEL R7, R15, R22, !P6 ;  /* 0x000000160f077208 */ /* 0x000fc60007000000 */
[----:B------:R-:W-:Y:S04]  /*1d00*/  STG.E.64 desc[UR4][R10.64+0x800], R2 ;  /* 0x000800020a007986 */ /* 0x000fe8000c101b04 */
[----:B------:R-:W-:Y:S01]  /*1d10*/  STG.E.64 desc[UR4][R10.64+0xc00], R6 ;  /* 0x000c00060a007986 */ /* 0x000fe2000c101b04 */
[----:B------:R-:W-:Y:S05]  /*1d20*/  EXIT ;  /* 0x000000000000794d */ /* 0x000fea0003800000 */
.L_x_1930:
        /* <DEDUP_REMOVED lines=13> */
.L_x_2748:


//--------------------- .text._ZN2at6native29vectorized_elementwise_kernelILi4EZZZNS0_16atan_kernel_cudaERNS_18TensorIteratorBaseEENKUlvE0_clEvENKUlvE0_clEvEUlfE_St5arrayIPcLm2EEEEviT0_T1_ --------------------------
	.section	.text._ZN2at6native29vectorized_elementwise_kernelILi4EZZZNS0_16atan_kernel_cudaERNS_18TensorIteratorBaseEENKUlvE0_clEvENKUlvE0_clEvEUlfE_St5arrayIPcLm2EEEEviT0_T1_,"ax",@progbits
	.align	128
        .global         _ZN2at6native29vectorized_elementwise_kernelILi4EZZZNS0_16atan_kernel_cudaERNS_18TensorIteratorBaseEENKUlvE0_clEvENKUlvE0_clEvEUlfE_St5arrayIPcLm2EEEEviT0_T1_
        .type           _ZN2at6native29vectorized_elementwise_kernelILi4EZZZNS0_16atan_kernel_cudaERNS_18TensorIteratorBaseEENKUlvE0_clEvENKUlvE0_clEvEUlfE_St5arrayIPcLm2EEEEviT0_T1_,@function
        .size           _ZN2at6native29vectorized_elementwise_kernelILi4EZZZNS0_16atan_kernel_cudaERNS_18TensorIteratorBaseEENKUlvE0_clEvENKUlvE0_clEvEUlfE_St5arrayIPcLm2EEEEviT0_T1_,(.L_x_2749 - _ZN2at6native29vectorized_elementwise_kernelILi4EZZZNS0_16atan_kernel_cudaERNS_18TensorIteratorBaseEENKUlvE0_clEvENKUlvE0_clEvEUlfE_St5arrayIPcLm2EEEEviT0_T1_)
        .other          _ZN2at6native29vectorized_elementwise_kernelILi4EZZZNS0_16atan_kernel_cudaERNS_18TensorIteratorBaseEENKUlvE0_clEvENKUlvE0_clEvEUlfE_St5arrayIPcLm2EEEEviT0_T1_,@"STO_CUDA_ENTRY STV_DEFAULT"
_ZN2at6native29vectorized_elementwise_kernelILi4EZZZNS0_16atan_kernel_cudaERNS_18TensorIteratorBaseEENKUlvE0_clEvENKUlvE0_clEvEUlfE_St5arrayIPcLm2EEEEviT0_T1_:
.text._ZN2at6native29vectorized_elementwise_kernelILi4EZZZNS0_16atan_kernel_cudaERNS_18TensorIteratorBaseEENKUlvE0_clEvENKUlvE0_clEvEUlfE_St5arrayIPcLm2EEEEviT0_T1_:
        /* <DEDUP_REMOVED lines=9> */
[----:B------:R-:W-:Y:S01]  /*0090*/  HFMA2 R8, -RZ, RZ, 0, 0 ;  /* 0x00000000ff087431 */ /* 0x000fe200000001ff */
        /* <DEDUP_REMOVED lines=24> */
[----:B------:R-:W-:Y:S02]  /*0220*/  @!P2 IADD3 R14, PT, PT, R14, 0x80, RZ ;  /* 0x000000800e0ea810 */ /* 0x000fe40007ffe0ff */
[----:B------:R-:W-:Y:S02]  /*0230*/  CS2R R12, SRZ ;  /* 0x00000000000c7805 */ /* 0x000fe4000001ff00 */
[----:B------:R-:W-:Y:S01]  /*0240*/  MOV R18, RZ ;  /* 0x000000ff00127202 */ /* 0x000fe20000000f00 */
[----:B--2---:R-:W-:Y:S01]  /*0250*/  @!P4 IMAD.WIDE.U32 R26, R27, 0x4, R2 ;  /* 0x000000041b1ac825 */ /* 0x004fe200078e0002 */
[C---:B------:R-:W-:Y:S01]  /*0260*/  ISETP.GE.U32.AND P1, PT, R14.reuse, R9, PT ;  /* 0x000000090e00720c */ /* 0x040fe20003f26070 */
[----:B------:R-:W1:Y:S02]  /*0270*/  @!P2 LDC.64 R6, c[0x0][0x390] ;  /* 0x0000e400ff06ab82 */ /* 0x000e640000000a00 */
[----:B0-----:R-:W-:Y:S01]  /*0280*/  @!P3 IMAD.WIDE.U32 R24, R17, 0x4, R10 ;  /* 0x000000041118b825 */ /* 0x001fe200078e000a */
[----:B------:R0:W5:Y:S04]  /*0290*/  @!P5 LDG.E R13, desc[UR4][R22.64] ;  /* 0x00000004160dd981 */ /* 0x000168000c1e1900 */
[----:B------:R-:W5:Y:S05]  /*02a0*/  @!P4 LDG.E R12, desc[UR4][R26.64] ;  /* 0x000000041a0cc981 */ /* 0x000f6a000c1e1900 */
        /* <DEDUP_REMOVED lines=14> */
[C---:B------:R-:W-:Y:S01]  /*0390*/  ISETP.GE.U32.AND P0, PT, R0.reuse, R9, PT ;  /* 0x000000090000720c */ /* 0x040fe20003f06070 */
        /* <DEDUP_REMOVED lines=36> */
.L_x_1933:
[----:B------:R-:W-:Y:S05]  /*05e0*/  BSYNC.RECONVERGENT B0 ;  /* 0x0000000000007941 */ /* 0x000fea0003800200 */
.L_x_1932:
[-C--:B------:R-:W-:Y:S01]  /*05f0*/  ISETP.GE.U32.AND P5, PT, R14, R9.reuse, PT ;  /* 0x000000090e00720c */ /* 0x080fe20003fa6070 */
[----:B------:R-:W-:Y:S01]  /*0600*/  BSSY.RECONVERGENT B0, `(.L_x_1934) ;  /* 0x0000017000007945 */ /* 0x000fe20003800200 */
[----:B------:R-:W-:Y:S02]  /*0610*/  ISETP.GE.U32.AND P4, PT, R6, R9, PT ;  /* 0x000000090600720c */ /* 0x000fe40003f86070 */
[----:B------:R-:W-:-:S09]  /*0620*/  IADD3 R6, PT, PT, R0, 0x300, RZ ;  /* 0x0000030000067810 */ /* 0x000fd20007ffe0ff */
        /* <DEDUP_REMOVED lines=20> */
.L_x_1935:
[----:B------:R-:W-:Y:S05]  /*0770*/  BSYNC.RECONVERGENT B0 ;  /* 0x0000000000007941 */ /* 0x000fea0003800200 */
.L_x_1934:
[----:B------:R-:W-:Y:S01]  /*0780*/  BSSY.RECONVERGENT B0, `(.L_x_1936) ;  /* 0x0000017000007945 */ /* 0x000fe20003800200 */
[----:B------:R-:W-:Y:S02]  /*0790*/  ISETP.GE.U32.AND P5, PT, R6, R9, PT ;  /* 0x000000090600720c */ /* 0x000fe40003fa6070 */
[----:B-----5:R-:W-:Y:S01]  /*07a0*/  IADD3 R8, PT, PT, R0, 0x380, RZ ;  /* 0x0000038000087810 */ /* 0x020fe20007ffe0ff */
[----:B------:R-:W-:Y:S10]  /*07b0*/  @P3 BRA `(.L_x_1937) ;  /* 0x00000000004c3947 */ /* 0x000ff40003800000 */
[C---:B------:R-:W-:Y:S01]  /*07c0*/  FSETP.GT.FTZ.AND P3, PT, |R13|.reuse, 1, PT ;  /* 0x3f8000000d00780b */ /* 0x040fe20003f74200 */
        /* <DEDUP_REMOVED lines=18> */
.L_x_1937:
[----:B------:R-:W-:Y:S05]  /*08f0*/  BSYNC.RECONVERGENT B0 ;  /* 0x0000000000007941 */ /* 0x000fea0003800200 */
.L_x_1936:
[----:B------:R-:W-:Y:S01]  /*0900*/  @!P0 IADD3 R7, PT, PT, R15, R0, RZ ;  /* 0x000000000f078210 */ /* 0x000fe20007ffe0ff */
[----:B------:R-:W-:Y:S01]  /*0910*/  BSSY.RECONVERGENT B0, `(.L_x_1938) ;  /* 0x0000017000007945 */ /* 0x000fe20003800200 */
[----:B------:R-:W-:-:S03]  /*0920*/  ISETP.GE.U32.AND P3, PT, R8, R9, PT ;  /* 0x000000090800720c */ /* 0x000fc60003f66070 */
[----:B--2---:R-:W-:Y:S01]  /*0930*/  @!P0 IMAD.WIDE.U32 R2, R7, 0x4, R2 ;  /* 0x0000000407028825 */ /* 0x004fe200078e0002 */
[----:B------:R-:W-:Y:S09]  /*0940*/  @P1 BRA `(.L_x_1939) ;  /* 0x00000000004c1947 */ /* 0x000ff20003800000 */
        /* <DEDUP_REMOVED lines=19> */
.L_x_1939:
[----:B------:R-:W-:Y:S05]  /*0a80*/  BSYNC.RECONVERGENT B0 ;  /* 0x0000000000007941 */ /* 0x000fea0003800200 */
.L_x_1938:
[----:B------:R-:W-:Y:S04]  /*0a90*/  BSSY.RECONVERGENT B0, `(.L_x_1940) ;  /* 0x0000015000007945 */ /* 0x000fe80003800200 */
[----:B------:R-:W-:Y:S05]  /*0aa0*/  @P2 BRA `(.L_x_1941) ;  /* 0x00000000004c2947 */ /* 0x000fea0003800000 */
[C---:B------:R-:W-:Y:S01]  /*0ab0*/  FSETP.GT.FTZ.AND P1, PT, |R10|.reuse, 1, PT ;  /* 0x3f8000000a00780b */ /* 0x040fe20003f34200 */
        /* <DEDUP_REMOVED lines=18> */
.L_x_1941:
[----:B------:R-:W-:Y:S05]  /*0be0*/  BSYNC.RECONVERGENT B0 ;  /* 0x0000000000007941 */ /* 0x000fea0003800200 */
.L_x_1940:
[----:B------:R-:W-:Y:S04]  /*0bf0*/  BSSY.RECONVERGENT B0, `(.L_x_1942) ;  /* 0x0000015000007945 */ /* 0x000fe80003800200 */
[----:B------:R-:W-:Y:S05]  /*0c00*/  @P4 BRA `(.L_x_1943) ;  /* 0x00000000004c4947 */ /* 0x000fea0003800000 */
        /* <DEDUP_REMOVED lines=19> */
.L_x_1943:
[----:B------:R-:W-:Y:S05]  /*0d40*/  BSYNC.RECONVERGENT B0 ;  /* 0x0000000000007941 */ /* 0x000fea0003800200 */
.L_x_1942:
        /* <DEDUP_REMOVED lines=21> */
.L_x_1945:
[----:B------:R-:W-:Y:S05]  /*0ea0*/  BSYNC.RECONVERGENT B0 ;  /* 0x0000000000007941 */ /* 0x000fea0003800200 */
.L_x_1944:
        /* <DEDUP_REMOVED lines=21> */
.L_x_1947:
[----:B------:R-:W-:Y:S05]  /*1000*/  BSYNC.RECONVERGENT B0 ;  /* 0x0000000000007941 */ /* 0x000fea0003800200 */
.L_x_1946:
[----:B------:R-:W-:Y:S01]  /*1010*/  @!P0 MOV R0, R14 ;  /* 0x0000000e00008202 */ /* 0x000fe20000000f00 */
[----:B------:R0:W-:Y:S01]  /*1020*/  @!P0 STG.E desc[UR4][R2.64], R17 ;  /* 0x0000001102008986 */ /* 0x0001e2000c101904 */
        /* <DEDUP_REMOVED lines=16> */
.L_x_1950:
[----:B------:R-:W-:-:S13]  /*1130*/  ISETP.GE.U32.AND P0, PT, R0, R9, PT ;  /* 0x000000090000720c */ /* 0x000fda0003f06070 */
[----:B------:R-:W-:Y:S05]  /*1140*/  @P0 BRA `(.L_x_1952) ;  /* 0x0000000000300947 */ /* 0x000fea0003800000 */
[----:B0-----:R-:W0:Y:S01]  /*1150*/  LDC.64 R2, c[0x0][0x388] ;  /* 0x0000e200ff027b82 */ /* 0x001e220000000a00 */
[----:B------:R-:W-:Y:S02]  /*1160*/  IADD3 R11, PT, PT, R15, R0, RZ ;  /* 0x000000000f0b7210 */ /* 0x000fe40007ffe0ff */
[----:B------:R-:W-:-:S03]  /*1170*/  IADD3 R0, PT, PT, R0, 0x80, RZ ;  /* 0x0000008000007810 */ /* 0x000fc60007ffe0ff */
[----:B0-----:R-:W-:-:S05]  /*1180*/  IMAD.WIDE.U32 R2, R11, 0x4, R2 ;  /* 0x000000040b027825 */ /* 0x001fca00078e0002 */
[----:B------:R1:W-:Y:S02]  /*1190*/  STG.E desc[UR4][R2.64], R7 ;  /* 0x0000000702007986 */ /* 0x0003e4000c101904 */
.L_x_1951:
[----:B------:R-:W-:-:S13]  /*11a0*/  ISETP.GE.U32.AND P0, PT, R0, R9, PT ;  /* 0x000000090000720c */ /* 0x000fda0003f06070 */
[----:B------:R-:W-:Y:S05]  /*11b0*/  @P0 BRA `(.L_x_1953) ;  /* 0x0000000000340947 */ /* 0x000fea0003800000 */
[----:B01----:R-:W0:Y:S01]  /*11c0*/  LDC.64 R2, c[0x0][0x388] ;  /* 0x0000e200ff027b82 */ /* 0x003e220000000a00 */
[----:B------:R-:W-:Y:S02]  /*11d0*/  IADD3 R7, PT, PT, R15, R0, RZ ;  /* 0x000000000f077210 */ /* 0x000fe40007ffe0ff */
[----:B------:R-:W-:-:S03]  /*11e0*/  IADD3 R0, PT, PT, R0, 0x80, RZ ;  /* 0x0000008000007810 */ /* 0x000fc60007ffe0ff */
[----:B0-----:R-:W-:-:S05]  /*11f0*/  IMAD.WIDE.U32 R2, R7, 0x4, R2 ;  /* 0x0000000407027825 */ /* 0x001fca00078e0002 */
[----:B------:R1:W-:Y:S02]  /*1200*/  STG.E desc[UR4][R2.64], R8 ;  /* 0x0000000802007986 */ /* 0x0003e4000c101904 */
.L_x_1952:
[----:B------:R-:W-:-:S13]  /*1210*/  ISETP.GE.U32.AND P0, PT, R0, R9, PT ;  /* 0x000000090000720c */ /* 0x000fda0003f06070 */
[----:B------:R-:W-:Y:S05]  /*1220*/  @P0 BREAK.RELIABLE B1 ;  /* 0x0000000000010942 */ /* 0x000fea0003800100 */
[----:B------:R-:W-:Y:S05]  /*1230*/  @P0 BRA `(.L_x_1954) ;  /* 0x0000000000300947 */ /* 0x000fea0003800000 */
[----:B01----:R-:W0:Y:S01]  /*1240*/  LDC.64 R2, c[0x0][0x388] ;  /* 0x0000e200ff027b82 */ /* 0x003e220000000a00 */
[----:B------:R-:W-:Y:S02]  /*1250*/  IADD3 R7, PT, PT, R15, R0, RZ ;  /* 0x000000000f077210 */ /* 0x000fe40007ffe0ff */
[----:B------:R-:W-:-:S03]  /*1260*/  IADD3 R0, PT, PT, R0, 0x80, RZ ;  /* 0x0000008000007810 */ /* 0x000fc60007ffe0ff */
[----:B0-----:R-:W-:-:S05]  /*1270*/  IMAD.WIDE.U32 R2, R7, 0x4, R2 ;  /* 0x0000000407027825 */ /* 0x001fca00078e0002 */
[----:B------:R2:W-:Y:S02]  /*1280*/  STG.E desc[UR4][R2.64], R5 ;  /* 0x0000000502007986 */ /* 0x0005e4000c101904 */
.L_x_1953:
[----:B------:R-:W-:Y:S05]  /*1290*/  BSYNC.RELIABLE B1 ;  /* 0x0000000000017941 */ /* 0x000fea0003800100 */
.L_x_1949:
[----:B------:R-:W-:-:S13]  /*12a0*/  ISETP.GE.U32.AND P0, PT, R0, R9, PT ;  /* 0x000000090000720c */ /* 0x000fda0003f06070 */
[----:B012---:R-:W0:Y:S01]  /*12b0*/  @!P0 LDC.64 R2, c[0x0][0x388] ;  /* 0x0000e200ff028b82 */ /* 0x007e220000000a00 */
[----:B------:R-:W-:Y:S02]  /*12c0*/  @!P0 IADD3 R5, PT, PT, R15, R0, RZ ;  /* 0x000000000f058210 */ /* 0x000fe40007ffe0ff */
[----:B------:R-:W-:-:S03]  /*12d0*/  @!P0 IADD3 R0, PT, PT, R0, 0x80, RZ ;  /* 0x0000008000008810 */ /* 0x000fc60007ffe0ff */
[----:B0-----:R-:W-:-:S05]  /*12e0*/  @!P0 IMAD.WIDE.U32 R2, R5, 0x4, R2 ;  /* 0x0000000405028825 */ /* 0x001fca00078e0002 */
[----:B------:R2:W-:Y:S02]  /*12f0*/  @!P0 STG.E desc[UR4][R2.64], R10 ;  /* 0x0000000a02008986 */ /* 0x0005e4000c101904 */
.L_x_1954:
[----:B------:R-:W-:Y:S05]  /*1300*/  BSYNC.RECONVERGENT B0 ;  /* 0x0000000000007941 */ /* 0x000fea0003800200 */
.L_x_1948:
[----:B------:R-:W-:Y:S05]  /*1310*/  WARPSYNC.ALL ;  /* 0x0000000000007948 */ /* 0x000fea0003800000 */
[----:B------:R-:W-:-:S13]  /*1320*/  ISETP.GE.U32.AND P0, PT, R0, R9, PT ;  /* 0x000000090000720c */ /* 0x000fda0003f06070 */
[----:B------:R-:W-:Y:S05]  /*1330*/  @P0 EXIT ;  /* 0x000000000000094d */ /* 0x000fea0003800000 */
[----:B012---:R-:W0:Y:S01]  /*1340*/  LDC.64 R2, c[0x0][0x388] ;  /* 0x0000e200ff027b82 */ /* 0x007e220000000a00 */
[----:B------:R-:W-:-:S05]  /*1350*/  IADD3 R15, PT, PT, R15, R0, RZ ;  /* 0x000000000f0f7210 */ /* 0x000fca0007ffe0ff */
[----:B0-----:R-:W-:-:S05]  /*1360*/  IMAD.WIDE.U32 R2, R15, 0x4, R2 ;  /* 0x000000040f027825 */ /* 0x001fca00078e0002 */
[----:B------:R-:W-:Y:S01]  /*1370*/  STG.E desc[UR4][R2.64], R4 ;  /* 0x0000000402007986 */ /* 0x000fe2000c101904 */
[----:B------:R-:W-:Y:S05]  /*1380*/  EXIT ;  /* 0x000000000000794d */ /* 0x000fea0003800000 */
.L_x_1931:
[----:B------:R-:W0:Y:S01]  /*1390*/  S2R R21, SR_TID.X ;  /* 0x0000000000157919 */ /* 0x000e220000002100 */
[----:B------:R-:W1:Y:S02]  /*13a0*/  LDC.64 R2, c[0x0][0x390] ;  /* 0x0000e400ff027b82 */ /* 0x000e640000000a00 */
[----:B-1----:R-:W-:-:S04]  /*13b0*/  IMAD.WIDE.U32 R2, R15, 0x4, R2 ;  /* 0x000000040f027825 */ /* 0x002fc800078e0002 */
[----:B0-----:R-:W-:-:S05]  /*13c0*/  IMAD.WIDE.U32 R2, R21, 0x10, R2 ;  /* 0x0000001015027825 */ /* 0x001fca00078e0002 */
[----:B------:R-:W2:Y:S04]  /*13d0*/  LDG.E.128 R8, desc[UR4][R2.64] ;  /* 0x0000000402087981 */ /* 0x000ea8000c1e1d00 */
[----:B------:R0:W3:Y:S02]  /*13e0*/  LDG.E.128 R4, desc[UR4][R2.64+0x800] ;  /* 0x0008000402047981 */ /* 0x0000e4000c1e1d00 */
[----:B0-----:R-:W-:Y:S01]  /*13f0*/  HFMA2 R2, -RZ, RZ, 0.890625, -0.00056934356689453125 ;  /* 0x3b2090aaff027431 */ /* 0x001fe200000001ff */
[C---:B--2---:R-:W-:Y:S01]  /*1400*/  FSETP.GT.FTZ.AND P4, PT, |R8|.reuse, 1, PT ;  /* 0x3f8000000800780b */ /* 0x044fe20003f94200 */
[----:B------:R-:W-:Y:S01]  /*1410*/  FADD.FTZ R14, |R8|, -RZ ;  /* 0x800000ff080e7221 */ /* 0x000fe20000010200 */
[C---:B------:R-:W-:Y:S01]  /*1420*/  FSETP.GT.FTZ.AND P5, PT, |R9|.reuse, 1, PT ;  /* 0x3f8000000900780b */ /* 0x040fe20003fb4200 */
[----:B------:R-:W-:Y:S01]  /*1430*/  FADD.FTZ R12, |R9|, -RZ ;  /* 0x800000ff090c7221 */ /* 0x000fe20000010200 */
[C---:B------:R-:W-:Y:S01]  /*1440*/  FSETP.GT.FTZ.AND P6, PT, |R10|.reuse, 1, PT ;  /* 0x3f8000000a00780b */ /* 0x040fe20003fd4200 */
[----:B------:R-:W-:Y:S01]  /*1450*/  FADD.FTZ R13, |R10|, -RZ ;  /* 0x800000ff0a0d7221 */ /* 0x000fe20000010200 */
[C---:B------:R-:W-:Y:S01]  /*1460*/  FSETP.GT.FTZ.AND P0, PT, |R11|.reuse, 1, PT ;  /* 0x3f8000000b00780b */ /* 0x040fe20003f14200 */
[----:B------:R-:W-:Y:S01]  /*1470*/  FADD.FTZ R0, |R11|, -RZ ;  /* 0x800000ff0b007221 */ /* 0x000fe20000010200 */
[C---:B---3--:R-:W-:Y:S01]  /*1480*/  FSETP.GT.FTZ.AND P1, PT, |R4|.reuse, 1, PT ;  /* 0x3f8000000400780b */ /* 0x048fe20003f34200 */
[----:B------:R-:W-:Y:S01]  /*1490*/  FADD.FTZ R22, |R4|, -RZ ;  /* 0x800000ff04167221 */ /* 0x000fe20000010200 */
[----:B------:R-:W-:Y:S01]  /*14a0*/  FSETP.GT.FTZ.AND P2, PT, |R5|, 1, PT ;  /* 0x3f8000000500780b */ /* 0x000fe20003f54200 */
[C---:B------:R-:W-:Y:S01]  /*14b0*/  FADD.FTZ R25, |R6|.reuse, -RZ ;  /* 0x800000ff06197221 */ /* 0x040fe20000010200 */
[----:B------:R-:W-:Y:S01]  /*14c0*/  FSETP.GT.FTZ.AND P3, PT, |R6|, 1, PT ;  /* 0x3f8000000600780b */ /* 0x000fe20003f74200 */
[----:B------:R-:W0:Y:S08]  /*14d0*/  @P4 MUFU.RCP R14, R14 ;  /* 0x0000000e000e4308 */ /* 0x000e300000001000 */
        /* <DEDUP_REMOVED lines=10> */
[----:B------:R-:W-:Y:S01]  /*1580*/  FFMA.FTZ R18, R3, R18, 0.039849750697612762451 ;  /* 0x3d23397e03127423 */ /* 0x000fe20000010012 */
[----:B--2---:R-:W-:Y:S01]  /*1590*/  FMUL.FTZ R19, R13, R13 ;  /* 0x0000000d0d137220 */ /* 0x004fe20000410000 */
[----:B------:R-:W-:Y:S02]  /*15a0*/  FFMA.FTZ R16, R17, R16, 0.10518480092287063599 ;  /* 0x3dd76b2111107423 */ /* 0x000fe40000010010 */
[----:B------:R-:W-:Y:S01]  /*15b0*/  FFMA.FTZ R18, R3, R18, -0.072529748082160949707 ;  /* 0xbd948a7a03127423 */ /* 0x000fe20000010012 */
[----:B------:R-:W-:Y:S01]  /*15c0*/  FFMA.FTZ R20, R19, R2, -0.014396979473531246185 ;  /* 0xbc6be14f13147423 */ /* 0x000fe20000010002 */
[----:B------:R-:W-:Y:S01]  /*15d0*/  FFMA.FTZ R16, R17, R16, -0.14171802997589111328 ;  /* 0xbe111e8811107423 */ /* 0x000fe20000010010 */
[----:B------:R-:W2:Y:S01]  /*15e0*/  @P3 MUFU.RCP R25, R25 ;  /* 0x0000001900193308 */ /* 0x000ea20000001000 */
[----:B------:R-:W-:Y:S01]  /*15f0*/  FFMA.FTZ R18, R3, R18, 0.10518480092287063599 ;  /* 0x3dd76b2103127423 */ /* 0x000fe20000010012 */
[----:B------:R-:W-:Y:S01]  /*1600*/  FFMA.FTZ R20, R19, R20, 0.039849750697612762451 ;  /* 0x3d23397e13147423 */ /* 0x000fe20000010014 */
[----:B------:R-:W-:Y:S01]  /*1610*/  FFMA.FTZ R16, R17, R16, 0.19988775253295898438 ;  /* 0x3e4caf6011107423 */ /* 0x000fe20000010010 */
[----:B0-----:R-:W-:Y:S01]  /*1620*/  FMUL.FTZ R23, R0, R0 ;  /* 0x0000000000177220 */ /* 0x001fe20000410000 */
[----:B------:R-:W-:Y:S01]  /*1630*/  FFMA.FTZ R18, R3, R18, -0.14171802997589111328 ;  /* 0xbe111e8803127423 */ /* 0x000fe20000010012 */
[----:B------:R-:W-:Y:S01]  /*1640*/  FFMA.FTZ R20, R19, R20, -0.072529748082160949707 ;  /* 0xbd948a7a13147423 */ /* 0x000fe20000010014 */
[----:B------:R-:W-:Y:S01]  /*1650*/  FFMA.FTZ R16, R17, R16, -0.33332940936088562012 ;  /* 0xbeaaaa2711107423 */ /* 0x000fe20000010010 */
[----:B------:R-:W-:Y:S01]  /*1660*/  FFMA.FTZ R24, R23, R2, -0.014396979473531246185 ;  /* 0xbc6be14f17187423 */ /* 0x000fe20000010002 */
[----:B------:R-:W-:Y:S01]  /*1670*/  FFMA.FTZ R18, R3, R18, 0.19988775253295898438 ;  /* 0x3e4caf6003127423 */ /* 0x000fe20000010012 */
[----:B------:R-:W-:Y:S01]  /*1680*/  FFMA.FTZ R20, R19, R20, 0.10518480092287063599 ;  /* 0x3dd76b2113147423 */ /* 0x000fe20000010014 */
[----:B------:R-:W-:Y:S01]  /*1690*/  FMUL.FTZ R17, R17, R16 ;  /* 0x0000001011117220 */ /* 0x000fe20000410000 */
[----:B------:R-:W-:Y:S01]  /*16a0*/  FFMA.FTZ R24, R23, R24, 0.039849750697612762451 ;  /* 0x3d23397e17187423 */ /* 0x000fe20000010018 */
[----:B------:R-:W-:Y:S01]  /*16b0*/  FFMA.FTZ R18, R3, R18, -0.33332940936088562012 ;  /* 0xbeaaaa2703127423 */ /* 0x000fe20000010012 */
[----:B------:R-:W-:Y:S01]  /*16c0*/  FFMA.FTZ R16, R19, R20, -0.14171802997589111328 ;  /* 0xbe111e8813107423 */ /* 0x000fe20000010014 */
[----:B------:R-:W-:Y:S01]  /*16d0*/  FADD.FTZ R20, |R5|, -RZ ;  /* 0x800000ff05147221 */ /* 0x000fe20000010200 */
[----:B------:R-:W-:Y:S01]  /*16e0*/  FFMA.FTZ R24, R23, R24, -0.072529748082160949707 ;  /* 0xbd948a7a17187423 */ /* 0x000fe20000010018 */
[----:B------:R-:W-:Y:S01]  /*16f0*/  FMUL.FTZ R27, R3, R18 ;  /* 0x00000012031b7220 */ /* 0x000fe20000410000 */
[----:B-1----:R-:W-:Y:S01]  /*1700*/  FMUL.FTZ R3, R22, R22 ;  /* 0x0000001616037220 */ /* 0x002fe20000410000 */
[----:B------:R-:W-:Y:S01]  /*1710*/  FFMA.FTZ R16, R19, R16, 0.19988775253295898438 ;  /* 0x3e4caf6013107423 */ /* 0x000fe20000010010 */
[----:B------:R-:W-:Y:S01]  /*1720*/  FFMA.FTZ R24, R23, R24, 0.10518480092287063599 ;  /* 0x3dd76b2117187423 */ /* 0x000fe20000010018 */
[----:B------:R-:W0:Y:S01]  /*1730*/  @P2 MUFU.RCP R20, R20 ;  /* 0x0000001400142308 */ /* 0x000e220000001000 */
[----:B------:R-:W-:Y:S01]  /*1740*/  FFMA.FTZ R18, R3, R2, -0.014396979473531246185 ;  /* 0xbc6be14f03127423 */ /* 0x000fe20000010002 */
[----:B------:R-:W-:Y:S01]  /*1750*/  FFMA.FTZ R16, R19, R16, -0.33332940936088562012 ;  /* 0xbeaaaa2713107423 */ /* 0x000fe20000010010 */
[----:B------:R-:W-:Y:S01]  /*1760*/  FFMA.FTZ R24, R23, R24, -0.14171802997589111328 ;  /* 0xbe111e8817187423 */ /* 0x000fe20000010018 */
[----:B------:R-:W-:Y:S01]  /*1770*/  FFMA.FTZ R14, R14, R17, R14 ;  /* 0x000000110e0e7223 */ /* 0x000fe2000001000e */
[----:B------:R-:W-:Y:S01]  /*1780*/  FFMA.FTZ R18, R3, R18, 0.039849750697612762451 ;  /* 0x3d23397e03127423 */ /* 0x000fe20000010012 */
[----:B------:R-:W-:Y:S01]  /*1790*/  MOV R17, 0x3fd774eb ;  /* 0x3fd774eb00117802 */ /* 0x000fe20000000f00 */
[----:B------:R-:W-:Y:S01]  /*17a0*/  FFMA.FTZ R24, R23, R24, 0.19988775253295898438 ;  /* 0x3e4caf6017187423 */ /* 0x000fe20000010018 */
[----:B------:R-:W-:Y:S01]  /*17b0*/  FMUL.FTZ R16, R19, R16 ;  /* 0x0000001013107220 */ /* 0x000fe20000410000 */
[----:B------:R-:W-:Y:S01]  /*17c0*/  FFMA.FTZ R18, R3, R18, -0.072529748082160949707 ;  /* 0xbd948a7a03127423 */ /* 0x000fe20000010012 */
[----:B--2---:R-:W-:Y:S01]  /*17d0*/  FMUL.FTZ R29, R25, R25 ;  /* 0x00000019191d7220 */ /* 0x004fe20000410000 */
[----:B------:R-:W-:Y:S01]  /*17e0*/  FFMA.FTZ R24, R23, R24, -0.33332940936088562012 ;  /* 0xbeaaaa2717187423 */ /* 0x000fe20000010018 */
[----:B------:R-:W-:Y:S01]  /*17f0*/  @P4 FFMA.FTZ R14, R17, 0.93318945169448852539, -R14 ;  /* 0x3f6ee581110e4823 */ /* 0x000fe2000001080e */
[----:B------:R-:W-:Y:S01]  /*1800*/  FFMA.FTZ R18, R3, R18, 0.10518480092287063599 ;  /* 0x3dd76b2103127423 */ /* 0x000fe20000010012 */
[----:B------:R-:W-:Y:S01]  /*1810*/  FFMA.FTZ R13, R13, R16, R13 ;  /* 0x000000100d0d7223 */ /* 0x000fe2000001000d */
[----:B------:R-:W-:Y:S01]  /*1820*/  FSETP.GT.FTZ.AND P4, PT, |R7|, 1, PT ;  /* 0x3f8000000700780b */ /* 0x000fe20003f94200 */
[----:B------:R-:W-:Y:S01]  /*1830*/  FMUL.FTZ R23, R23, R24 ;  /* 0x0000001817177220 */ /* 0x000fe20000410000 */
[C---:B------:R-:W-:Y:S01]  /*1840*/  FFMA.FTZ R18, R3.reuse, R18, -0.14171802997589111328 ;  /* 0xbe111e8803127423 */ /* 0x040fe20000010012 */
[----:B0-----:R-:W-:Y:S01]  /*1850*/  FMUL.FTZ R19, R20, R20 ;  /* 0x0000001414137220 */ /* 0x001fe20000410000 */
[----:B------:R-:W-:Y:S01]  /*1860*/  FFMA.FTZ R12, R12, R27, R12 ;  /* 0x0000001b0c0c7223 */ /* 0x000fe2000001000c */
[----:B------:R-:W-:Y:S01]  /*1870*/  FFMA.FTZ R0, R0, R23, R0 ;  /* 0x0000001700007223 */ /* 0x000fe20000010000 */
[----:B------:R-:W-:Y:S01]  /*1880*/  FFMA.FTZ R18, R3, R18, 0.19988775253295898438 ;  /* 0x3e4caf6003127423 */ /* 0x000fe20000010012 */
[----:B------:R-:W-:Y:S01]  /*1890*/  FFMA.FTZ R16, R19, R2, -0.014396979473531246185 ;  /* 0xbc6be14f13107423 */ /* 0x000fe20000010002 */
[----:B------:R-:W-:Y:S01]  /*18a0*/  FADD.FTZ R23, |R7|, -RZ ;  /* 0x800000ff07177221 */ /* 0x000fe20000010200 */
[----:B------:R-:W-:Y:S01]  /*18b0*/  @P5 FFMA.FTZ R12, R17, 0.93318945169448852539, -R12 ;  /* 0x3f6ee581110c5823 */ /* 0x000fe2000001080c */
[----:B------:R-:W-:Y:S01]  /*18c0*/  FFMA.FTZ R18, R3, R18, -0.33332940936088562012 ;  /* 0xbeaaaa2703127423 */ /* 0x000fe20000010012 */
[----:B------:R-:W-:Y:S01]  /*18d0*/  FFMA.FTZ R16, R19, R16, 0.039849750697612762451 ;  /* 0x3d23397e13107423 */ /* 0x000fe20000010010 */
[----:B------:R-:W-:Y:S01]  /*18e0*/  FSETP.NAN.FTZ.AND P5, PT, |R8|, |R8|, PT ;  /* 0x400000080800720b */ /* 0x000fe20003fb8200 */
[----:B------:R-:W-:Y:S01]  /*18f0*/  @P6 FFMA.FTZ R13, R17, 0.93318945169448852539, -R13 ;  /* 0x3f6ee581110d6823 */ /* 0x000fe2000001080d */
[----:B------:R-:W-:Y:S01]  /*1900*/  FMUL.FTZ R27, R3, R18 ;  /* 0x00000012031b7220 */ /* 0x000fe20000410000 */
[----:B------:R-:W-:Y:S01]  /*1910*/  FFMA.FTZ R16, R19, R16, -0.072529748082160949707 ;  /* 0xbd948a7a13107423 */ /* 0x000fe20000010010 */
[----:B------:R-:W-:Y:S01]  /*1920*/  FFMA.FTZ R18, R29, R2, -0.014396979473531246185 ;  /* 0xbc6be14f1d127423 */ /* 0x000fe20000010002 */
[----:B------:R-:W0:Y:S01]  /*1930*/  @P4 MUFU.RCP R23, R23 ;  /* 0x0000001700174308 */ /* 0x000e220000001000 */
[----:B------:R-:W-:Y:S01]  /*1940*/  @P0 FFMA.FTZ R0, R17, 0.93318945169448852539, -R0 ;  /* 0x3f6ee58111000823 */ /* 0x000fe20000010800 */
[----:B------:R-:W-:Y:S01]  /*1950*/  FFMA.FTZ R16, R19, R16, 0.10518480092287063599 ;  /* 0x3dd76b2113107423 */ /* 0x000fe20000010010 */
[----:B------:R-:W-:Y:S01]  /*1960*/  FFMA.FTZ R18, R29, R18, 0.039849750697612762451 ;  /* 0x3d23397e1d127423 */ /* 0x000fe20000010012 */
[----:B------:R-:W-:-:S02]  /*1970*/  FSETP.NAN.FTZ.AND P6, PT, |R9|, |R9|, PT ;  /* 0x400000090900720b */ /* 0x000fc40003fd8200 */
[----:B------:R-:W-:Y:S01]  /*1980*/  FFMA.FTZ R16, R19, R16, -0.14171802997589111328 ;  /* 0xbe111e8813107423 */ /* 0x000fe20000010010 */
[----:B------:R-:W-:Y:S01]  /*1990*/  FFMA.FTZ R18, R29, R18, -0.072529748082160949707 ;  /* 0xbd948a7a1d127423 */ /* 0x000fe20000010012 */
[----:B------:R-:W-:Y:S02]  /*19a0*/  FSETP.NAN.FTZ.AND P0, PT, |R10|, |R10|, PT ;  /* 0x4000000a0a00720b */ /* 0x000fe40003f18200 */
[----:B------:R-:W-:Y:S01]  /*19b0*/  FFMA.FTZ R16, R19, R16, 0.19988775253295898438 ;  /* 0x3e4caf6013107423 */ /* 0x000fe20000010010 */
[----:B------:R-:W-:Y:S01]  /*19c0*/  FFMA.FTZ R18, R29, R18, 0.10518480092287063599 ;  /* 0x3dd76b211d127423 */ /* 0x000fe20000010012 */
[----:B------:R-:W-:Y:S02]  /*19d0*/  LOP3.LUT R9, R12, 0x80000000, R9, 0xb8, !PT ;  /* 0x800000000c097812 */ /* 0x000fe400078eb809 */
[----:B------:R-:W-:Y:S01]  /*19e0*/  FFMA.FTZ R16, R19, R16, -0.33332940936088562012 ;  /* 0xbeaaaa2713107423 */ /* 0x000fe20000010010 */
[----:B------:R-:W-:Y:S01]  /*19f0*/  FFMA.FTZ R18, R29, R18, -0.14171802997589111328 ;  /* 0xbe111e881d127423 */ /* 0x000fe20000010012 */
[----:B------:R-:W-:-:S02]  /*1a00*/  LOP3.LUT R10, R13, 0x80000000, R10, 0xb8, !PT ;  /* 0x800000000d0a7812 */ /* 0x000fc400078eb80a */
[----:B------:R-:W-:Y:S01]  /*1a10*/  FMUL.FTZ R19, R19, R16 ;  /* 0x0000001013137220 */ /* 0x000fe20000410000 */
[----:B------:R-:W-:Y:S01]  /*1a20*/  FFMA.FTZ R16, R29, R18, 0.19988775253295898438 ;  /* 0x3e4caf601d107423 */ /* 0x000fe20000010012 */
[----:B0-----:R-:W-:Y:S01]  /*1a30*/  FMUL.FTZ R18, R23, R23 ;  /* 0x0000001717127220 */ /* 0x001fe20000410000 */
[----:B------:R-:W-:Y:S01]  /*1a40*/  FSEL R9, R9, R12, !P6 ;  /* 0x0000000c09097208 */ /* 0x000fe20007000000 */
[----:B------:R-:W-:Y:S01]  /*1a50*/  FFMA.FTZ R20, R20, R19, R20 ;  /* 0x0000001314147223 */ /* 0x000fe20000010014 */
[----:B------:R-:W-:Y:S01]  /*1a60*/  FFMA.FTZ R16, R29, R16, -0.33332940936088562012 ;  /* 0xbeaaaa271d107423 */ /* 0x000fe20000010010 */
[----:B------:R-:W-:Y:S01]  /*1a70*/  FFMA.FTZ R3, R18, R2, -0.014396979473531246185 ;  /* 0xbc6be14f12037423 */ /* 0x000fe20000010002 */
[----:B------:R-:W-:Y:S01]  /*1a80*/  FSEL R10, R10, R13, !P0 ;  /* 0x0000000d0a0a7208 */ /* 0x000fe20004000000 */
[----:B------:R-:W-:Y:S01]  /*1a90*/  @P2 FFMA.FTZ R20, R17, 0.93318945169448852539, -R20 ;  /* 0x3f6ee58111142823 */ /* 0x000fe20000010814 */
[----:B------:R-:W-:Y:S01]  /*1aa0*/  FMUL.FTZ R16, R29, R16 ;  /* 0x000000101d107220 */ /* 0x000fe20000410000 */
[----:B------:R-:W-:Y:S01]  /*1ab0*/  FFMA.FTZ R29, R18, R3, 0.039849750697612762451 ;  /* 0x3d23397e121d7423 */ /* 0x000fe20000010003 */
[----:B------:R-:W-:Y:S01]  /*1ac0*/  FSETP.NAN.FTZ.AND P2, PT, |R4|, |R4|, PT ;  /* 0x400000040400720b */ /* 0x000fe20003f58200 */
[----:B------:R-:W0:Y:S01]  /*1ad0*/  LDC.64 R2, c[0x0][0x388] ;  /* 0x0000e200ff027b82 */ /* 0x000e220000000a00 */
[----:B------:R-:W-:Y:S01]  /*1ae0*/  FFMA.FTZ R16, R25, R16, R25 ;  /* 0x0000001019107223 */ /* 0x000fe20000010019 */
[----:B------:R-:W-:-:S03]  /*1af0*/  FFMA.FTZ R29, R18, R29, -0.072529748082160949707 ;  /* 0xbd948a7a121d7423 */ /* 0x000fc6000001001d */
[----:B------:R-:W-:Y:S01]  /*1b00*/  @P3 FFMA.FTZ R16, R17, 0.93318945169448852539, -R16 ;  /* 0x3f6ee58111103823 */ /* 0x000fe20000010810 */
[----:B------:R-:W-:Y:S01]  /*1b10*/  FFMA.FTZ R29, R18, R29, 0.10518480092287063599 ;  /* 0x3dd76b21121d7423 */ /* 0x000fe2000001001d */
[----:B------:R-:W-:Y:S02]  /*1b20*/  FSETP.NAN.FTZ.AND P3, PT, |R5|, |R5|, PT ;  /* 0x400000050500720b */ /* 0x000fe40003f78200 */
[----:B------:R-:W-:Y:S01]  /*1b30*/  LOP3.LUT R5, R20, 0x80000000, R5, 0xb8, !PT ;  /* 0x8000000014057812 */ /* 0x000fe200078eb805 */
[----:B------:R-:W-:-:S03]  /*1b40*/  FFMA.FTZ R29, R18, R29, -0.14171802997589111328 ;  /* 0xbe111e88121d7423 */ /* 0x000fc6000001001d */
[----:B------:R-:W-:Y:S01]  /*1b50*/  FSEL R5, R5, R20, !P3 ;  /* 0x0000001405057208 */ /* 0x000fe20005800000 */
[----:B------:R-:W-:-:S04]  /*1b60*/  FFMA.FTZ R29, R18, R29, 0.19988775253295898438 ;  /* 0x3e4caf60121d7423 */ /* 0x000fc8000001001d */
[----:B------:R-:W-:-:S04]  /*1b70*/  FFMA.FTZ R29, R18, R29, -0.33332940936088562012 ;  /* 0xbeaaaa27121d7423 */ /* 0x000fc8000001001d */
[----:B------:R-:W-:Y:S01]  /*1b80*/  FMUL.FTZ R18, R18, R29 ;  /* 0x0000001d12127220 */ /* 0x000fe20000410000 */
[----:B0-----:R-:W-:-:S04]  /*1b90*/  IMAD.WIDE.U32 R2, R15, 0x4, R2 ;  /* 0x000000040f027825 */ /* 0x001fc800078e0002 */
[----:B------:R-:W-:Y:S01]  /*1ba0*/  FFMA.FTZ R15, R22, R27, R22 ;  /* 0x0000001b160f7223 */ /* 0x000fe20000010016 */
[----:B------:R-:W-:Y:S01]  /*1bb0*/  FFMA.FTZ R18, R23, R18, R23 ;  /* 0x0000001217127223 */ /* 0x000fe20000010017 */
[----:B------:R-:W-:Y:S02]  /*1bc0*/  LOP3.LUT R27, R14, 0x80000000, R8, 0xb8, !PT ;  /* 0x800000000e1b7812 */ /* 0x000fe400078eb808 */
[C---:B------:R-:W-:Y:S01]  /*1bd0*/  @P1 FFMA.FTZ R15, R17.reuse, 0.93318945169448852539, -R15 ;  /* 0x3f6ee581110f1823 */ /* 0x040fe2000001080f */
[----:B------:R-:W-:Y:S01]  /*1be0*/  @P4 FFMA.FTZ R18, R17, 0.93318945169448852539, -R18 ;  /* 0x3f6ee58111124823 */ /* 0x000fe20000010812 */
[----:B------:R-:W-:Y:S01]  /*1bf0*/  FSEL R8, R27, R14, !P5 ;  /* 0x0000000e1b087208 */ /* 0x000fe20006800000 */
[----:B------:R-:W-:Y:S01]  /*1c00*/  IMAD.WIDE.U32 R2, R21, 0x10, R2 ;  /* 0x0000001015027825 */ /* 0x000fe200078e0002 */
[----:B------:R-:W-:Y:S02]  /*1c10*/  FSETP.NAN.FTZ.AND P1, PT, |R11|, |R11|, PT ;  /* 0x4000000b0b00720b */ /* 0x000fe40003f38200 */
[----:B------:R-:W-:-:S02]  /*1c20*/  FSETP.NAN.FTZ.AND P5, PT, |R7|, |R7|, PT ;  /* 0x400000070700720b */ /* 0x000fc40003fb8200 */
[----:B------:R-:W-:Y:S02]  /*1c30*/  LOP3.LUT R11, R0, 0x80000000, R11, 0xb8, !PT ;  /* 0x80000000000b7812 */ /* 0x000fe400078eb80b */
[----:B------:R-:W-:Y:S02]  /*1c40*/  FSETP.NAN.FTZ.AND P4, PT, |R6|, |R6|, PT ;  /* 0x400000060600720b */ /* 0x000fe40003f98200 */
[----:B------:R-:W-:Y:S02]  /*1c50*/  LOP3.LUT R4, R15, 0x80000000, R4, 0xb8, !PT ;  /* 0x800000000f047812 */ /* 0x000fe400078eb804 */
[----:B------:R-:W-:Y:S02]  /*1c60*/  LOP3.LUT R17, R16, 0x80000000, R6, 0xb8, !PT ;  /* 0x8000000010117812 */ /* 0x000fe400078eb806 */
[----:B------:R-:W-:Y:S02]  /*1c70*/  LOP3.LUT R7, R18, 0x80000000, R7, 0xb8, !PT ;  /* 0x8000000012077812 */ /* 0x000fe400078eb807 */
[----:B------:R-:W-:-:S02]  /*1c80*/  FSEL R11, R11, R0, !P1 ;  /* 0x000000000b0b7208 */ /* 0x000fc40004800000 */
[----:B------:R-:W-:Y:S02]  /*1c90*/  FSEL R4, R4, R15, !P2 ;  /* 0x0000000f04047208 */ /* 0x000fe40005000000 */
[----:B------:R-:W-:Y:S01]  /*1ca0*/  FSEL R6, R17, R16, !P4 ;  /* 0x0000001011067208 */ /* 0x000fe20006000000 */
[----:B------:R-:W-:Y:S01]  /*1cb0*/  STG.E.128 desc[UR4][R2.64], R8 ;  /* 0x0000000802007986 */ /* 0x000fe2000c101d04 */
[----:B------:R-:W-:-:S05]  /*1cc0*/  FSEL R7, R7, R18, !P5 ;  /* 0x0000001207077208 */ /* 0x000fca0006800000 */
[----:B------:R-:W-:Y:S01]  /*1cd0*/  STG.E.128 desc[UR4][R2.64+0x800], R4 ;  /* 0x0008000402007986 */ /* 0x000fe2000c101d04 */
[----:B------:R-:W-:Y:S05]  /*1ce0*/  EXIT ;  /* 0x000000000000794d */ /* 0x000fea0003800000 */
.L_x_1955:
        /* <DEDUP_REMOVED lines=9> */
.L_x_2749:


//--------------------- .text._ZN2at6native29vectorized_elementwise_kernelILi8EZZZNS0_16atan_kernel_cudaERNS_18TensorIteratorBaseEENKUlvE0_clEvENKUlvE0_clEvEUlfE_St5arrayIPcLm2EEEEviT0_T1_ --------------------------
	.section	.text._ZN2at6native29vectorized_elementwise_kernelILi8EZZZNS0_16atan_kernel_cudaERNS_18TensorIteratorBaseEENKUlvE0_clEvENKUlvE0_clEvEUlfE_St5arrayIPcLm2EEEEviT0_T1_,"ax",@progbits
	.align	128
        .global         _ZN2at6native29vectorized_elementwise_kernelILi8EZZZNS0_16atan_kernel_cudaERNS_18TensorIteratorBaseEENKUlvE0_clEvENKUlvE0_clEvEUlfE_St5arrayIPcLm2EEEEviT0_T1_
        .type           _ZN2at6native29vectorized_elementwise_kernelILi8EZZZNS0_16atan_kernel_cudaERNS_18TensorIteratorBaseEENKUlvE0_clEvENKUlvE0_clEvEUlfE_St5arrayIPcLm2EEEEviT0_T1_,@function
        .size           _ZN2at6native29vectorized_elementwise_kernelILi8EZZZNS0_16atan_kernel_cudaERNS_18TensorIteratorBaseEENKUlvE0_clEvENKUlvE0_clEvEUlfE_St5arrayIPcLm2EEEEviT0_T1_,(.L_x_2750 - _ZN2at6native29vectorized_elementwise_kernelILi8EZZZNS0_16atan_kernel_cudaERNS_18TensorIteratorBaseEENKUlvE0_clEvENKUlvE0_clEvEUlfE_St5arrayIPcLm2EEEEviT0_T1_)
        .other          _ZN2at6native29vectorized_elementwise_kernelILi8EZZZNS0_16atan_kernel_cudaERNS_18TensorIteratorBaseEENKUlvE0_clEvENKUlvE0_clEvEUlfE_St5arrayIPcLm2EEEEviT0_T1_,@"STO_CUDA_ENTRY STV_DEFAULT"
_ZN2at6native29vectorized_elementwise_kernelILi8EZZZNS0_16atan_kernel_cudaERNS_18TensorIteratorBaseEENKUlvE0_clEvENKUlvE0_clEvEUlfE_St5arrayIPcLm2EEEEviT0_T1_:
.text._ZN2at6native29vectorized_elementwise_kernelILi8EZZZNS0_16atan_kernel_cudaERNS_18TensorIteratorBaseEENKUlvE0_clEvENKUlvE0_clEvEUlfE_St5arrayIPcLm2EEEEviT0_T1_:
        /* <DEDUP_REMOVED lines=94> */
.L_x_1958:
[----:B------:R-:W-:Y:S05]  /*05e0*/  BSYNC.RECONVERGENT B0 ;  /* 0x0000000000007941 */ /* 0x000fea0003800200 */
.L_x_1957:
        /* <DEDUP_REMOVED lines=24> */
.L_x_1960:
[----:B------:R-:W-:Y:S05]  /*0770*/  BSYNC.RECONVERGENT B0 ;  /* 0x0000000000007941 */ /* 0x000fea0003800200 */
.L_x_1959:
        /* <DEDUP_REMOVED lines=23> */
.L_x_1962:
[----:B------:R-:W-:Y:S05]  /*08f0*/  BSYNC.RECONVERGENT B0 ;  /* 0x0000000000007941 */ /* 0x000fea0003800200 */
.L_x_1961:
        /* <DEDUP_REMOVED lines=24> */
.L_x_1964:
[----:B------:R-:W-:Y:S05]  /*0a80*/  BSYNC.RECONVERGENT B0 ;  /* 0x0000000000007941 */ /* 0x000fea0003800200 */
.L_x_1963:
        /* <DEDUP_REMOVED lines=21> */
.L_x_1966:
[----:B------:R-:W-:Y:S05]  /*0be0*/  BSYNC.RECONVERGENT B0 ;  /* 0x0000000000007941 */ /* 0x000fea0003800200 */
.L_x_1965:
        /* <DEDUP_REMOVED lines=21> */
.L_x_1968:
[----:B------:R-:W-:Y:S05]  /*0d40*/  BSYNC.RECONVERGENT B0 ;  /* 0x0000000000007941 */ /* 0x000fea0003800200 */
.L_x_1967:
        /* <DEDUP_REMOVED lines=21> */
.L_x_1970:
[----:B------:R-:W-:Y:S05]  /*0ea0*/  BSYNC.RECONVERGENT B0 ;  /* 0x0000000000007941 */ /* 0x000fea0003800200 */
.L_x_1969:
        /* <DEDUP_REMOVED lines=21> */
.L_x_1972:
[----:B------:R-:W-:Y:S05]  /*1000*/  BSYNC.RECONVERGENT B0 ;  /* 0x0000000000007941 */ /* 0x000fea0003800200 */
.L_x_1971:
        /* <DEDUP_REMOVED lines=18> */
.L_x_1975:
[----:B------:R-:W-:-:S13]  /*1130*/  ISETP.GE.U32.AND P0, PT, R0, R9, PT ;  /* 0x000000090000720c */ /* 0x000fda0003f06070 */
[----:B------:R-:W-:Y:S05]  /*1140*/  @P0 BRA `(.L_x_1977) ;  /* 0x0000000000300947 */ /* 0x000fea0003800000 */
[----:B0-----:R-:W0:Y:S01]  /*1150*/  LDC.64 R2, c[0x0][0x388] ;  /* 0x0000e200ff027b82 */ /* 0x001e220000000a00 */
[----:B------:R-:W-:Y:S02]  /*1160*/  IADD3 R11, PT, PT, R15, R0, RZ ;  /* 0x000000000f0b7210 */ /* 0x000fe40007ffe0ff */
[----:B------:R-:W-:-:S03]  /*1170*/  IADD3 R0, PT, PT, R0, 0x80, RZ ;  /* 0x0000008000007810 */ /* 0x000fc60007ffe0ff */
[----:B0-----:R-:W-:-:S05]  /*1180*/  IMAD.WIDE.U32 R2, R11, 0x4, R2 ;  /* 0x000000040b027825 */ /* 0x001fca00078e0002 */
[----:B------:R1:W-:Y:S02]  /*1190*/  STG.E desc[UR4][R2.64], R7 ;  /* 0x0000000702007986 */ /* 0x0003e4000c101904 */
.L_x_1976:
[----:B------:R-:W-:-:S13]  /*11a0*/  ISETP.GE.U32.AND P0, PT, R0, R9, PT ;  /* 0x000000090000720c */ /* 0x000fda0003f06070 */
[----:B------:R-:W-:Y:S05]  /*11b0*/  @P0 BRA `(.L_x_1978) ;  /* 0x0000000000340947 */ /* 0x000fea0003800000 */
[----:B01----:R-:W0:Y:S01]  /*11c0*/  LDC.64 R2, c[0x0][0x388] ;  /* 0x0000e200ff027b82 */ /* 0x003e220000000a00 */
[----:B------:R-:W-:Y:S02]  /*11d0*/  IADD3 R7, PT, PT, R15, R0, RZ ;  /* 0x000000000f077210 */ /* 0x000fe40007ffe0ff */
[----:B------:R-:W-:-:S03]  /*11e0*/  IADD3 R0, PT, PT, R0, 0x80, RZ ;  /* 0x0000008000007810 */ /* 0x000fc60007ffe0ff */
[----:B0-----:R-:W-:-:S05]  /*11f0*/  IMAD.WIDE.U32 R2, R7, 0x4, R2 ;  /* 0x0000000407027825 */ /* 0x001fca00078e0002 */
[----:B------:R1:W-:Y:S02]  /*1200*/  STG.E desc[UR4][R2.64], R8 ;  /* 0x0000000802007986 */ /* 0x0003e4000c101904 */
.L_x_1977:
        /* <DEDUP_REMOVED lines=8> */
.L_x_1978:
[----:B------:R-:W-:Y:S05]  /*1290*/  BSYNC.RELIABLE B1 ;  /* 0x0000000000017941 */ /* 0x000fea0003800100 */
.L_x_1974:
[----:B------:R-:W-:-:S13]  /*12a0*/  ISETP.GE.U32.AND P0, PT, R0, R9, PT ;  /* 0x000000090000720c */ /* 0x000fda0003f06070 */
[----:B012---:R-:W0:Y:S01]  /*12b0*/  @!P0 LDC.64 R2, c[0x0][0x388] ;  /* 0x0000e200ff028b82 */ /* 0x007e220000000a00 */
[----:B------:R-:W-:Y:S02]  /*12c0*/  @!P0 IADD3 R5, PT, PT, R15, R0, RZ ;  /* 0x000000000f058210 */ /* 0x000fe40007ffe0ff */
[----:B------:R-:W-:-:S03]  /*12d0*/  @!P0 IADD3 R0, PT, PT, R0, 0x80, RZ ;  /* 0x0000008000008810 */ /* 0x000fc60007ffe0ff */
[----:B0-----:R-:W-:-:S05]  /*12e0*/  @!P0 IMAD.WIDE.U32 R2, R5, 0x4, R2 ;  /* 0x0000000405028825 */ /* 0x001fca00078e0002 */
[----:B------:R2:W-:Y:S02]  /*12f0*/  @!P0 STG.E desc[UR4][R2.64], R10 ;  /* 0x0000000a02008986 */ /* 0x0005e4000c101904 */
.L_x_1979:
[----:B------:R-:W-:Y:S05]  /*1300*/  BSYNC.RECONVERGENT B0 ;  /* 0x0000000000007941 */ /* 0x000fea0003800200 */
.L_x_1973:
        /* <DEDUP_REMOVED lines=8> */
.L_x_1956:
[----:B------:R-:W0:Y:S01]  /*1390*/  S2R R0, SR_TID.X ;  /* 0x0000000000007919 */ /* 0x000e220000002100 */
[----:B------:R-:W1:Y:S02]  /*13a0*/  LDC.64 R2, c[0x0][0x390] ;  /* 0x0000e400ff027b82 */ /* 0x000e640000000a00 */
[----:B-1----:R-:W-:-:S04]  /*13b0*/  IMAD.WIDE.U32 R2, R15, 0x4, R2 ;  /* 0x000000040f027825 */ /* 0x002fc800078e0002 */
[----:B0-----:R-:W-:-:S06]  /*13c0*/  IMAD.WIDE.U32 R4, R0, 0x20, R2 ;  /* 0x0000002000047825 */ /* 0x001fcc00078e0002 */
[----:B------:R-:W2:Y:S01]  /*13d0*/  LDG.E.ENL2.256 R4, R8, desc[UR4][R4.64] ;  /* 0xfe0000040408797e */ /* 0x000ea20008121904 */
[----:B------:R-:W-:Y:S01]  /*13e0*/  HFMA2 R3, -RZ, RZ, 0.890625, -0.00056934356689453125 ;  /* 0x3b2090aaff037431 */ /* 0x000fe200000001ff */
[C---:B--2---:R-:W-:Y:S01]  /*13f0*/  FSETP.GT.FTZ.AND P6, PT, |R8|.reuse, 1, PT ;  /* 0x3f8000000800780b */ /* 0x044fe20003fd4200 */
[----:B------:R-:W-:Y:S01]  /*1400*/  FADD.FTZ R18, |R8|, -RZ ;  /* 0x800000ff08127221 */ /* 0x000fe20000010200 */
[C---:B------:R-:W-:Y:S01]  /*1410*/  FSETP.GT.FTZ.AND P5, PT, |R9|.reuse, 1, PT ;  /* 0x3f8000000900780b */ /* 0x040fe20003fb4200 */
[----:B------:R-:W-:Y:S01]  /*1420*/  FADD.FTZ R12, |R9|, -RZ ;  /* 0x800000ff090c7221 */ /* 0x000fe20000010200 */
[----:B------:R-:W-:Y:S01]  /*1430*/  FSETP.GT.FTZ.AND P4, PT, |R10|, 1, PT ;  /* 0x3f8000000a00780b */ /* 0x000fe20003f94200 */
[C---:B------:R-:W-:Y:S01]  /*1440*/  FADD.FTZ R22, |R11|.reuse, -RZ ;  /* 0x800000ff0b167221 */ /* 0x040fe20000010200 */
[----:B------:R-:W-:Y:S01]  /*1450*/  FSETP.GT.FTZ.AND P3, PT, |R11|, 1, PT ;  /* 0x3f8000000b00780b */ /* 0x000fe20003f74200 */
[C---:B------:R-:W-:Y:S01]  /*1460*/  FADD.FTZ R25, |R4|.reuse, -RZ ;  /* 0x800000ff04197221 */ /* 0x040fe20000010200 */
[----:B------:R-:W-:-:S02]  /*1470*/  FSETP.GT.FTZ.AND P2, PT, |R4|, 1, PT ;  /* 0x3f8000000400780b */ /* 0x000fc40003f54200 */
[----:B------:R-:W-:Y:S02]  /*1480*/  FSETP.GT.FTZ.AND P1, PT, |R5|, 1, PT ;  /* 0x3f8000000500780b */ /* 0x000fe40003f34200 */
[----:B------:R-:W-:Y:S01]  /*1490*/  FSETP.GT.FTZ.AND P0, PT, |R6|, 1, PT ;  /* 0x3f8000000600780b */ /* 0x000fe20003f14200 */
[----:B------:R-:W0:Y:S08]  /*14a0*/  @P6 MUFU.RCP R18, R18 ;  /* 0x0000001200126308 */ /* 0x000e300000001000 */
[----:B------:R-:W1:Y:S08]  /*14b0*/  @P5 MUFU.RCP R12, R12 ;  /* 0x0000000c000c5308 */ /* 0x000e700000001000 */
[----:B------:R-:W2:Y:S01]  /*14c0*/  @P3 MUFU.RCP R22, R22 ;  /* 0x0000001600163308 */ /* 0x000ea20000001000 */
[----:B0-----:R-:W-:-:S04]  /*14d0*/  FMUL.FTZ R14, R18, R18 ;  /* 0x00000012120e7220 */ /* 0x001fc80000410000 */
[----:B------:R-:W-:-:S03]  /*14e0*/  FFMA.FTZ R13, R14, R3, -0.014396979473531246185 ;  /* 0xbc6be14f0e0d7423 */ /* 0x000fc60000010003 */
[----:B------:R-:W0:Y:S01]  /*14f0*/  @P2 MUFU.RCP R25, R25 ;  /* 0x0000001900192308 */ /* 0x000e220000001000 */
[----:B------:R-:W-:Y:S01]  /*1500*/  FFMA.FTZ R17, R14, R13, 0.039849750697612762451 ;  /* 0x3d23397e0e117423 */ /* 0x000fe2000001000d */
[----:B------:R-:W-:Y:S01]  /*1510*/  FADD.FTZ R13, |R10|, -RZ ;  /* 0x800000ff0a0d7221 */ /* 0x000fe20000010200 */
[----:B-1----:R-:W-:Y:S02]  /*1520*/  FMUL.FTZ R20, R12, R12 ;  /* 0x0000000c0c147220 */ /* 0x002fe40000410000 */
[----:B------:R-:W-:-:S03]  /*1530*/  FFMA.FTZ R17, R14, R17, -0.072529748082160949707 ;  /* 0xbd948a7a0e117423 */ /* 0x000fc60000010011 */
[----:B------:R-:W1:Y:S01]  /*1540*/  @P4 MUFU.RCP R13, R13 ;  /* 0x0000000d000d4308 */ /* 0x000e620000001000 */
[----:B------:R-:W-:Y:S01]  /*1550*/  FFMA.FTZ R17, R14, R17, 0.10518480092287063599 ;  /* 0x3dd76b210e117423 */ /* 0x000fe20000010011 */
[----:B--2---:R-:W-:-:S03]  /*1560*/  FMUL.FTZ R16, R22, R22 ;  /* 0x0000001616107220 */ /* 0x004fc60000410000 */
[----:B------:R-:W-:Y:S01]  /*1570*/  FFMA.FTZ R17, R14, R17, -0.14171802997589111328 ;  /* 0xbe111e880e117423 */ /* 0x000fe20000010011 */
[----:B------:R-:W-:-:S03]  /*1580*/  FFMA.FTZ R23, R16, R3, -0.014396979473531246185 ;  /* 0xbc6be14f10177423 */ /* 0x000fc60000010003 */
[----:B------:R-:W-:Y:S01]  /*1590*/  FFMA.FTZ R17, R14, R17, 0.19988775253295898438 ;  /* 0x3e4caf600e117423 */ /* 0x000fe20000010011 */
[----:B------:R-:W-:Y:S01]  /*15a0*/  FFMA.FTZ R23, R16, R23, 0.039849750697612762451 ;  /* 0x3d23397e10177423 */ /* 0x000fe20000010017 */
[----:B0-----:R-:W-:Y:S02]  /*15b0*/  FMUL.FTZ R24, R25, R25 ;  /* 0x0000001919187220 */ /* 0x001fe40000410000 */
[----:B------:R-:W-:Y:S01]  /*15c0*/  FFMA.FTZ R17, R14, R17, -0.33332940936088562012 ;  /* 0xbeaaaa270e117423 */ /* 0x000fe20000010011 */
[----:B------:R-:W-:-:S03]  /*15d0*/  FFMA.FTZ R23, R16, R23, -0.072529748082160949707 ;  /* 0xbd948a7a10177423 */ /* 0x000fc60000010017 */
[----:B------:R-:W-:Y:S01]  /*15e0*/  FMUL.FTZ R19, R14, R17 ;  /* 0x000000110e137220 */ /* 0x000fe20000410000 */
[----:B-1----:R-:W-:Y:S01]  /*15f0*/  FMUL.FTZ R2, R13, R13 ;  /* 0x0000000d0d027220 */ /* 0x002fe20000410000 */
[----:B------:R-:W-:Y:S01]  /*1600*/  FFMA.FTZ R17, R20, R3, -0.014396979473531246185 ;  /* 0xbc6be14f14117423 */ /* 0x000fe20000010003 */
[----:B------:R-:W-:Y:S01]  /*1610*/  FADD.FTZ R14, |R5|, -RZ ;  /* 0x800000ff050e7221 */ /* 0x000fe20000010200 */
[----:B------:R-:W-:Y:S01]  /*1620*/  FFMA.FTZ R23, R16, R23, 0.10518480092287063599 ;  /* 0x3dd76b2110177423 */ /* 0x000fe20000010017 */
[----:B------:R-:W-:Y:S01]  /*1630*/  FFMA.FTZ R21, R2, R3, -0.014396979473531246185 ;  /* 0xbc6be14f02157423 */ /* 0x000fe20000010003 */
[----:B------:R-:W-:Y:S01]  /*1640*/  FFMA.FTZ R17, R20, R17, 0.039849750697612762451 ;  /* 0x3d23397e14117423 */ /* 0x000fe20000010011 */
[----:B------:R-:W-:Y:S01]  /*1650*/  FFMA.FTZ R19, R18, R19, R18 ;  /* 0x0000001312137223 */ /* 0x000fe20000010012 */
[----:B------:R-:W-:Y:S01]  /*1660*/  FFMA.FTZ R27, R16, R23, -0.14171802997589111328 ;  /* 0xbe111e88101b7423 */ /* 0x000fe20000010017 */
[----:B------:R-:W-:Y:S01]  /*1670*/  FFMA.FTZ R21, R2, R21, 0.039849750697612762451 ;  /* 0x3d23397e02157423 */ /* 0x000fe20000010015 */
[----:B------:R-:W-:Y:S01]  /*1680*/  FFMA.FTZ R17, R20, R17, -0.072529748082160949707 ;  /* 0xbd948a7a14117423 */ /* 0x000fe20000010011 */
[----:B------:R-:W0:Y:S01]  /*1690*/  @P1 MUFU.RCP R14, R14 ;  /* 0x0000000e000e1308 */ /* 0x000e220000001000 */
[----:B------:R-:W-:Y:S01]  /*16a0*/  FFMA.FTZ R27, R16, R27, 0.19988775253295898438 ;  /* 0x3e4caf60101b7423 */ /* 0x000fe2000001001b */
[----:B------:R-:W-:Y:S01]  /*16b0*/  FFMA.FTZ R21, R2, R21, -0.072529748082160949707 ;  /* 0xbd948a7a02157423 */ /* 0x000fe20000010015 */
[----:B------:R-:W-:Y:S01]  /*16c0*/  FFMA.FTZ R17, R20, R17, 0.10518480092287063599 ;  /* 0x3dd76b2114117423 */ /* 0x000fe20000010011 */
[----:B------:R-:W-:Y:S01]  /*16d0*/  MOV R18, 0x3fd774eb ;  /* 0x3fd774eb00127802 */ /* 0x000fe20000000f00 */
[----:B------:R-:W-:Y:S01]  /*16e0*/  FFMA.FTZ R27, R16, R27, -0.33332940936088562012 ;  /* 0xbeaaaa27101b7423 */ /* 0x000fe2000001001b */
[----:B------:R-:W-:Y:S01]  /*16f0*/  FFMA.FTZ R21, R2, R21, 0.10518480092287063599 ;  /* 0x3dd76b2102157423 */ /* 0x000fe20000010015 */
[----:B------:R-:W-:-:S02]  /*1700*/  FFMA.FTZ R17, R20, R17, -0.14171802997589111328 ;  /* 0xbe111e8814117423 */ /* 0x000fc40000010011 */
[----:B------:R-:W-:Y:S01]  /*1710*/  FMUL.FTZ R27, R16, R27 ;  /* 0x0000001b101b7220 */ /* 0x000fe20000410000 */
[----:B------:R-:W-:Y:S01]  /*1720*/  FFMA.FTZ R21, R2, R21, -0.14171802997589111328 ;  /* 0xbe111e8802157423 */ /* 0x000fe20000010015 */
[----:B------:R-:W-:Y:S01]  /*1730*/  FFMA.FTZ R17, R20, R17, 0.19988775253295898438 ;  /* 0x3e4caf6014117423 */ /* 0x000fe20000010011 */
[----:B------:R-:W-:Y:S01]  /*1740*/  FADD.FTZ R16, |R6|, -RZ ;  /* 0x800000ff06107221 */ /* 0x000fe20000010200 */
[----:B------:R-:W-:Y:S01]  /*1750*/  @P6 FFMA.FTZ R19, R18, 0.93318945169448852539, -R19 ;  /* 0x3f6ee58112136823 */ /* 0x000fe20000010813 */
[----:B------:R-:W-:Y:S01]  /*1760*/  FFMA.FTZ R21, R2, R21, 0.19988775253295898438 ;  /* 0x3e4caf6002157423 */ /* 0x000fe20000010015 */
[----:B------:R-:W-:Y:S01]  /*1770*/  FFMA.FTZ R17, R20, R17, -0.33332940936088562012 ;  /* 0xbeaaaa2714117423 */ /* 0x000fe20000010011 */
[----:B------:R-:W-:Y:S01]  /*1780*/  FSETP.GT.FTZ.AND P6, PT, |R7|, 1, PT ;  /* 0x3f8000000700780b */ /* 0x000fe20003fd4200 */
[----:B------:R-:W-:Y:S01]  /*1790*/  FFMA.FTZ R22, R22, R27, R22 ;  /* 0x0000001b16167223 */ /* 0x000fe20000010016 */
[----:B------:R-:W-:Y:S01]  /*17a0*/  FFMA.FTZ R21, R2, R21, -0.33332940936088562012 ;  /* 0xbeaaaa2702157423 */ /* 0x000fe20000010015 */
[----:B------:R-:W-:Y:S01]  /*17b0*/  FMUL.FTZ R23, R20, R17 ;  /* 0x0000001114177220 */ /* 0x000fe20000410000 */
[----:B0-----:R-:W-:Y:S01]  /*17c0*/  FMUL.FTZ R20, R14, R14 ;  /* 0x0000000e0e147220 */ /* 0x001fe20000410000 */
[----:B------:R-:W-:Y:S01]  /*17d0*/  FFMA.FTZ R17, R24, R3, -0.014396979473531246185 ;  /* 0xbc6be14f18117423 */ /* 0x000fe20000010003 */
[----:B------:R-:W-:Y:S01]  /*17e0*/  FMUL.FTZ R2, R2, R21 ;  /* 0x0000001502027220 */ /* 0x000fe20000410000 */
[----:B------:R-:W0:Y:S01]  /*17f0*/  @P0 MUFU.RCP R16, R16 ;  /* 0x0000001000100308 */ /* 0x000e220000001000 */
[----:B------:R-:W-:Y:S01]  /*1800*/  FFMA.FTZ R21, R20, R3, -0.014396979473531246185 ;  /* 0xbc6be14f14157423 */ /* 0x000fe20000010003 */
[----:B------:R-:W-:Y:S01]  /*1810*/  FFMA.FTZ R17, R24, R17, 0.039849750697612762451 ;  /* 0x3d23397e18117423 */ /* 0x000fe20000010011 */
[----:B------:R-:W-:Y:S01]  /*1820*/  FFMA.FTZ R12, R12, R23, R12 ;  /* 0x000000170c0c7223 */ /* 0x000fe2000001000c */
[----:B------:R-:W-:Y:S01]  /*1830*/  FFMA.FTZ R13, R13, R2, R13 ;  /* 0x000000020d0d7223 */ /* 0x000fe2000001000d */
[----:B------:R-:W-:Y:S01]  /*1840*/  FFMA.FTZ R21, R20, R21, 0.039849750697612762451 ;  /* 0x3d23397e14157423 */ /* 0x000fe20000010015 */
[----:B------:R-:W-:Y:S01]  /*1850*/  FFMA.FTZ R17, R24, R17, -0.072529748082160949707 ;  /* 0xbd948a7a18117423 */ /* 0x000fe20000010011 */
[----:B------:R-:W-:Y:S01]  /*1860*/  @P3 FFMA.FTZ R22, R18, 0.93318945169448852539, -R22 ;  /* 0x3f6ee58112163823 */ /* 0x000fe20000010816 */
[----:B------:R-:W-:Y:S01]  /*1870*/  FSETP.NAN.FTZ.AND P3, PT, |R8|, |R8|, PT ;  /* 0x400000080800720b */ /* 0x000fe20003f78200 */
[----:B------:R-:W-:Y:S01]  /*1880*/  FFMA.FTZ R21, R20, R21, -0.072529748082160949707 ;  /* 0xbd948a7a14157423 */ /* 0x000fe20000010015 */
[----:B------:R-:W-:Y:S01]  /*1890*/  FFMA.FTZ R17, R24, R17, 0.10518480092287063599 ;  /* 0x3dd76b2118117423 */ /* 0x000fe20000010011 */
[----:B------:R-:W-:Y:S01]  /*18a0*/  LOP3.LUT R8, R19, 0x80000000, R8, 0xb8, !PT ;  /* 0x8000000013087812 */ /* 0x000fe200078eb808 */
[----:B------:R-:W-:Y:S01]  /*18b0*/  @P5 FFMA.FTZ R12, R18, 0.93318945169448852539, -R12 ;  /* 0x3f6ee581120c5823 */ /* 0x000fe2000001080c */
[----:B------:R-:W-:Y:S01]  /*18c0*/  FFMA.FTZ R21, R20, R21, 0.10518480092287063599 ;  /* 0x3dd76b2114157423 */ /* 0x000fe20000010015 */
[----:B------:R-:W-:Y:S01]  /*18d0*/  FFMA.FTZ R17, R24, R17, -0.14171802997589111328 ;  /* 0xbe111e8818117423 */ /* 0x000fe20000010011 */
[----:B------:R-:W-:Y:S01]  /*18e0*/  @P4 FFMA.FTZ R13, R18, 0.93318945169448852539, -R13 ;  /* 0x3f6ee581120d4823 */ /* 0x000fe2000001080d */
[----:B------:R-:W-:Y:S01]  /*18f0*/  FSEL R8, R8, R19, !P3 ;  /* 0x0000001308087208 */ /* 0x000fe20005800000 */
[----:B------:R-:W-:Y:S01]  /*1900*/  FFMA.FTZ R21, R20, R21, -0.14171802997589111328 ;  /* 0xbe111e8814157423 */ /* 0x000fe20000010015 */
[----:B------:R-:W-:Y:S01]  /*1910*/  FFMA.FTZ R17, R24, R17, 0.19988775253295898438 ;  /* 0x3e4caf6018117423 */ /* 0x000fe20000010011 */
[----:B------:R-:W-:-:S02]  /*1920*/  FSETP.NAN.FTZ.AND P3, PT, |R4|, |R4|, PT ;  /* 0x400000040400720b */ /* 0x000fc40003f78200 */
[----:B------:R-:W-:Y:S01]  /*1930*/  FFMA.FTZ R21, R20, R21, 0.19988775253295898438 ;  /* 0x3e4caf6014157423 */ /* 0x000fe20000010015 */
[----:B------:R-:W-:Y:S01]  /*1940*/  FFMA.FTZ R17, R24, R17, -0.33332940936088562012 ;  /* 0xbeaaaa2718117423 */ /* 0x000fe20000010011 */
[----:B------:R-:W-:Y:S02]  /*1950*/  FSETP.NAN.FTZ.AND P4, PT, |R5|, |R5|, PT ;  /* 0x400000050500720b */ /* 0x000fe40003f98200 */
[----:B------:R-:W-:Y:S01]  /*1960*/  FFMA.FTZ R21, R20, R21, -0.33332940936088562012 ;  /* 0xbeaaaa2714157423 */ /* 0x000fe20000010015 */
[----:B------:R-:W-:Y:S01]  /*1970*/  FMUL.FTZ R24, R24, R17 ;  /* 0x0000001118187220 */ /* 0x000fe20000410000 */
[----:B------:R-:W-:Y:S02]  /*1980*/  FSETP.NAN.FTZ.AND P5, PT, |R6|, |R6|, PT ;  /* 0x400000060600720b */ /* 0x000fe40003fb8200 */
[----:B------:R-:W-:Y:S01]  /*1990*/  FMUL.FTZ R17, R20, R21 ;  /* 0x0000001514117220 */ /* 0x000fe20000410000 */
[----:B0-----:R-:W-:Y:S01]  /*19a0*/  FMUL.FTZ R20, R16, R16 ;  /* 0x0000001010147220 */ /* 0x001fe20000410000 */
[----:B------:R-:W-:-:S02]  /*19b0*/  FFMA.FTZ R25, R25, R24, R25 ;  /* 0x0000001819197223 */ /* 0x000fc40000010019 */
[----:B------:R-:W-:Y:S01]  /*19c0*/  FFMA.FTZ R14, R14, R17, R14 ;  /* 0x000000110e0e7223 */ /* 0x000fe2000001000e */
[----:B------:R-:W-:Y:S01]  /*19d0*/  FFMA.FTZ R21, R20, R3, -0.014396979473531246185 ;  /* 0xbc6be14f14157423 */ /* 0x000fe20000010003 */
[C---:B------:R-:W-:Y:S01]  /*19e0*/  @P2 FFMA.FTZ R25, R18.reuse, 0.93318945169448852539, -R25 ;  /* 0x3f6ee58112192823 */ /* 0x040fe20000010819 */
[----:B------:R-:W-:Y:S01]  /*19f0*/  FSETP.NAN.FTZ.AND P2, PT, |R9|, |R9|, PT ;  /* 0x400000090900720b */ /* 0x000fe20003f58200 */
[----:B------:R-:W-:Y:S01]  /*1a00*/  @P1 FFMA.FTZ R14, R18, 0.93318945169448852539, -R14 ;  /* 0x3f6ee581120e1823 */ /* 0x000fe2000001080e */
[----:B------:R-:W-:Y:S01]  /*1a10*/  FFMA.FTZ R21, R20, R21, 0.039849750697612762451 ;  /* 0x3d23397e14157423 */ /* 0x000fe20000010015 */
[----:B------:R-:W-:Y:S02]  /*1a20*/  FSETP.NAN.FTZ.AND P1, PT, |R10|, |R10|, PT ;  /* 0x4000000a0a00720b */ /* 0x000fe40003f38200 */
[----:B------:R-:W-:Y:S01]  /*1a30*/  LOP3.LUT R9, R12, 0x80000000, R9, 0xb8, !PT ;  /* 0x800000000c097812 */ /* 0x000fe200078eb809 */
[----:B------:R-:W-:Y:S01]  /*1a40*/  FFMA.FTZ R21, R20, R21, -0.072529748082160949707 ;  /* 0xbd948a7a14157423 */ /* 0x000fe20000010015 */
[----:B------:R-:W-:-:S02]  /*1a50*/  LOP3.LUT R10, R13, 0x80000000, R10, 0xb8, !PT ;  /* 0x800000000d0a7812 */ /* 0x000fc400078eb80a */
[----:B------:R-:W-:Y:S01]  /*1a60*/  LOP3.LUT R4, R25, 0x80000000, R4, 0xb8, !PT ;  /* 0x8000000019047812 */ /* 0x000fe200078eb804 */
[----:B------:R-:W-:Y:S01]  /*1a70*/  FFMA.FTZ R21, R20, R21, 0.10518480092287063599 ;  /* 0x3dd76b2114157423 */ /* 0x000fe20000010015 */
[----:B------:R-:W-:Y:S02]  /*1a80*/  LOP3.LUT R5, R14, 0x80000000, R5, 0xb8, !PT ;  /* 0x800000000e057812 */ /* 0x000fe400078eb805 */
[----:B------:R-:W-:Y:S01]  /*1a90*/  FSEL R9, R9, R12, !P2 ;  /* 0x0000000c09097208 */ /* 0x000fe20005000000 */
[----:B------:R-:W-:Y:S01]  /*1aa0*/  FFMA.FTZ R21, R20, R21, -0.14171802997589111328 ;  /* 0xbe111e8814157423 */ /* 0x000fe20000010015 */
[----:B------:R-:W-:Y:S02]  /*1ab0*/  FSEL R10, R10, R13, !P1 ;  /* 0x0000000d0a0a7208 */ /* 0x000fe40004800000 */
[----:B------:R-:W-:Y:S01]  /*1ac0*/  FSEL R4, R4, R25, !P3 ;  /* 0x0000001904047208 */ /* 0x000fe20005800000 */
[----:B------:R-:W-:Y:S01]  /*1ad0*/  FFMA.FTZ R21, R20, R21, 0.19988775253295898438 ;  /* 0x3e4caf6014157423 */ /* 0x000fe20000010015 */
[----:B------:R-:W-:-:S03]  /*1ae0*/  FSEL R5, R5, R14, !P4 ;  /* 0x0000000e05057208 */ /* 0x000fc60006000000 */
        /* <DEDUP_REMOVED lines=10> */
[----:B------:R-:W-:Y:S01]  /*1b90*/  FSEL R6, R6, R21, !P5 ;  /* 0x0000001506067208 */ /* 0x000fe20006800000 */
        /* <DEDUP_REMOVED lines=8> */
[----:B------:R-:W-:Y:S02]  /*1c20*/  FMUL.FTZ R23, R26, R3 ;  /* 0x000000031a177220 */ /* 0x000fe40000410000 */
[----:B------:R-:W0:Y:S02]  /*1c30*/  LDC.64 R2, c[0x0][0x388] ;  /* 0x0000e200ff027b82 */ /* 0x000e240000000a00 */
[----:B------:R-:W-:-:S04]  /*1c40*/  FFMA.FTZ R20, R20, R23, R20 ;  /* 0x0000001714147223 */ /* 0x000fc80000010014 */
[----:B------:R-:W-:Y:S01]  /*1c50*/  @P6 FFMA.FTZ R20, R18, 0.93318945169448852539, -R20 ;  /* 0x3f6ee58112146823 */ /* 0x000fe20000010814 */
[----:B------:R-:W-:-:S04]  /*1c60*/  FSETP.NAN.FTZ.AND P6, PT, |R7|, |R7|, PT ;  /* 0x400000070700720b */ /* 0x000fc80003fd8200 */
[----:B------:R-:W-:-:S04]  /*1c70*/  LOP3.LUT R7, R20, 0x80000000, R7, 0xb8, !PT ;  /* 0x8000000014077812 */ /* 0x000fc800078eb807 */
[----:B------:R-:W-:Y:S01]  /*1c80*/  FSEL R7, R7, R20, !P6 ;  /* 0x0000001407077208 */ /* 0x000fe20007000000 */
[----:B0-----:R-:W-:-:S04]  /*1c90*/  IMAD.WIDE.U32 R2, R15, 0x4, R2 ;  /* 0x000000040f027825 */ /* 0x001fc800078e0002 */
[----:B------:R-:W-:-:S05]  /*1ca0*/  IMAD.WIDE.U32 R2, R0, 0x20, R2 ;  /* 0x0000002000027825 */ /* 0x000fca00078e0002 */
[----:B------:R-:W-:Y:S01]  /*1cb0*/  STG.E.ENL2.256 desc[UR4][R2.64], R8, R4 ;  /* 0xf80000080204797f */ /* 0x000fe2000f121804 */
[----:B------:R-:W-:Y:S05]  /*1cc0*/  EXIT ;  /* 0x000000000000794d */ /* 0x000fea0003800000 */
.L_x_1980:
        /* <DEDUP_REMOVED lines=11> */
.L_x_2750:


//--------------------- .text._ZN2at6native18elementwise_kernelILi128ELi4EZNS0_15gpu_kernel_implIZZZNS0_16atan_kernel_cudaERNS_18TensorIteratorBaseEENKUlvE0_clEvENKUlvE_clEvEUldE_EEvS4_RKT_EUliE_EEviT1_ --------------------------
	.section	.text._ZN2at6native18elementwise_kernelILi128ELi4EZNS0_15gpu_kernel_implIZZZNS0_16atan_kernel_cudaERNS_18TensorIteratorBaseEENKUlvE0_clEvENKUlvE_clEvEUldE_EEvS4_RKT_EUliE_EEviT1_,"ax",@progbits
	.align	128
        .global         _ZN2at6native18elementwise_kernelILi128ELi4EZNS0_15gpu_kernel_implIZZZNS0_16atan_kernel_cudaERNS_18TensorIteratorBaseEENKUlvE0_clEvENKUlvE_clEvEUldE_EEvS4_RKT_EUliE_EEviT1_
        .type           _ZN2at6native18elementwise_kernelILi128ELi4EZNS0_15gpu_kernel_implIZZZNS0_16atan_kernel_cudaERNS_18TensorIteratorBaseEENKUlvE0_clEvENKUlvE_clEvEUldE_EEvS4_RKT_EUliE_EEviT1_,@function
        .size           _ZN2at6native18elementwise_kernelILi128ELi4EZNS0_15gpu_kernel_implIZZZNS0_16atan_kernel_cudaERNS_18TensorIteratorBaseEENKUlvE0_clEvENKUlvE_clEvEUldE_EEvS4_RKT_EUliE_EEviT1_,(.L_x_2751 - _ZN2at6native18elementwise_kernelILi128ELi4EZNS0_15gpu_kernel_implIZZZNS0_16atan_kernel_cudaERNS_18TensorIteratorBaseEENKUlvE0_clEvENKUlvE_clEvEUldE_EEvS4_RKT_EUliE_EEviT1_)
        .other          _ZN2at6native18elementwise_kernelILi128ELi4EZNS0_15gpu_kernel_implIZZZNS0_16atan_kernel_cudaERNS_18TensorIteratorBaseEENKUlvE0_clEvENKUlvE_clEvEUldE_EEvS4_RKT_EUliE_EEviT1_,@"STO_CUDA_ENTRY STV_DEFAULT"
_ZN2at6native18elementwise_kernelILi128ELi4EZNS0_15gpu_kernel_implIZZZNS0_16atan_kernel_cudaERNS_18TensorIteratorBaseEENKUlvE0_clEvENKUlvE_clEvEUldE_EEvS4_RKT_EUliE_EEviT1_:
.text._ZN2at6native18elementwise_kernelILi128ELi4EZNS0_15gpu_kernel_implIZZZNS0_16atan_kernel_cudaERNS_18TensorIteratorBaseEENKUlvE0_clEvENKUlvE_clEvEUldE_EEvS4_RKT_EUliE_EEviT1_:
        /* <DEDUP_REMOVED lines=319> */
.L_x_1983:
        /* <DEDUP_REMOVED lines=16> */
[----:B--2---:R-:W0:Y:S01]  /*14f0*/  I2F.F64.S16 R2, R2 ;  /* 0x0000000200027312 */ /* 0x004e220000101c00 */
[----:B------:R-:W-:Y:S05]  /*1500*/  BRA `(.L_x_1990) ;  /* 0x0000000c006c7947 */ /* 0x000fea0003800000 */
.L_x_1988:
[----:B------:R-:W2:Y:S02]  /*1510*/  LDG.E.U8 R2, desc[UR36][R4.64] ;  /* 0x0000002404027981 */ /* 0x000ea4000c1e1100 */
[----:B--2---:R-:W0:Y:S01]  /*1520*/  I2F.F64.U16 R2, R2 ;  /* 0x0000000200027312 */ /* 0x004e220000101800 */
[----:B------:R-:W-:Y:S05]  /*1530*/  BRA `(.L_x_1990) ;  /* 0x0000000c00607947 */ /* 0x000fea0003800000 */
.L_x_1987:
[----:B------:R-:W-:-:S09]  /*1540*/  UISETP.NE.AND UP0, UPT, UR4, 0x2, UPT ;  /* 0x000000020400788c */ /* 0x000fd2000bf05270 */
[----:B------:R-:W-:Y:S05]  /*1550*/  BRA.U !UP0, `(.L_x_1991) ;  /* 0x0000000108287547 */ /* 0x000fea000b800000 */
[----:B------:R-:W-:-:S09]  /*1560*/  UISETP.NE.AND UP0, UPT, UR4, 0x3, UPT ;  /* 0x000000030400788c */ /* 0x000fd2000bf05270 */
[----:B------:R-:W-:Y:S05]  /*1570*/  BRA.U !UP0, `(.L_x_1992) ;  /* 0x0000000108147547 */ /* 0x000fea000b800000 */
[----:B------:R-:W-:-:S09]  /*1580*/  UISETP.NE.AND UP0, UPT, UR4, 0x4, UPT ;  /* 0x000000040400788c */ /* 0x000fd2000bf05270 */
[----:B------:R-:W-:Y:S05]  /*1590*/  BRA.U UP0, `(.L_x_1989) ;  /* 0x0000000900bc7547 */ /* 0x000fea000b800000 */
[----:B------:R-:W2:Y:S02]  /*15a0*/  LDG.E.64 R2, desc[UR36][R4.64] ;  /* 0x0000002404027981 */ /* 0x000ea4000c1e1b00 */
[----:B--2---:R-:W0:Y:S01]  /*15b0*/  I2F.F64.S64 R2, R2 ;  /* 0x0000000200027312 */ /* 0x004e220000301c00 */
[----:B------:R-:W-:Y:S05]  /*15c0*/  BRA `(.L_x_1990) ;  /* 0x0000000c003c7947 */ /* 0x000fea0003800000 */
.L_x_1992:
[----:B------:R-:W2:Y:S02]  /*15d0*/  LDG.E R2, desc[UR36][R4.64] ;  /* 0x0000002404027981 */ /* 0x000ea4000c1e1900 */
[----:B--2---:R-:W0:Y:S01]  /*15e0*/  I2F.F64 R2, R2 ;  /* 0x0000000200027312 */ /* 0x004e220000201c00 */
[----:B------:R-:W-:Y:S05]  /*15f0*/  BRA `(.L_x_1990) ;  /* 0x0000000c00307947 */ /* 0x000fea0003800000 */
.L_x_1991:
[----:B------:R-:W2:Y:S02]  /*1600*/  LDG.E.U16 R2, desc[UR36][R4.64] ;  /* 0x0000002404027981 */ /* 0x000ea4000c1e1500 */
[----:B--2---:R-:W0:Y:S01]  /*1610*/  I2F.F64.S16 R2, R2 ;  /* 0x0000000200027312 */ /* 0x004e220000101c00 */
[----:B------:R-:W-:Y:S05]  /*1620*/  BRA `(.L_x_1990) ;  /* 0x0000000c00247947 */ /* 0x000fea0003800000 */
.L_x_1986:
[----:B------:R-:W-:-:S09]  /*1630*/  UISETP.GT.AND UP0, UPT, UR4, 0x6, UPT ;  /* 0x000000060400788c */ /* 0x000fd2000bf04270 */
[----:B------:R-:W-:Y:S05]  /*1640*/  BRA.U UP0, `(.L_x_1993) ;  /* 0x0000000100347547 */ /* 0x000fea000b800000 */
[----:B------:R-:W-:-:S09]  /*1650*/  UISETP.NE.AND UP0, UPT, UR4, 0x5, UPT ;  /* 0x000000050400788c */ /* 0x000fd2000bf05270 */
[----:B------:R-:W-:Y:S05]  /*1660*/  BRA.U !UP0, `(.L_x_1994) ;  /* 0x0000000108187547 */ /* 0x000fea000b800000 */
[----:B------:R-:W-:-:S09]  /*1670*/  UISETP.NE.AND UP0, UPT, UR4, 0x6, UPT ;  /* 0x000000060400788c */ /* 0x000fd2000bf05270 */
[----:B------:R-:W-:Y:S05]  /*1680*/  BRA.U UP0, `(.L_x_1989) ;  /* 0x0000000900807547 */ /* 0x000fea000b800000 */
[----:B------:R-:W2:Y:S02]  /*1690*/  LDG.E R2, desc[UR36][R4.64] ;  /* 0x0000002404027981 */ /* 0x000ea4000c1e1900 */
[----:B--2---:R-:W-:-:S06]  /*16a0*/  FMUL.FTZ R2, R2, 1 ;  /* 0x3f80000002027820 */ /* 0x004fcc0000410000 */
[----:B------:R-:W0:Y:S01]  /*16b0*/  F2F.F64.F32 R2, R2 ;  /* 0x0000000200027310 */ /* 0x000e220000201800 */
[----:B------:R-:W-:Y:S05]  /*16c0*/  BRA `(.L_x_1990) ;  /* 0x0000000800fc7947 */ /* 0x000fea0003800000 */
.L_x_1994:
[----:B------:R-:W2:Y:S02]  /*16d0*/  LDG.E.U16 R0, desc[UR36][R4.64] ;  /* 0x0000002404007981 */ /* 0x000ea4000c1e1500 */
[----:B--2---:R-:W-:-:S05]  /*16e0*/  HADD2.F32 R0, -RZ, R0.H0_H0 ;  /* 0x20000000ff007230 */ /* 0x004fca0000004100 */
[----:B------:R-:W-:-:S04]  /*16f0*/  FMUL.FTZ R0, R0, 1 ;  /* 0x3f80000000007820 */ /* 0x000fc80000410000 */
[----:B------:R0:W1:Y:S01]  /*1700*/  F2F.F64.F32 R2, R0 ;  /* 0x0000000000027310 */ /* 0x0000620000201800 */
[----:B------:R-:W-:Y:S05]  /*1710*/  BRA `(.L_x_1990) ;  /* 0x0000000800e87947 */ /* 0x000fea0003800000 */
.L_x_1993:
[----:B------:R-:W-:-:S09]  /*1720*/  UISETP.NE.AND UP0, UPT, UR4, 0x7, UPT ;  /* 0x000000070400788c */ /* 0x000fd2000bf05270 */
[----:B------:R-:W-:Y:S05]  /*1730*/  BRA.U !UP0, `(.L_x_1995) ;  /* 0x0000000108347547 */ /* 0x000fea000b800000 */
        /* <DEDUP_REMOVED lines=8> */
.L_x_1996:
[----:B------:R-:W2:Y:S02]  /*17c0*/  LDG.E.U16 R4, desc[UR36][R4.64] ;  /* 0x0000002404047981 */ /* 0x000ea4000c1e1500 */
[----:B--2---:R-:W-:-:S05]  /*17d0*/  HADD2.F32 R0, -RZ, R4.H0_H0 ;  /* 0x20000004ff007230 */ /* 0x004fca0000004100 */
[----:B------:R-:W-:-:S04]  /*17e0*/  FMUL.FTZ R0, R0, 1 ;  /* 0x3f80000000007820 */ /* 0x000fc80000410000 */
[----:B------:R0:W1:Y:S01]  /*17f0*/  F2F.F64.F32 R2, R0 ;  /* 0x0000000000027310 */ /* 0x0000620000201800 */
[----:B------:R-:W-:Y:S05]  /*1800*/  BRA `(.L_x_1990) ;  /* 0x0000000800ac7947 */ /* 0x000fea0003800000 */
.L_x_1995:
[----:B------:R0:W5:Y:S01]  /*1810*/  LDG.E.64 R2, desc[UR36][R4.64] ;  /* 0x0000002404027981 */ /* 0x000162000c1e1b00 */
[----:B------:R-:W-:Y:S05]  /*1820*/  BRA `(.L_x_1990) ;  /* 0x0000000800a47947 */ /* 0x000fea0003800000 */
.L_x_1985:
        /* <DEDUP_REMOVED lines=8> */
[----:B------:R-:W2:Y:S01]  /*18b0*/  LDG.E.U8 R4, desc[UR36][R4.64] ;  /* 0x0000002404047981 */ /* 0x000ea2000c1e1100 */
[----:B------:R-:W-:Y:S02]  /*18c0*/  MOV R2, RZ ;  /* 0x000000ff00027202 */ /* 0x000fe40000000f00 */
[----:B--2---:R-:W-:-:S04]  /*18d0*/  ISETP.NE.AND P0, PT, R4, RZ, PT ;  /* 0x000000ff0400720c */ /* 0x004fc80003f05270 */
[----:B------:R-:W-:Y:S01]  /*18e0*/  FSEL R3, RZ, 1.875, !P0 ;  /* 0x3ff00000ff037808 */ /* 0x000fe20004000000 */
[----:B------:R-:W-:Y:S08]  /*18f0*/  BRA `(.L_x_1990) ;  /* 0x0000000800707947 */ /* 0x000ff00003800000 */
.L_x_1999:
[----:B------:R0:W5:Y:S01]  /*1900*/  LDG.E.64 R2, desc[UR36][R4.64] ;  /* 0x0000002404027981 */ /* 0x000162000c1e1b00 */
[----:B------:R-:W-:Y:S05]  /*1910*/  BRA `(.L_x_1990) ;  /* 0x0000000800687947 */ /* 0x000fea0003800000 */
.L_x_1998:
        /* <DEDUP_REMOVED lines=23> */
[----:B------:R-:W-:-:S05]  /*1a90*/  LOP3.LUT R3, R3, 0x80000000, R0, 0xf8, !PT ;  /* 0x8000000003037812 */ /* 0x000fca00078ef800 */
[----:B------:R-:W-:-:S06]  /*1aa0*/  FMUL.FTZ R3, R3, 1 ;  /* 0x3f80000003037820 */ /* 0x000fcc0000410000 */
[----:B------:R-:W0:Y:S01]  /*1ab0*/  F2F.F64.F32 R2, R3 ;  /* 0x0000000300027310 */ /* 0x000e220000201800 */
[----:B------:R-:W-:Y:S05]  /*1ac0*/  BRA `(.L_x_1990) ;  /* 0x0000000400fc7947 */ /* 0x000fea0003800000 */
.L_x_2001:
[----:B------:R-:W2:Y:S02]  /*1ad0*/  LDG.E.U8 R3, desc[UR36][R4.64] ;  /* 0x0000002404037981 */ /* 0x000ea4000c1e1100 */
[C---:B--2---:R-:W-:Y:S01]  /*1ae0*/  IMAD.SHL.U32 R2, R3.reuse, 0x2000000, RZ ;  /* 0x0200000003027824 */ /* 0x044fe200078e00ff */
[----:B------:R-:W-:-:S04]  /*1af0*/  SHF.L.U32 R3, R3, 0x8, RZ ;  /* 0x0000000803037819 */ /* 0x000fc800000006ff */
[----:B------:R-:W-:-:S13]  /*1b00*/  ISETP.GT.U32.AND P0, PT, R2, 0x7ffffff, PT ;  /* 0x07ffffff0200780c */ /* 0x000fda0003f04070 */
[C---:B------:R-:W-:Y:S02]  /*1b10*/  @!P0 LOP3.LUT R0, R3.reuse, 0x7f00, RZ, 0xc0, !PT ;  /* 0x00007f0003008812 */ /* 0x040fe400078ec0ff */
[----:B------:R-:W-:Y:S02]  /*1b20*/  @P0 LEA.HI R2, R2, 0x70000000, RZ, 0x1c ;  /* 0x7000000002020811 */ /* 0x000fe400078fe0ff */
[----:B------:R-:W-:Y:S02]  /*1b30*/  @!P0 LOP3.LUT R0, R0, 0x3f000000, RZ, 0xfc, !PT ;  /* 0x3f00000000008812 */ /* 0x000fe400078efcff */
[----:B------:R-:W-:-:S03]  /*1b40*/  PRMT R3, R3, 0x9910, RZ ;  /* 0x0000991003037816 */ /* 0x000fc600000000ff */
[----:B------:R-:W-:Y:S01]  /*1b50*/  @!P0 FADD.FTZ R0, R0, -0.5 ;  /* 0xbf00000000008421 */ /* 0x000fe20000010000 */
[----:B------:R-:W-:-:S05]  /*1b60*/  @P0 FMUL.FTZ R0, R2, 1.9259299443872358531e-34 ;  /* 0x0780000002000820 */ /* 0x000fca0000410000 */
[----:B------:R-:W-:-:S05]  /*1b70*/  LOP3.LUT R0, R0, 0x80000000, R3, 0xf8, !PT ;  /* 0x8000000000007812 */ /* 0x000fca00078ef803 */
[----:B------:R-:W-:-:S04]  /*1b80*/  FMUL.FTZ R0, R0, 1 ;  /* 0x3f80000000007820 */ /* 0x000fc80000410000 */
[----:B------:R0:W1:Y:S01]  /*1b90*/  F2F.F64.F32 R2, R0 ;  /* 0x0000000000027310 */ /* 0x0000620000201800 */
[----:B------:R-:W-:Y:S05]  /*1ba0*/  BRA `(.L_x_1990) ;  /* 0x0000000400c47947 */ /* 0x000fea0003800000 */
.L_x_2000:
[----:B------:R-:W2:Y:S02]  /*1bb0*/  LDG.E.U16 R0, desc[UR36][R4.64] ;  /* 0x0000002404007981 */ /* 0x000ea4000c1e1500 */
[----:B--2---:R-:W-:-:S04]  /*1bc0*/  IMAD.U32 R0, R0, 0x10000, RZ ;  /* 0x0001000000007824 */ /* 0x004fc800078e00ff */
[----:B------:R-:W-:-:S04]  /*1bd0*/  FMUL.FTZ R0, R0, 1 ;  /* 0x3f80000000007820 */ /* 0x000fc80000410000 */
[----:B------:R0:W1:Y:S01]  /*1be0*/  F2F.F64.F32 R2, R0 ;  /* 0x0000000000027310 */ /* 0x0000620000201800 */
[----:B------:R-:W-:Y:S05]  /*1bf0*/  BRA `(.L_x_1990) ;  /* 0x0000000400b07947 */ /* 0x000fea0003800000 */
.L_x_1997:
        /* <DEDUP_REMOVED lines=9> */
[----:B--2---:R-:W0:Y:S01]  /*1c90*/  I2F.F64.U16 R2, R2 ;  /* 0x0000000200027312 */ /* 0x004e220000101800 */
[----:B------:R-:W-:Y:S05]  /*1ca0*/  BRA `(.L_x_1990) ;  /* 0x0000000400847947 */ /* 0x000fea0003800000 */
.L_x_2004:
[----:B------:R-:W2:Y:S01]  /*1cb0*/  LDG.E.U8 R4, desc[UR36][R4.64] ;  /* 0x0000002404047981 */ /* 0x000ea2000c1e1100 */
[----:B------:R-:W-:Y:S02]  /*1cc0*/  CS2R R2, SRZ ;  /* 0x0000000000027805 */ /* 0x000fe4000001ff00 */
[----:B--2---:R-:W-:-:S13]  /*1cd0*/  ISETP.NE.AND P0, PT, R4, RZ, PT ;  /* 0x000000ff0400720c */ /* 0x004fda0003f05270 */
[----:B------:R-:W-:Y:S05]  /*1ce0*/  @!P0 BRA `(.L_x_1990) ;  /* 0x0000000400748947 */ /* 0x000fea0003800000 */
[----:B------:R-:W-:-:S13]  /*1cf0*/  ISETP.NE.AND P0, PT, R4, 0x80, PT ;  /* 0x000000800400780c */ /* 0x000fda0003f05270 */
[----:B------:R-:W-:Y:S01]  /*1d00*/  @!P0 IMAD.MOV.U32 R2, RZ, RZ, 0x20000000 ;  /* 0x20000000ff028424 */ /* 0x000fe200078e00ff */
        /* <DEDUP_REMOVED lines=15> */
.L_x_2006:
[----:B------:R-:W-:Y:S05]  /*1e00*/  BSYNC.RECONVERGENT B0 ;  /* 0x0000000000007941 */ /* 0x000fea0003800200 */
.L_x_2005:
[----:B------:R-:W-:Y:S02]  /*1e10*/  SHF.L.U32 R0, R0, 0x14, RZ ;  /* 0x0000001400007819 */ /* 0x000fe400000006ff */
[----:B------:R-:W-:-:S04]  /*1e20*/  LEA R2, R2, 0x3b800000, 0x17 ;  /* 0x3b80000002027811 */ /* 0x000fc800078eb8ff */
[----:B------:R-:W-:-:S05]  /*1e30*/  LOP3.LUT R0, R2, R0, R7, 0xfe, !PT ;  /* 0x0000000002007212 */ /* 0x000fca00078efe07 */
[----:B------:R-:W-:-:S04]  /*1e40*/  FMUL.FTZ R0, R0, 1 ;  /* 0x3f80000000007820 */ /* 0x000fc80000410000 */
[----:B------:R0:W1:Y:S01]  /*1e50*/  F2F.F64.F32 R2, R0 ;  /* 0x0000000000027310 */ /* 0x0000620000201800 */
[----:B------:R-:W-:Y:S05]  /*1e60*/  BRA `(.L_x_1990) ;  /* 0x0000000400147947 */ /* 0x000fea0003800000 */
.L_x_2003:
[----:B------:R-:W2:Y:S01]  /*1e70*/  LDG.E.U8 R4, desc[UR36][R4.64] ;  /* 0x0000002404047981 */ /* 0x000ea2000c1e1100 */
[----:B------:R-:W-:Y:S02]  /*1e80*/  CS2R R2, SRZ ;  /* 0x0000000000027805 */ /* 0x000fe4000001ff00 */
[----:B--2---:R-:W-:-:S13]  /*1e90*/  ISETP.NE.AND P0, PT, R4, RZ, PT ;  /* 0x000000ff0400720c */ /* 0x004fda0003f05270 */
[----:B------:R-:W-:Y:S05]  /*1ea0*/  @!P0 BRA `(.L_x_1990) ;  /* 0x0000000400048947 */ /* 0x000fea0003800000 */
[----:B------:R-:W-:-:S13]  /*1eb0*/  ISETP.NE.AND P0, PT, R4, 0x80, PT ;  /* 0x000000800400780c */ /* 0x000fda0003f05270 */
[----:B------:R-:W-:Y:S02]  /*1ec0*/  @!P0 IMAD.MOV.U32 R2, RZ, RZ, 0x20000000 ;  /* 0x20000000ff028424 */ /* 0x000fe400078e00ff */
        /* <DEDUP_REMOVED lines=15> */
.L_x_2008:
[----:B------:R-:W-:Y:S05]  /*1fc0*/  BSYNC.RECONVERGENT B0 ;  /* 0x0000000000007941 */ /* 0x000fea0003800200 */
.L_x_2007:
[----:B------:R-:W-:Y:S01]  /*1fd0*/  IMAD.SHL.U32 R0, R0, 0x200000, RZ ;  /* 0x0020000000007824 */ /* 0x000fe200078e00ff */
[----:B------:R-:W-:-:S04]  /*1fe0*/  LEA R2, R2, 0x37800000, 0x17 ;  /* 0x3780000002027811 */ /* 0x000fc800078eb8ff */
[----:B------:R-:W-:-:S05]  /*1ff0*/  LOP3.LUT R0, R2, R0, R7, 0xfe, !PT ;  /* 0x0000000002007212 */ /* 0x000fca00078efe07 */
[----:B------:R-:W-:-:S04]  /*2000*/  FMUL.FTZ R0, R0, 1 ;  /* 0x3f80000000007820 */ /* 0x000fc80000410000 */
[----:B------:R4:W0:Y:S01]  /*2010*/  F2F.F64.F32 R2, R0 ;  /* 0x0000000000027310 */ /* 0x0008220000201800 */
[----:B------:R-:W-:Y:S05]  /*2020*/  BRA `(.L_x_1990) ;  /* 0x0000000000a47947 */ /* 0x000fea0003800000 */
.L_x_2002:
[----:B------:R-:W-:-:S09]  /*2030*/  UISETP.NE.AND UP0, UPT, UR4, 0x1c, UPT ;  /* 0x0000001c0400788c */ /* 0x000fd2000bf05270 */
[----:B------:R-:W-:Y:S05]  /*2040*/  BRA.U !UP0, `(.L_x_2009) ;  /* 0x0000000108947547 */ /* 0x000fea000b800000 */
[----:B------:R-:W-:-:S09]  /*2050*/  UISETP.NE.AND UP0, UPT, UR4, 0x1d, UPT ;  /* 0x0000001d0400788c */ /* 0x000fd2000bf05270 */
[----:B------:R-:W-:Y:S05]  /*2060*/  BRA.U !UP0, `(.L_x_2010) ;  /* 0x0000000108807547 */ /* 0x000fea000b800000 */
[----:B------:R-:W-:-:S09]  /*2070*/  UISETP.NE.AND UP0, UPT, UR4, 0x2c, UPT ;  /* 0x0000002c0400788c */ /* 0x000fd2000bf05270 */
[----:B------:R-:W-:Y:S05]  /*2080*/  BRA.U !UP0, `(.L_x_2011) ;  /* 0x0000000108487547 */ /* 0x000fea000b800000 */
.L_x_1989:
        /* <DEDUP_REMOVED lines=16> */
.L_x_2012:
[----:B------:R-:W-:Y:S01]  /*2190*/  CS2R R2, SRZ ;  /* 0x0000000000027805 */ /* 0x000fe2000001ff00 */
[----:B------:R-:W-:Y:S06]  /*21a0*/  BRA `(.L_x_1990) ;  /* 0x0000000000447947 */ /* 0x000fec0003800000 */
.L_x_2011:
[----:B------:R-:W2:Y:S01]  /*21b0*/  LDG.E.U8 R0, desc[UR36][R4.64] ;  /* 0x0000002404007981 */ /* 0x000ea2000c1e1100 */
[----:B------:R-:W-:Y:S01]  /*21c0*/  MOV R2, 0x0 ;  /* 0x0000000000027802 */ /* 0x000fe20000000f00 */
[----:B------:R-:W-:Y:S01]  /*21d0*/  IMAD.MOV.U32 R3, RZ, RZ, 0x38000000 ;  /* 0x38000000ff037424 */ /* 0x000fe200078e00ff */
[----:B--2---:R-:W-:-:S13]  /*21e0*/  ISETP.NE.AND P0, PT, R0, RZ, PT ;  /* 0x000000ff0000720c */ /* 0x004fda0003f05270 */
[----:B------:R-:W-:Y:S05]  /*21f0*/  @!P0 BRA `(.L_x_1990) ;  /* 0x0000000000308947 */ /* 0x000fea0003800000 */
[----:B------:R-:W-:-:S13]  /*2200*/  ISETP.NE.AND P0, PT, R0, 0xff, PT ;  /* 0x000000ff0000780c */ /* 0x000fda0003f05270 */
[----:B------:R-:W-:Y:S01]  /*2210*/  @P0 IMAD.SHL.U32 R0, R0, 0x800000, RZ ;  /* 0x0080000000000824 */ /* 0x000fe200078e00ff */
[----:B------:R-:W-:Y:S01]  /*2220*/  @!P0 MOV R2, 0x20000000 ;  /* 0x2000000000028802 */ /* 0x000fe20000000f00 */
[----:B------:R-:W-:Y:S02]  /*2230*/  @!P0 IMAD.MOV.U32 R3, RZ, RZ, 0x7ff80000 ;  /* 0x7ff80000ff038424 */ /* 0x000fe400078e00ff */
[----:B------:R-:W-:-:S04]  /*2240*/  @P0 FMUL.FTZ R0, R0, 1 ;  /* 0x3f80000000000820 */ /* 0x000fc80000410000 */
[----:B------:R1:W2:Y:S01]  /*2250*/  @P0 F2F.F64.F32 R2, R0 ;  /* 0x0000000000020310 */ /* 0x0002a20000201800 */
[----:B------:R-:W-:Y:S05]  /*2260*/  BRA `(.L_x_1990) ;  /* 0x0000000000147947 */ /* 0x000fea0003800000 */
.L_x_2010:
[----:B------:R-:W2:Y:S02]  /*2270*/  LDG.E.64 R2, desc[UR36][R4.64] ;  /* 0x0000002404027981 */ /* 0x000ea4000c1e1b00 */
[----:B--2---:R-:W3:Y:S01]  /*2280*/  I2F.F64.U64 R2, R2 ;  /* 0x0000000200027312 */ /* 0x004ee20000301800 */
[----:B------:R-:W-:Y:S05]  /*2290*/  BRA `(.L_x_1990) ;  /* 0x0000000000087947 */ /* 0x000fea0003800000 */
.L_x_2009:
[----:B------:R-:W2:Y:S02]  /*22a0*/  LDG.E R2, desc[UR36][R4.64] ;  /* 0x0000002404027981 */ /* 0x000ea4000c1e1900 */
[----:B--2---:R-:W0:Y:S02]  /*22b0*/  I2F.F64.U32 R2, R2 ;  /* 0x0000000200027312 */ /* 0x004e240000201800 */
.L_x_1990:
[----:B------:R-:W-:Y:S05]  /*22c0*/  BSYNC.RECONVERGENT B6 ;  /* 0x0000000000067941 */ /* 0x000fea0003800200 */
.L_x_1984:
[----:B0123-5:R-:W-:Y:S01]  /*22d0*/  DSETP.GT.AND P0, PT, |R2|, 1, PT ;  /* 0x3ff000000200742a */ /* 0x02ffe20003f04200 */
[----:B------:R-:W-:Y:S01]  /*22e0*/  BSSY.RECONVERGENT B0, `(.L_x_2013) ;  /* 0x000000d000007945 */ /* 0x000fe20003800200 */
[----:B------:R-:W-:-:S10]  /*22f0*/  DADD R8, -RZ, |R2| ;  /* 0x00000000ff087229 */ /* 0x000fd40000000502 */
[----:B------:R-:W-:Y:S01]  /*2300*/  IMAD.MOV.U32 R4, RZ, RZ, R8 ;  /* 0x000000ffff047224 */ /* 0x000fe200078e0008 */
[----:B------:R-:W-:Y:S01]  /*2310*/  MOV R5, R9 ;  /* 0x0000000900057202 */ /* 0x000fe20000000f00 */
[----:B------:R-:W-:Y:S06]  /*2320*/  @!P0 BRA `(.L_x_2014) ;  /* 0x0000000000208947 */ /* 0x000fec0003800000 */
[----:B------:R-:W0:Y:S01]  /*2330*/  MUFU.RCP64H R5, R9 ;  /* 0x0000000900057308 */ /* 0x000e220000001800 */
[----:B------:R-:W-:Y:S01]  /*2340*/  IMAD.MOV.U32 R4, RZ, RZ, RZ ;  /* 0x000000ffff047224 */ /* 0x000fe200078e00ff */
[----:B------:R-:W-:-:S05]  /*2350*/  DSETP.NEU.AND P1, PT, |R2|, +INF , PT ;  /* 0x7ff000000200742a */ /* 0x000fca0003f2d200 */
[----:B0-----:R-:W-:-:S08]  /*2360*/  DFMA R6, R4, -|R2|, 1 ;  /* 0x3ff000000406742b */ /* 0x001fd00000000c02 */
[----:B------:R-:W-:-:S08]  /*2370*/  DFMA R6, R6, R6, R6 ;  /* 0x000000060606722b */ /* 0x000fd00000000006 */
[----:B------:R-:W-:-:S10]  /*2380*/  DFMA R6, R4, R6, R4 ;  /* 0x000000060406722b */ /* 0x000fd40000000004 */
[----:B------:R-:W-:Y:S02]  /*2390*/  FSEL R4, R6, RZ, P1 ;  /* 0x000000ff06047208 */ /* 0x000fe40000800000 */
[----:B------:R-:W-:-:S07]  /*23a0*/  FSEL R5, R7, RZ, P1 ;  /* 0x000000ff07057208 */ /* 0x000fce0000800000 */
.L_x_2014:
[----:B------:R-:W-:Y:S05]  /*23b0*/  BSYNC.RECONVERGENT B0 ;  /* 0x0000000000007941 */ /* 0x000fea0003800200 */
.L_x_2013:
[----:B------:R-:W-:Y:S01]  /*23c0*/  DMUL R6, R4, R4 ;  /* 0x0000000404067228 */ /* 0x000fe20000000000 */
[----:B------:R-:W-:Y:S01]  /*23d0*/  IMAD.MOV.U32 R8, RZ, RZ, -0x2449a4b7 ;  /* 0xdbb65b49ff087424 */ /* 0x000fe200078e00ff */
[----:B------:R-:W-:Y:S01]  /*23e0*/  MOV R9, 0x3f2d3b63 ;  /* 0x3f2d3b6300097802 */ /* 0x000fe20000000f00 */
[----:B------:R-:W-:Y:S01]  /*23f0*/  UMOV UR4, 0x2a25ff7e ;  /* 0x2a25ff7e00047882 */ /* 0x000fe20000000000 */
[----:B------:R-:W-:Y:S01]  /*2400*/  UMOV UR5, 0x3ef53e1d ;  /* 0x3ef53e1d00057882 */ /* 0x000fe20000000000 */
[----:B------:R-:W0:Y:S03]  /*2410*/  LDCU.64 UR6, c[0x0][0x580] ;  /* 0x0000b000ff0677ac */ /* 0x000e260008000a00 */
[----:B------:R-:W-:Y:S01]  /*2420*/  DFMA R8, R6, -UR4, R8 ;  /* 0x8000000406087c2b */ /* 0x000fe20008000008 */
[----:B------:R-:W-:Y:S01]  /*2430*/  UMOV UR4, 0x8dde082e ;  /* 0x8dde082e00047882 */ /* 0x000fe20000000000 */
[----:B------:R-:W-:-:S06]  /*2440*/  UMOV UR5, 0x3f531278 ;  /* 0x3f53127800057882 */ /* 0x000fcc0000000000 */
[----:B------:R-:W-:Y:S01]  /*2450*/  DFMA R8, R6, R8, -UR4 ;  /* 0x8000000406087e2b */ /* 0x000fe20008000008 */
[----:B------:R-:W-:Y:S01]  /*2460*/  UMOV UR4, 0xc8249315 ;  /* 0xc824931500047882 */ /* 0x000fe20000000000 */
[----:B------:R-:W-:-:S06]  /*2470*/  UMOV UR5, 0x3f6f9690 ;  /* 0x3f6f969000057882 */ /* 0x000fcc0000000000 */
[----:B------:R-:W-:Y:S01]  /*2480*/  DFMA R8, R6, R8, UR4 ;  /* 0x0000000406087e2b */ /* 0x000fe20008000008 */
        /* <DEDUP_REMOVED lines=47> */
[----:B------:R-:W-:-:S08]  /*2780*/  DMUL R8, R6, R8 ;  /* 0x0000000806087228 */ /* 0x000fd00000000000 */
[----:B------:R-:W-:Y:S01]  /*2790*/  DFMA R8, R8, R4, R4 ;  /* 0x000000040808722b */ /* 0x000fe20000000004 */
[----:B0-----:R-:W-:-:S05]  /*27a0*/  IADD3 R4, P1, PT, R16, UR6, RZ ;  /* 0x0000000610047c10 */ /* 0x001fca000ff3e0ff */
[----:B------:R-:W-:Y:S02]  /*27b0*/  IMAD.X R5, RZ, RZ, UR7, P1 ;  /* 0x00000007ff057e24 */ /* 0x000fe400088e06ff */
[----:B------:R-:W-:Y:S01]  /*27c0*/  DADD R6, -R8, UR4 ;  /* 0x0000000408067e29 */ /* 0x000fe20008000100 */
[----:B------:R-:W-:-:S04]  /*27d0*/  UPRMT UR4, UR42, 0x9910, URZ ;  /* 0x000099102a047896 */ /* 0x000fc800080000ff */
[----:B------:R-:W-:-:S05]  /*27e0*/  UISETP.GT.AND UP0, UPT, UR4, 0x9, UPT ;  /* 0x000000090400788c */ /* 0x000fca000bf04270 */
[----:B------:R-:W-:Y:S02]  /*27f0*/  FSEL R9, R7, R9, P0 ;  /* 0x0000000907097208 */ /* 0x000fe40000000000 */
[----:B------:R-:W-:Y:S02]  /*2800*/  FSEL R8, R6, R8, P0 ;  /* 0x0000000806087208 */ /* 0x000fe40000000000 */
[----:B------:R-:W-:Y:S01]  /*2810*/  LOP3.LUT R9, R9, 0x80000000, R3, 0xb8, !PT ;  /* 0x8000000009097812 */ /* 0x000fe200078eb803 */
        /* <DEDUP_REMOVED lines=9> */
[----:B------:R-:W0:Y:S02]  /*28b0*/  F2I.F64.TRUNC R9, R8 ;  /* 0x0000000800097311 */ /* 0x000e24000030d100 */
[----:B0-----:R0:W-:Y:S01]  /*28c0*/  STG.E.U8 desc[UR36][R4.64], R9 ;  /* 0x0000000904007986 */ /* 0x0011e2000c101124 */
[----:B------:R-:W-:Y:S05]  /*28d0*/  BRA `(.L_x_2020) ;  /* 0x0000000c00f47947 */ /* 0x000fea0003800000 */
.L_x_2018:
[----:B------:R-:W0:Y:S02]  /*28e0*/  F2I.S64.F64.TRUNC R8, R8 ;  /* 0x0000000800087311 */ /* 0x000e24000030d900 */
[----:B0-----:R-:W-:-:S05]  /*28f0*/  IMAD.MOV.U32 R3, RZ, RZ, R8 ;  /* 0x000000ffff037224 */ /* 0x001fca00078e0008 */
[----:B------:R1:W-:Y:S01]  /*2900*/  STG.E.U8 desc[UR36][R4.64], R3 ;  /* 0x0000000304007986 */ /* 0x0003e2000c101124 */
[----:B------:R-:W-:Y:S05]  /*2910*/  BRA `(.L_x_2020) ;  /* 0x0000000c00e47947 */ /* 0x000fea0003800000 */
.L_x_2017:
[----:B------:R-:W-:-:S09]  /*2920*/  UISETP.NE.AND UP0, UPT, UR4, 0x2, UPT ;  /* 0x000000020400788c */ /* 0x000fd2000bf05270 */
[----:B------:R-:W-:Y:S05]  /*2930*/  BRA.U !UP0, `(.L_x_2021) ;  /* 0x0000000108287547 */ /* 0x000fea000b800000 */
[----:B------:R-:W-:-:S09]  /*2940*/  UISETP.NE.AND UP0, UPT, UR4, 0x3, UPT ;  /* 0x000000030400788c */ /* 0x000fd2000bf05270 */
[----:B------:R-:W-:Y:S05]  /*2950*/  BRA.U !UP0, `(.L_x_2022) ;  /* 0x0000000108147547 */ /* 0x000fea000b800000 */
[----:B------:R-:W-:-:S09]  /*2960*/  UISETP.NE.AND UP0, UPT, UR4, 0x4, UPT ;  /* 0x000000040400788c */ /* 0x000fd2000bf05270 */
[----:B------:R-:W-:Y:S05]  /*2970*/  BRA.U UP0, `(.L_x_2019) ;  /* 0x0000000d00247547 */ /* 0x000fea000b800000 */
[----:B------:R-:W0:Y:S02]  /*2980*/  F2I.S64.F64.TRUNC R8, R8 ;  /* 0x0000000800087311 */ /* 0x000e24000030d900 */
[----:B0-----:R0:W-:Y:S01]  /*2990*/  STG.E.64 desc[UR36][R4.64], R8 ;  /* 0x0000000804007986 */ /* 0x0011e2000c101b24 */
[----:B------:R-:W-:Y:S05]  /*29a0*/  BRA `(.L_x_2020) ;  /* 0x0000000c00c07947 */ /* 0x000fea0003800000 */
.L_x_2022:
[----:B------:R-:W0:Y:S02]  /*29b0*/  F2I.F64.TRUNC R9, R8 ;  /* 0x0000000800097311 */ /* 0x000e24000030d100 */
[----:B0-----:R3:W-:Y:S01]  /*29c0*/  STG.E desc[UR36][R4.64], R9 ;  /* 0x0000000904007986 */ /* 0x0017e2000c101924 */
[----:B------:R-:W-:Y:S05]  /*29d0*/  BRA `(.L_x_2020) ;  /* 0x0000000c00b47947 */ /* 0x000fea0003800000 */
.L_x_2021:
[----:B------:R-:W0:Y:S02]  /*29e0*/  F2I.F64.TRUNC R9, R8 ;  /* 0x0000000800097311 */ /* 0x000e24000030d100 */
[----:B0-----:R2:W-:Y:S01]  /*29f0*/  STG.E.U16 desc[UR36][R4.64], R9 ;  /* 0x0000000904007986 */ /* 0x0015e2000c101524 */
[----:B------:R-:W-:Y:S05]  /*2a00*/  BRA `(.L_x_2020) ;  /* 0x0000000c00a87947 */ /* 0x000fea0003800000 */
.L_x_2016:
[----:B------:R-:W-:-:S09]  /*2a10*/  UISETP.GT.AND UP0, UPT, UR4, 0x6, UPT ;  /* 0x000000060400788c */ /* 0x000fd2000bf04270 */
[----:B------:R-:W-:Y:S05]  /*2a20*/  BRA.U UP0, `(.L_x_2023) ;  /* 0x00000001004c7547 */ /* 0x000fea000b800000 */
[----:B------:R-:W-:-:S09]  /*2a30*/  UISETP.NE.AND UP0, UPT, UR4, 0x5, UPT ;  /* 0x000000050400788c */ /* 0x000fd2000bf05270 */
[----:B------:R-:W-:Y:S05]  /*2a40*/  BRA.U !UP0, `(.L_x_2024) ;  /* 0x0000000108247547 */ /* 0x000fea000b800000 */
[----:B------:R-:W-:-:S09]  /*2a50*/  UISETP.NE.AND UP0, UPT, UR4, 0x6, UPT ;  /* 0x000000060400788c */ /* 0x000fd2000bf05270 */
[----:B------:R-:W-:Y:S05]  /*2a60*/  BRA.U UP0, `(.L_x_2019) ;  /* 0x0000000900e87547 */ /* 0x000fea000b800000 */
[----:B------:R-:W-:Y:S01]  /*2a70*/  UMOV UR4, 0xf0000000 ;  /* 0xf000000000047882 */ /* 0x000fe20000000000 */
[----:B------:R-:W-:Y:S01]  /*2a80*/  UMOV UR5, 0x380fffff ;  /* 0x380fffff00057882 */ /* 0x000fe20000000000 */
[----:B------:R-:W0:Y:S01]  /*2a90*/  F2F.F32.F64 R3, R8 ;  /* 0x0000000800037310 */ /* 0x000e220000301000 */
[----:B------:R-:W-:-:S14]  /*2aa0*/  DSETP.GEU.AND P0, PT, |R8|, UR4, PT ;  /* 0x0000000408007e2a */ /* 0x000fdc000bf0e200 */
[----:B0-----:R-:W-:-:S05]  /*2ab0*/  @!P0 FMUL R3, R3, 1.175494350822287508e-38 ;  /* 0x0080000003038820 */ /* 0x001fca0000400000 */
[----:B------:R0:W-:Y:S01]  /*2ac0*/  STG.E desc[UR36][R4.64], R3 ;  /* 0x0000000304007986 */ /* 0x0001e2000c101924 */
[----:B------:R-:W-:Y:S05]  /*2ad0*/  BRA `(.L_x_2020) ;  /* 0x0000000c00747947 */ /* 0x000fea0003800000 */
.L_x_2024:
[----:B------:R-:W-:Y:S01]  /*2ae0*/  UMOV UR4, 0xf0000000 ;  /* 0xf000000000047882 */ /* 0x000fe20000000000 */
[----:B------:R-:W-:Y:S01]  /*2af0*/  UMOV UR5, 0x380fffff ;  /* 0x380fffff00057882 */ /* 0x000fe20000000000 */
[----:B----4-:R-:W0:Y:S01]  /*2b00*/  F2F.F32.F64 R0, R8 ;  /* 0x0000000800007310 */ /* 0x010e220000301000 */
[----:B------:R-:W-:-:S14]  /*2b10*/  DSETP.GEU.AND P0, PT, |R8|, UR4, PT ;  /* 0x0000000408007e2a */ /* 0x000fdc000bf0e200 */
[----:B0-----:R-:W-:-:S05]  /*2b20*/  @!P0 FMUL R0, R0, 1.175494350822287508e-38 ;  /* 0x0080000000008820 */ /* 0x001fca0000400000 */
[----:B------:R-:W-:-:S05]  /*2b30*/  F2FP.F16.F32.PACK_AB R0, RZ, R0 ;  /* 0x00000000ff00723e */ /* 0x000fca00000000ff */
[----:B------:R0:W-:Y:S01]  /*2b40*/  STG.E.U16 desc[UR36][R4.64], R0 ;  /* 0x0000000004007986 */ /* 0x0001e2000c101524 */
[----:B------:R-:W-:Y:S05]  /*2b50*/  BRA `(.L_x_2020) ;  /* 0x0000000c00547947 */ /* 0x000fea0003800000 */
.L_x_2023:
[----:B------:R-:W-:-:S09]  /*2b60*/  UISETP.NE.AND UP0, UPT, UR4, 0x7, UPT ;  /* 0x000000070400788c */ /* 0x000fd2000bf05270 */
[----:B------:R-:W-:Y:S05]  /*2b70*/  BRA.U !UP0, `(.L_x_2025) ;  /* 0x0000000108547547 */ /* 0x000fea000b800000 */
[----:B------:R-:W-:-:S09]  /*2b80*/  UISETP.NE.AND UP0, UPT, UR4, 0x8, UPT ;  /* 0x000000080400788c */ /* 0x000fd2000bf05270 */
[----:B------:R-:W-:Y:S05]  /*2b90*/  BRA.U !UP0, `(.L_x_2026) ;  /* 0x0000000108287547 */ /* 0x000fea000b800000 */
[----:B------:R-:W-:-:S09]  /*2ba0*/  UISETP.NE.AND UP0, UPT, UR4, 0x9, UPT ;  /* 0x000000090400788c */ /* 0x000fd2000bf05270 */
[----:B------:R-:W-:Y:S05]  /*2bb0*/  BRA.U UP0, `(.L_x_2019) ;  /* 0x0000000900947547 */ /* 0x000fea000b800000 */
[----:B------:R-:W-:Y:S01]  /*2bc0*/  UMOV UR4, 0xf0000000 ;  /* 0xf000000000047882 */ /* 0x000fe20000000000 */
[----:B------:R-:W-:Y:S01]  /*2bd0*/  UMOV UR5, 0x380fffff ;  /* 0x380fffff00057882 */ /* 0x000fe20000000000 */
[----:B------:R-:W0:Y:S01]  /*2be0*/  F2F.F32.F64 R2, R8 ;  /* 0x0000000800027310 */ /* 0x000e220000301000 */
[----:B------:R-:W-:Y:S01]  /*2bf0*/  DSETP.GEU.AND P0, PT, |R8|, UR4, PT ;  /* 0x0000000408007e2a */ /* 0x000fe2000bf0e200 */
[----:B------:R-:W-:-:S13]  /*2c00*/  MOV R3, RZ ;  /* 0x000000ff00037202 */ /* 0x000fda0000000f00 */
[----:B0-----:R-:W-:-:S05]  /*2c10*/  @!P0 FMUL R2, R2, 1.175494350822287508e-38 ;  /* 0x0080000002028820 */ /* 0x001fca0000400000 */
[----:B------:R0:W-:Y:S01]  /*2c20*/  STG.E.64 desc[UR36][R4.64], R2 ;  /* 0x0000000204007986 */ /* 0x0001e2000c101b24 */
[----:B------:R-:W-:Y:S05]  /*2c30*/  BRA `(.L_x_2020) ;  /* 0x0000000c001c7947 */ /* 0x000fea0003800000 */
.L_x_2026:
[----:B------:R-:W-:Y:S01]  /*2c40*/  UMOV UR4, 0xf0000000 ;  /* 0xf000000000047882 */ /* 0x000fe20000000000 */
[----:B------:R-:W-:Y:S01]  /*2c50*/  UMOV UR5, 0x380fffff ;  /* 0x380fffff00057882 */ /* 0x000fe20000000000 */
[----:B----4-:R-:W0:Y:S01]  /*2c60*/  F2F.F32.F64 R0, R8 ;  /* 0x0000000800007310 */ /* 0x010e220000301000 */
[----:B------:R-:W-:-:S14]  /*2c70*/  DSETP.GEU.AND P0, PT, |R8|, UR4, PT ;  /* 0x0000000408007e2a */ /* 0x000fdc000bf0e200 */
[----:B0-----:R-:W-:-:S05]  /*2c80*/  @!P0 FMUL R0, R0, 1.175494350822287508e-38 ;  /* 0x0080000000008820 */ /* 0x001fca0000400000 */
[----:B------:R-:W-:-:S04]  /*2c90*/  F2FP.F16.F32.PACK_AB R3, RZ, R0 ;  /* 0x00000000ff03723e */ /* 0x000fc800000000ff */
[----:B------:R-:W-:-:S05]  /*2ca0*/  PRMT R3, R3, 0x5410, RZ ;  /* 0x0000541003037816 */ /* 0x000fca00000000ff */
[----:B------:R0:W-:Y:S01]  /*2cb0*/  STG.E desc[UR36][R4.64], R3 ;  /* 0x0000000304007986 */ /* 0x0001e2000c101924 */
[----:B------:R-:W-:Y:S05]  /*2cc0*/  BRA `(.L_x_2020) ;  /* 0x0000000800f87947 */ /* 0x000fea0003800000 */
.L_x_2025:
[----:B------:R0:W-:Y:S01]  /*2cd0*/  STG.E.64 desc[UR36][R4.64], R8 ;  /* 0x0000000804007986 */ /* 0x0001e2000c101b24 */
[----:B------:R-:W-:Y:S05]  /*2ce0*/  BRA `(.L_x_2020) ;  /* 0x0000000800f07947 */ /* 0x000fea0003800000 */
.L_x_2015:
        /* <DEDUP_REMOVED lines=8> */
[----:B------:R-:W-:-:S06]  /*2d70*/  DSETP.NEU.AND P0, PT, R8, RZ, PT ;  /* 0x000000ff0800722a */ /* 0x000fcc0003f0d000 */
[----:B------:R-:W-:-:S05]  /*2d80*/  SEL R3, RZ, 0x1, !P0 ;  /* 0x00000001ff037807 */ /* 0x000fca0004000000 */
[----:B------:R0:W-:Y:S01]  /*2d90*/  STG.E.U8 desc[UR36][R4.64], R3 ;  /* 0x0000000304007986 */ /* 0x0001e2000c101124 */
[----:B------:R-:W-:Y:S05]  /*2da0*/  BRA `(.L_x_2020) ;  /* 0x0000000800c07947 */ /* 0x000fea0003800000 */
.L_x_2029:
[----:B------:R-:W-:-:S05]  /*2db0*/  CS2R R10, SRZ ;  /* 0x00000000000a7805 */ /* 0x000fca000001ff00 */
[----:B------:R0:W-:Y:S01]  /*2dc0*/  STG.E.128 desc[UR36][R4.64], R8 ;  /* 0x0000000804007986 */ /* 0x0001e2000c101d24 */
[----:B------:R-:W-:Y:S05]  /*2dd0*/  BRA `(.L_x_2020) ;  /* 0x0000000800b47947 */ /* 0x000fea0003800000 */
.L_x_2028:
        /* <DEDUP_REMOVED lines=10> */
[----:B------:R-:W-:Y:S01]  /*2e80*/  BSSY.RECONVERGENT B0, `(.L_x_2032) ;  /* 0x000000d000007945 */ /* 0x000fe20003800200 */
[----:B----4-:R-:W-:-:S12]  /*2e90*/  IMAD.MOV.U32 R0, RZ, RZ, 0x7f ;  /* 0x0000007fff007424 */ /* 0x010fd800078e00ff */
[----:B0-----:R-:W-:-:S05]  /*2ea0*/  @!P0 FMUL R7, R7, 1.175494350822287508e-38 ;  /* 0x0080000007078820 */ /* 0x001fca0000400000 */
        /* <DEDUP_REMOVED lines=10> */
.L_x_2033:
[----:B------:R-:W-:Y:S05]  /*2f50*/  BSYNC.RECONVERGENT B0 ;  /* 0x0000000000007941 */ /* 0x000fea0003800200 */
.L_x_2032:
[----:B------:R-:W-:-:S05]  /*2f60*/  LOP3.LUT R3, R0, 0x80, R3, 0xf8, !PT ;  /* 0x0000008000037812 */ /* 0x000fca00078ef803 */
[----:B------:R0:W-:Y:S01]  /*2f70*/  STG.E.U8 desc[UR36][R4.64], R3 ;  /* 0x0000000304007986 */ /* 0x0001e2000c101124 */
[----:B------:R-:W-:Y:S05]  /*2f80*/  BRA `(.L_x_2020) ;  /* 0x0000000800487947 */ /* 0x000fea0003800000 */
.L_x_2031:
[----:B------:R-:W-:Y:S01]  /*2f90*/  UMOV UR4, 0xf0000000 ;  /* 0xf000000000047882 */ /* 0x000fe20000000000 */
[----:B------:R-:W-:Y:S01]  /*2fa0*/  UMOV UR5, 0x380fffff ;  /* 0x380fffff00057882 */ /* 0x000fe20000000000 */
[----:B------:R-:W0:Y:S01]  /*2fb0*/  F2F.F32.F64 R7, R8 ;  /* 0x0000000800077310 */ /* 0x000e220000301000 */
[----:B------:R-:W-:Y:S01]  /*2fc0*/  DSETP.GEU.AND P0, PT, |R8|, UR4, PT ;  /* 0x0000000408007e2a */ /* 0x000fe2000bf0e200 */
[----:B------:R-:W-:-:S13]  /*2fd0*/  BSSY.RECONVERGENT B0, `(.L_x_2034) ;  /* 0x000000f000007945 */ /* 0x000fda0003800200 */
[----:B0-----:R-:W-:-:S05]  /*2fe0*/  @!P0 FMUL R7, R7, 1.175494350822287508e-38 ;  /* 0x0080000007078820 */ /* 0x001fca0000400000 */
[----:B------:R-:W-:Y:S02]  /*2ff0*/  LOP3.LUT R6, R7, 0x7fffffff, RZ, 0xc0, !PT ;  /* 0x7fffffff07067812 */ /* 0x000fe400078ec0ff */
[----:B------:R-:W-:Y:S02]  /*3000*/  SHF.R.U32.HI R3, RZ, 0x18, R7 ;  /* 0x00000018ff037819 */ /* 0x000fe40000011607 */
[----:B------:R-:W-:-:S13]  /*3010*/  ISETP.GE.U32.AND P1, PT, R6, 0x47800000, PT ;  /* 0x478000000600780c */ /* 0x000fda0003f26070 */
[----:B----4-:R-:W-:Y:S01]  /*3020*/  @P1 IMAD.MOV.U32 R0, RZ, RZ, 0x7f ;  /* 0x0000007fff001424 */ /* 0x010fe200078e00ff */
        /* <DEDUP_REMOVED lines=9> */
.L_x_2035:
[----:B------:R-:W-:Y:S05]  /*30c0*/  BSYNC.RECONVERGENT B0 ;  /* 0x0000000000007941 */ /* 0x000fea0003800200 */
.L_x_2034:
[----:B------:R-:W-:-:S05]  /*30d0*/  LOP3.LUT R3, R0, 0x80, R3, 0xf8, !PT ;  /* 0x0000008000037812 */ /* 0x000fca00078ef803 */
[----:B------:R0:W-:Y:S01]  /*30e0*/  STG.E.U8 desc[UR36][R4.64], R3 ;  /* 0x0000000304007986 */ /* 0x0001e2000c101124 */
[----:B------:R-:W-:Y:S05]  /*30f0*/  BRA `(.L_x_2020) ;  /* 0x0000000400ec7947 */ /* 0x000fea0003800000 */
.L_x_2030:
[----:B------:R-:W-:Y:S01]  /*3100*/  UMOV UR4, 0xf0000000 ;  /* 0xf000000000047882 */ /* 0x000fe20000000000 */
[----:B------:R-:W-:Y:S01]  /*3110*/  UMOV UR5, 0x380fffff ;  /* 0x380fffff00057882 */ /* 0x000fe20000000000 */
[----:B----4-:R-:W0:Y:S01]  /*3120*/  F2F.F32.F64 R0, R8 ;  /* 0x0000000800007310 */ /* 0x010e220000301000 */
[----:B------:R-:W-:-:S14]  /*3130*/  DSETP.GEU.AND P0, PT, |R8|, UR4, PT ;  /* 0x0000000408007e2a */ /* 0x000fdc000bf0e200 */
[----:B0-----:R-:W-:-:S05]  /*3140*/  @!P0 FMUL R0, R0, 1.175494350822287508e-38 ;  /* 0x0080000000008820 */ /* 0x001fca0000400000 */
[----:B------:R-:W-:-:S05]  /*3150*/  F2FP.BF16.F32.PACK_AB R0, RZ, R0 ;  /* 0x00000000ff00723e */ /* 0x000fca00000010ff */
[----:B------:R0:W-:Y:S01]  /*3160*/  STG.E.U16 desc[UR36][R4.64], R0 ;  /* 0x0000000004007986 */ /* 0x0001e2000c101524 */
[----:B------:R-:W-:Y:S05]  /*3170*/  BRA `(.L_x_2020) ;  /* 0x0000000400cc7947 */ /* 0x000fea0003800000 */
.L_x_2027:
        /* <DEDUP_REMOVED lines=8> */
[----:B------:R-:W0:Y:S02]  /*3200*/  F2I.U32.F64.TRUNC R9, R8 ;  /* 0x0000000800097311 */ /* 0x000e24000030d000 */
[----:B0-----:R0:W-:Y:S01]  /*3210*/  STG.E.U16 desc[UR36][R4.64], R9 ;  /* 0x0000000904007986 */ /* 0x0011e2000c101524 */
[----:B------:R-:W-:Y:S05]  /*3220*/  BRA `(.L_x_2020) ;  /* 0x0000000400a07947 */ /* 0x000fea0003800000 */
.L_x_2038:
[----:B------:R-:W-:Y:S01]  /*3230*/  UMOV UR4, 0xf0000000 ;  /* 0xf000000000047882 */ /* 0x000fe20000000000 */
[----:B------:R-:W-:Y:S01]  /*3240*/  UMOV UR5, 0x380fffff ;  /* 0x380fffff00057882 */ /* 0x000fe20000000000 */
[----:B------:R-:W0:Y:S01]  /*3250*/  F2F.F32.F64 R3, R8 ;  /* 0x0000000800037310 */ /* 0x000e220000301000 */
[----:B------:R-:W-:Y:S01]  /*3260*/  DSETP.GEU.AND P0, PT, |R8|, UR4, PT ;  /* 0x0000000408007e2a */ /* 0x000fe2000bf0e200 */
[----:B------:R-:W-:Y:S01]  /*3270*/  BSSY.RECONVERGENT B0, `(.L_x_2039) ;  /* 0x0000015000007945 */ /* 0x000fe20003800200 */
[----:B------:R-:W-:-:S12]  /*3280*/  MOV R2, 0x80 ;  /* 0x0000008000027802 */ /* 0x000fd80000000f00 */
[----:B0-----:R-:W-:-:S05]  /*3290*/  @!P0 FMUL R3, R3, 1.175494350822287508e-38 ;  /* 0x0080000003038820 */ /* 0x001fca0000400000 */
[----:B----4-:R-:W-:-:S04]  /*32a0*/  LOP3.LUT R0, R3, 0x7fffffff, RZ, 0xc0, !PT ;  /* 0x7fffffff03007812 */ /* 0x010fc800078ec0ff */
        /* <DEDUP_REMOVED lines=9> */
.L_x_2041:
[----:B------:R-:W-:-:S04]  /*3340*/  SHF.R.U32.HI R0, RZ, 0x14, R3 ;  /* 0x00000014ff007819 */ /* 0x000fc80000011603 */
[----:B------:R-:W-:-:S04]  /*3350*/  LOP3.LUT R0, R0, 0x1, RZ, 0xc0, !PT ;  /* 0x0000000100007812 */ /* 0x000fc800078ec0ff */
[----:B------:R-:W-:-:S04]  /*3360*/  IADD3 R0, PT, PT, R3, 0x487ffff, R0 ;  /* 0x0487ffff03007810 */ /* 0x000fc80007ffe000 */
[----:B------:R-:W-:-:S04]  /*3370*/  SHF.R.U32.HI R0, RZ, 0x14, R0 ;  /* 0x00000014ff007819 */ /* 0x000fc80000011600 */
[----:B------:R-:W-:-:S07]  /*3380*/  LOP3.LUT R0, R0, 0xff, RZ, 0xc0, !PT ;  /* 0x000000ff00007812 */ /* 0x000fce00078ec0ff */
.L_x_2042:
[----:B------:R-:W-:-:S04]  /*3390*/  SHF.R.U32.HI R3, RZ, 0x18, R3 ;  /* 0x00000018ff037819 */ /* 0x000fc80000011603 */
[----:B------:R-:W-:-:S04]  /*33a0*/  LOP3.LUT R0, R0, 0x80, R3, 0xf8, !PT ;  /* 0x0000008000007812 */ /* 0x000fc800078ef803 */
[----:B------:R-:W-:-:S07]  /*33b0*/  PRMT R2, R0, 0x7610, R2 ;  /* 0x0000761000027816 */ /* 0x000fce0000000002 */
.L_x_2040:
[----:B------:R-:W-:Y:S05]  /*33c0*/  BSYNC.RECONVERGENT B0 ;  /* 0x0000000000007941 */ /* 0x000fea0003800200 */
.L_x_2039:
[----:B------:R0:W-:Y:S01]  /*33d0*/  STG.E.U8 desc[UR36][R4.64], R2 ;  /* 0x0000000204007986 */ /* 0x0001e2000c101124 */
[----:B------:R-:W-:Y:S05]  /*33e0*/  BRA `(.L_x_2020) ;  /* 0x0000000400307947 */ /* 0x000fea0003800000 */
.L_x_2037:
[----:B------:R-:W-:Y:S01]  /*33f0*/  UMOV UR4, 0xf0000000 ;  /* 0xf000000000047882 */ /* 0x000fe20000000000 */
[----:B------:R-:W-:Y:S01]  /*3400*/  UMOV UR5, 0x380fffff ;  /* 0x380fffff00057882 */ /* 0x000fe20000000000 */
[----:B------:R-:W0:Y:S01]  /*3410*/  F2F.F32.F64 R3, R8 ;  /* 0x0000000800037310 */ /* 0x000e220000301000 */
[----:B------:R-:W-:Y:S01]  /*3420*/  DSETP.GEU.AND P0, PT, |R8|, UR4, PT ;  /* 0x0000000408007e2a */ /* 0x000fe2000bf0e200 */
[----:B------:R-:W-:Y:S01]  /*3430*/  BSSY.RECONVERGENT B0, `(.L_x_2043) ;  /* 0x0000015000007945 */ /* 0x000fe20003800200 */
[----:B------:R-:W-:-:S12]  /*3440*/  IMAD.MOV.U32 R2, RZ, RZ, 0x80 ;  /* 0x00000080ff027424 */ /* 0x000fd800078e00ff */
        /* <DEDUP_REMOVED lines=11> */
.L_x_2045:
[----:B------:R-:W-:-:S04]  /*3500*/  SHF.R.U32.HI R0, RZ, 0x15, R3 ;  /* 0x00000015ff007819 */ /* 0x000fc80000011603 */
[----:B------:R-:W-:-:S04]  /*3510*/  LOP3.LUT R0, R0, 0x1, RZ, 0xc0, !PT ;  /* 0x0000000100007812 */ /* 0x000fc800078ec0ff */
[----:B------:R-:W-:-:S04]  /*3520*/  IADD3 R0, PT, PT, R3, 0x88fffff, R0 ;  /* 0x088fffff03007810 */ /* 0x000fc80007ffe000 */
[----:B------:R-:W-:-:S04]  /*3530*/  SHF.R.U32.HI R0, RZ, 0x15, R0 ;  /* 0x00000015ff007819 */ /* 0x000fc80000011600 */
[----:B------:R-:W-:-:S07]  /*3540*/  LOP3.LUT R0, R0, 0xff, RZ, 0xc0, !PT ;  /* 0x000000ff00007812 */ /* 0x000fce00078ec0ff */
.L_x_2046:
[----:B------:R-:W-:-:S04]  /*3550*/  SHF.R.U32.HI R3, RZ, 0x18, R3 ;  /* 0x00000018ff037819 */ /* 0x000fc80000011603 */
[----:B------:R-:W-:-:S04]  /*3560*/  LOP3.LUT R0, R0, 0x80, R3, 0xf8, !PT ;  /* 0x0000008000007812 */ /* 0x000fc800078ef803 */
[----:B------:R-:W-:-:S07]  /*3570*/  PRMT R2, R0, 0x7610, R2 ;  /* 0x0000761000027816 */ /* 0x000fce0000000002 */
.L_x_2044:
[----:B------:R-:W-:Y:S05]  /*3580*/  BSYNC.RECONVERGENT B0 ;  /* 0x0000000000007941 */ /* 0x000fea0003800200 */
.L_x_2043:
[----:B------:R0:W-:Y:S01]  /*3590*/  STG.E.U8 desc[UR36][R4.64], R2 ;  /* 0x0000000204007986 */ /* 0x0001e2000c101124 */
[----:B------:R-:W-:Y:S05]  /*35a0*/  BRA `(.L_x_2020) ;  /* 0x0000000000c07947 */ /* 0x000fea0003800000 */
.L_x_2036:
[----:B------:R-:W-:-:S09]  /*35b0*/  UISETP.NE.AND UP0, UPT, UR4, 0x1c, UPT ;  /* 0x0000001c0400788c */ /* 0x000fd2000bf05270 */
[----:B------:R-:W-:Y:S05]  /*35c0*/  BRA.U !UP0, `(.L_x_2047) ;  /* 0x0000000108b07547 */ /* 0x000fea000b800000 */
[----:B------:R-:W-:-:S09]  /*35d0*/  UISETP.NE.AND UP0, UPT, UR4, 0x1d, UPT ;  /* 0x0000001d0400788c */ /* 0x000fd2000bf05270 */
[----:B------:R-:W-:Y:S05]  /*35e0*/  BRA.U !UP0, `(.L_x_2048) ;  /* 0x00000001089c7547 */ /* 0x000fea000b800000 */
[----:B------:R-:W-:-:S09]  /*35f0*/  UISETP.NE.AND UP0, UPT, UR4, 0x2c, UPT ;  /* 0x0000002c0400788c */ /* 0x000fd2000bf05270 */
[----:B------:R-:W-:Y:S05]  /*3600*/  BRA.U !UP0, `(.L_x_2049) ;  /* 0x0000000108447547 */ /* 0x000fea000b800000 */
.L_x_2019:
[----:B----4-:R-:W-:Y:S01]  /*3610*/  MOV R0, 0x0 ;  /* 0x0000000000007802 */ /* 0x010fe20000000f00 */
        /* <DEDUP_REMOVED lines=9> */
[----:B---3--:R-:W-:-:S02]  /*36b0*/  IMAD.U32 R6, RZ, RZ, UR8 ;  /* 0x00000008ff067e24 */ /* 0x008fc4000f8e00ff */
[----:B------:R-:W-:Y:S01]  /*36c0*/  IMAD.U32 R7, RZ, RZ, UR9 ;  /* 0x00000009ff077e24 */ /* 0x000fe2000f8e00ff */
[----:B----4-:R-:W-:Y:S01]  /*36d0*/  MOV R10, UR4 ;  /* 0x00000004000a7c02 */ /* 0x010fe20008000f00 */
[----:B-1----:R-:W-:-:S07]  /*36e0*/  IMAD.U32 R11, RZ, RZ, UR5 ;  /* 0x00000005ff0b7e24 */ /* 0x002fce000f8e00ff */
[----:B------:R-:W-:-:S07]  /*36f0*/  LEPC R20, `(.L_x_2050) ;  /* 0x000000001014794e */ /* 0x000fce0000000000 */
[----:B--2---:R-:W-:Y:S05]  /*3700*/  CALL.ABS.NOINC R2 ;  /* 0x0000000002007343 */ /* 0x004fea0003c00000 */
.L_x_2050:
[----:B------:R-:W-:Y:S05]  /*3710*/  BRA `(.L_x_2020) ;  /* 0x0000000000647947 */ /* 0x000fea0003800000 */
.L_x_2049:
[----:B------:R-:W-:Y:S01]  /*3720*/  UMOV UR4, 0xf0000000 ;  /* 0xf000000000047882 */ /* 0x000fe20000000000 */
[----:B------:R-:W-:Y:S01]  /*3730*/  UMOV UR5, 0x380fffff ;  /* 0x380fffff00057882 */ /* 0x000fe20000000000 */
[----:B------:R-:W0:Y:S01]  /*3740*/  F2F.F32.F64 R6, R8 ;  /* 0x0000000800067310 */ /* 0x000e220000301000 */
[----:B------:R-:W-:-:S14]  /*3750*/  DSETP.GEU.AND P0, PT, |R8|, UR4, PT ;  /* 0x0000000408007e2a */ /* 0x000fdc000bf0e200 */
[----:B0-----:R-:W-:-:S05]  /*3760*/  @!P0 FMUL R6, R6, 1.175494350822287508e-38 ;  /* 0x0080000006068820 */ /* 0x001fca0000400000 */
[----:B------:R-:W-:-:S04]  /*3770*/  SHF.R.U32.HI R2, RZ, 0x17, R6 ;  /* 0x00000017ff027819 */ /* 0x000fc80000011606 */
[----:B------:R-:W-:-:S04]  /*3780*/  LOP3.LUT R3, R2, 0xff, RZ, 0xc0, !PT ;  /* 0x000000ff02037812 */ /* 0x000fc800078ec0ff */
[----:B------:R-:W-:-:S13]  /*3790*/  ISETP.NE.AND P1, PT, R3, 0xff, PT ;  /* 0x000000ff0300780c */ /* 0x000fda0003f25270 */
[--C-:B----4-:R-:W-:Y:S02]  /*37a0*/  @P1 SHF.R.U32.HI R0, RZ, 0x16, R6.reuse ;  /* 0x00000016ff001819 */ /* 0x110fe40000011606 */
        /* <DEDUP_REMOVED lines=11> */
.L_x_2048:
[----:B------:R-:W0:Y:S02]  /*3860*/  F2I.U64.F64.TRUNC R8, R8 ;  /* 0x0000000800087311 */ /* 0x000e24000030d800 */
[----:B0-----:R0:W-:Y:S01]  /*3870*/  STG.E.64 desc[UR36][R4.64], R8 ;  /* 0x0000000804007986 */ /* 0x0011e2000c101b24 */
[----:B------:R-:W-:Y:S05]  /*3880*/  BRA `(.L_x_2020) ;  /* 0x0000000000087947 */ /* 0x000fea0003800000 */
.L_x_2047:
[----:B------:R-:W0:Y:S02]  /*3890*/  F2I.U32.F64.TRUNC R9, R8 ;  /* 0x0000000800097311 */ /* 0x000e24000030d000 */
[----:B0-----:R0:W-:Y:S02]  /*38a0*/  STG.E desc[UR36][R4.64], R9 ;  /* 0x0000000904007986 */ /* 0x0011e4000c101924 */
.L_x_2020:
[----:B------:R-:W-:-:S07]  /*38b0*/  IADD3 R17, PT, PT, R17, 0x80, RZ ;  /* 0x0000008011117810 */ /* 0x000fce0007ffe0ff */
.L_x_1982:
[----:B------:R-:W-:Y:S05]  /*38c0*/  BSYNC.RECONVERGENT B7 ;  /* 0x0000000000077941 */ /* 0x000fea0003800200 */
.L_x_1981:
[----:B------:R-:W5:Y:S01]  /*38d0*/  LDCU UR4, c[0x0][0x380] ;  /* 0x00007000ff0477ac */ /* 0x000f620008000800 */
[----:B------:R-:W-:Y:S01]  /*38e0*/  BSSY.RECONVERGENT B7, `(.L_x_2051) ;  /* 0x000037e000077945 */ /* 0x000fe20003800200 */
[----:B-----5:R-:W-:-:S13]  /*38f0*/  ISETP.GE.AND P0, PT, R17, UR4, PT ;  /* 0x0000000411007c0c */ /* 0x020fda000bf06270 */
[----:B------:R-:W-:Y:S05]  /*3900*/  @P0 BRA `(.L_x_2052) ;  /* 0x0000003400ec0947 */ /* 0x000fea0003800000 */
[----:B------:R-:W5:Y:S01]  /*3910*/  LDCU UR4, c[0x0][0x388] ;  /* 0x00007100ff0477ac */ /* 0x000f620008000800 */
[----:B0---4-:R-:W-:Y:S02]  /*3920*/  IMAD.MOV.U32 R0, RZ, RZ, RZ ;  /* 0x000000ffff007224 */ /* 0x011fe400078e00ff */
[----:B------:R-:W-:Y:S01]  /*3930*/  IMAD.MOV.U32 R16, RZ, RZ, RZ ;  /* 0x000000ffff107224 */ /* 0x000fe200078e00ff */
[----:B-----5:R-:W-:-:S09]  /*3940*/  UISETP.NE.AND UP0, UPT, UR4, URZ, UPT ;  /* 0x000000ff0400728c */ /* 0x020fd2000bf05270 */
[----:B------:R-:W-:Y:S05]  /*3950*/  BRA.U !UP0, `(.L_x_2053) ;  /* 0x0000001108a87547 */ /* 0x000fea000b800000 */
[----:B------:R-:W0:Y:S01]  /*3960*/  LDCU.64 UR4, c[0x0][0x390] ;  /* 0x00007200ff0477ac */ /* 0x000e220008000a00 */
[----:B------:R-:W-:Y:S01]  /*3970*/  HFMA2 R16, -RZ, RZ, 0, 0 ;  /* 0x00000000ff107431 */ /* 0x000fe200000001ff */
[----:B------:R-:W4:Y:S01]  /*3980*/  LDCU UR6, c[0x0][0x38c] ;  /* 0x00007180ff0677ac */ /* 0x000f220008000800 */
[----:B------:R-:W5:Y:S01]  /*3990*/  LDCU.64 UR8, c[0x0][0x4b8] ;  /* 0x00009700ff0877ac */ /* 0x000f620008000a00 */
[----:B------:R-:W-:Y:S02]  /*39a0*/  UISETP.NE.AND UP0, UPT, UR40, URZ, UPT ;  /* 0x000000ff2800728c */ /* 0x000fe4000bf05270 */
[----:B0-----:R-:W-:-:S05]  /*39b0*/  IMAD.HI.U32 R2, R17, UR4, R16 ;  /* 0x0000000411027c27 */ /* 0x001fca000f8e0010 */
[----:B-1----:R-:W-:-:S05]  /*39c0*/  SHF.R.U32.HI R3, RZ, UR5, R2 ;  /* 0x00000005ff037c19 */ /* 0x002fca0008011602 */
[----:B------:R-:W-:-:S04]  /*39d0*/  IMAD.MOV R0, RZ, RZ, -R3 ;  /* 0x000000ffff007224 */ /* 0x000fc800078e0a03 */
[----:B----4-:R-:W-:-:S04]  /*39e0*/  IMAD R0, R0, UR6, R17 ;  /* 0x0000000600007c24 */ /* 0x010fc8000f8e0211 */
[C---:B-----5:R-:W-:Y:S02]  /*39f0*/  IMAD R16, R0.reuse, UR8, RZ ;  /* 0x0000000800107c24 */ /* 0x060fe4000f8e02ff */
[----:B------:R-:W-:Y:S01]  /*3a00*/  IMAD R0, R0, UR9, RZ ;  /* 0x0000000900007c24 */ /* 0x000fe2000f8e02ff */
[----:B------:R-:W-:Y:S06]  /*3a10*/  BRA.U !UP0, `(.L_x_2053) ;  /* 0x0000001108787547 */ /* 0x000fec000b800000 */
[----:B------:R-:W2:Y:S01]  /*3a20*/  LDCU.64 UR6, c[0x0][0x398] ;  /* 0x00007300ff0677ac */ /* 0x000ea20008000a00 */
[----:B------:R-:W-:Y:S01]  /*3a30*/  IMAD.MOV.U32 R2, RZ, RZ, RZ ;  /* 0x000000ffff027224 */ /* 0x000fe200078e00ff */
[----:B------:R-:W0:Y:S01]  /*3a40*/  LDCU UR4, c[0x0][0x3a0] ;  /* 0x00007400ff0477ac */ /* 0x000e220008000800 */
[----:B------:R-:W1:Y:S01]  /*3a50*/  LDCU.64 UR8, c[0x0][0x4c0] ;  /* 0x00009800ff0877ac */ /* 0x000e620008000a00 */
[----:B------:R-:W-:Y:S01]  /*3a60*/  UISETP.NE.AND UP0, UPT, UR38, 0x2, UPT ;  /* 0x000000022600788c */ /* 0x000fe2000bf05270 */
[----:B--23--:R-:W-:-:S05]  /*3a70*/  IMAD.HI.U32 R4, R3, UR7, R2 ;  /* 0x0000000703047c27 */ /* 0x00cfca000f8e0002 */
[----:B0-----:R-:W-:-:S04]  /*3a80*/  SHF.R.U32.HI R5, RZ, UR4, R4 ;  /* 0x00000004ff057c19 */ /* 0x001fc80008011604 */
[----:B------:R-:W-:-:S05]  /*3a90*/  IADD3 R2, PT, PT, -R5, RZ, RZ ;  /* 0x000000ff05027210 */ /* 0x000fca0007ffe1ff */
[----:B------:R-:W-:-:S04]  /*3aa0*/  IMAD R3, R2, UR6, R3 ;  /* 0x0000000602037c24 */ /* 0x000fc8000f8e0203 */
[C---:B-1----:R-:W-:Y:S02]  /*3ab0*/  IMAD R16, R3.reuse, UR8, R16 ;  /* 0x0000000803107c24 */ /* 0x042fe4000f8e0210 */
        /* <DEDUP_REMOVED lines=276> */
.L_x_2053:
[----:B------:R-:W1:Y:S01]  /*4c00*/  LDCU.64 UR6, c[0x0][0x588] ;  /* 0x0000b100ff0677ac */ /* 0x000e620008000a00 */
[----:B------:R-:W-:Y:S01]  /*4c10*/  BSSY.RECONVERGENT B6, `(.L_x_2054) ;  /* 0x00000ec000067945 */ /* 0x000fe20003800200 */
[----:B------:R-:W-:-:S04]  /*4c20*/  UPRMT UR4, UR41, 0x9910, URZ ;  /* 0x0000991029047896 */ /* 0x000fc800080000ff */
[----:B------:R-:W-:Y:S01]  /*4c30*/  UISETP.GT.AND UP0, UPT, UR4, 0x9, UPT ;  /* 0x000000090400788c */ /* 0x000fe2000bf04270 */
[----:B-123--:R-:W-:-:S05]  /*4c40*/  IADD3 R4, P0, PT, R0, UR6, RZ ;  /* 0x0000000600047c10 */ /* 0x00efca000ff1e0ff */
        /* <DEDUP_REMOVED lines=13> */
.L_x_2058:
[----:B------:R-:W2:Y:S02]  /*4d20*/  LDG.E.U8 R2, desc[UR36][R4.64] ;  /* 0x0000002404027981 */ /* 0x000ea4000c1e1100 */
[----:B--2---:R-:W0:Y:S01]  /*4d30*/  I2F.F64.U16 R2, R2 ;  /* 0x0000000200027312 */ /* 0x004e220000101800 */
[----:B------:R-:W-:Y:S05]  /*4d40*/  BRA `(.L_x_2060) ;  /* 0x0000000c00607947 */ /* 0x000fea0003800000 */
.L_x_2057:
        /* <DEDUP_REMOVED lines=9> */
.L_x_2062:
[----:B------:R-:W2:Y:S02]  /*4de0*/  LDG.E R2, desc[UR36][R4.64] ;  /* 0x0000002404027981 */ /* 0x000ea4000c1e1900 */
[----:B--2---:R-:W0:Y:S01]  /*4df0*/  I2F.F64 R2, R2 ;  /* 0x0000000200027312 */ /* 0x004e220000201c00 */
[----:B------:R-:W-:Y:S05]  /*4e00*/  BRA `(.L_x_2060) ;  /* 0x0000000c00307947 */ /* 0x000fea0003800000 */
.L_x_2061:
[----:B------:R-:W2:Y:S02]  /*4e10*/  LDG.E.U16 R2, desc[UR36][R4.64] ;  /* 0x0000002404027981 */ /* 0x000ea4000c1e1500 */
[----:B--2---:R-:W0:Y:S01]  /*4e20*/  I2F.F64.S16 R2, R2 ;  /* 0x0000000200027312 */ /* 0x004e220000101c00 */
[----:B------:R-:W-:Y:S05]  /*4e30*/  BRA `(.L_x_2060) ;  /* 0x0000000c00247947 */ /* 0x000fea0003800000 */
.L_x_2056:
        /* <DEDUP_REMOVED lines=8> */
[----:B------:R-:W2:Y:S01]  /*4ec0*/  F2F.F64.F32 R2, R2 ;  /* 0x0000000200027310 */ /* 0x000ea20000201800 */
[----:B------:R-:W-:Y:S05]  /*4ed0*/  BRA `(.L_x_2060) ;  /* 0x0000000800fc7947 */ /* 0x000fea0003800000 */
.L_x_2064:
[----:B------:R-:W2:Y:S02]  /*4ee0*/  LDG.E.U16 R0, desc[UR36][R4.64] ;  /* 0x0000002404007981 */ /* 0x000ea4000c1e1500 */
[----:B--2---:R-:W-:-:S05]  /*4ef0*/  HADD2.F32 R0, -RZ, R0.H0_H0 ;  /* 0x20000000ff007230 */ /* 0x004fca0000004100 */
[----:B------:R-:W-:-:S04]  /*4f00*/  FMUL.FTZ R0, R0, 1 ;  /* 0x3f80000000007820 */ /* 0x000fc80000410000 */
[----:B------:R0:W1:Y:S01]  /*4f10*/  F2F.F64.F32 R2, R0 ;  /* 0x0000000000027310 */ /* 0x0000620000201800 */
[----:B------:R-:W-:Y:S05]  /*4f20*/  BRA `(.L_x_2060) ;  /* 0x0000000800e87947 */ /* 0x000fea0003800000 */
.L_x_2063:
        /* <DEDUP_REMOVED lines=10> */
.L_x_2066:
[----:B------:R-:W2:Y:S02]  /*4fd0*/  LDG.E.U16 R4, desc[UR36][R4.64] ;  /* 0x0000002404047981 */ /* 0x000ea4000c1e1500 */
[----:B--2---:R-:W-:-:S05]  /*4fe0*/  HADD2.F32 R0, -RZ, R4.H0_H0 ;  /* 0x20000004ff007230 */ /* 0x004fca0000004100 */
[----:B------:R-:W-:-:S04]  /*4ff0*/  FMUL.FTZ R0, R0, 1 ;  /* 0x3f80000000007820 */ /* 0x000fc80000410000 */
[----:B------:R3:W4:Y:S01]  /*5000*/  F2F.F64.F32 R2, R0 ;  /* 0x0000000000027310 */ /* 0x0007220000201800 */
[----:B------:R-:W-:Y:S05]  /*5010*/  BRA `(.L_x_2060) ;  /* 0x0000000800ac7947 */ /* 0x000fea0003800000 */
.L_x_2065:
[----:B------:R0:W5:Y:S01]  /*5020*/  LDG.E.64 R2, desc[UR36][R4.64] ;  /* 0x0000002404027981 */ /* 0x000162000c1e1b00 */
[----:B------:R-:W-:Y:S05]  /*5030*/  BRA `(.L_x_2060) ;  /* 0x0000000800a47947 */ /* 0x000fea0003800000 */
.L_x_2055:
        /* <DEDUP_REMOVED lines=13> */
.L_x_2069:
[----:B------:R0:W5:Y:S01]  /*5110*/  LDG.E.64 R2, desc[UR36][R4.64] ;  /* 0x0000002404027981 */ /* 0x000162000c1e1b00 */
[----:B------:R-:W-:Y:S05]  /*5120*/  BRA `(.L_x_2060) ;  /* 0x0000000800687947 */ /* 0x000fea0003800000 */
.L_x_2068:
        /* <DEDUP_REMOVED lines=27> */
.L_x_2071:
        /* <DEDUP_REMOVED lines=10> */
[----:B------:R-:W-:-:S05]  /*5380*/  LOP3.LUT R0, R0, 0x80000000, R3, 0xf8, !PT ;  /* 0x8000000000007812 */ /* 0x000fca00078ef803 */
[----:B------:R-:W-:-:S04]  /*5390*/  FMUL.FTZ R0, R0, 1 ;  /* 0x3f80000000007820 */ /* 0x000fc80000410000 */
[----:B------:R0:W1:Y:S01]  /*53a0*/  F2F.F64.F32 R2, R0 ;  /* 0x0000000000027310 */ /* 0x0000620000201800 */
[----:B------:R-:W-:Y:S05]  /*53b0*/  BRA `(.L_x_2060) ;  /* 0x0000000400c47947 */ /* 0x000fea0003800000 */
.L_x_2070:
[----:B------:R-:W2:Y:S02]  /*53c0*/  LDG.E.U16 R0, desc[UR36][R4.64] ;  /* 0x0000002404007981 */ /* 0x000ea4000c1e1500 */
[----:B--2---:R-:W-:-:S04]  /*53d0*/  IMAD.U32 R0, R0, 0x10000, RZ ;  /* 0x0001000000007824 */ /* 0x004fc800078e00ff */
[----:B------:R-:W-:-:S04]  /*53e0*/  FMUL.FTZ R0, R0, 1 ;  /* 0x3f80000000007820 */ /* 0x000fc80000410000 */
[----:B------:R0:W1:Y:S01]  /*53f0*/  F2F.F64.F32 R2, R0 ;  /* 0x0000000000027310 */ /* 0x0000620000201800 */
[----:B------:R-:W-:Y:S05]  /*5400*/  BRA `(.L_x_2060) ;  /* 0x0000000400b07947 */ /* 0x000fea0003800000 */
.L_x_2067:
        /* <DEDUP_REMOVED lines=11> */
.L_x_2074:
        /* <DEDUP_REMOVED lines=21> */
.L_x_2076:
[----:B------:R-:W-:Y:S05]  /*5610*/  BSYNC.RECONVERGENT B0 ;  /* 0x0000000000007941 */ /* 0x000fea0003800200 */
.L_x_2075:
[----:B------:R-:W-:Y:S02]  /*5620*/  SHF.L.U32 R0, R0, 0x14, RZ ;  /* 0x0000001400007819 */ /* 0x000fe400000006ff */
[----:B------:R-:W-:-:S04]  /*5630*/  LEA R2, R2, 0x3b800000, 0x17 ;  /* 0x3b80000002027811 */ /* 0x000fc800078eb8ff */
[----:B------:R-:W-:-:S05]  /*5640*/  LOP3.LUT R0, R2, R0, R7, 0xfe, !PT ;  /* 0x0000000002007212 */ /* 0x000fca00078efe07 */
[----:B------:R-:W-:-:S04]  /*5650*/  FMUL.FTZ R0, R0, 1 ;  /* 0x3f80000000007820 */ /* 0x000fc80000410000 */
[----:B------:R0:W1:Y:S01]  /*5660*/  F2F.F64.F32 R2, R0 ;  /* 0x0000000000027310 */ /* 0x0000620000201800 */
[----:B------:R-:W-:Y:S05]  /*5670*/  BRA `(.L_x_2060) ;  /* 0x0000000400147947 */ /* 0x000fea0003800000 */
.L_x_2073:
        /* <DEDUP_REMOVED lines=21> */
.L_x_2078:
[----:B------:R-:W-:Y:S05]  /*57d0*/  BSYNC.RECONVERGENT B0 ;  /* 0x0000000000007941 */ /* 0x000fea0003800200 */
.L_x_2077:
[----:B------:R-:W-:Y:S01]  /*57e0*/  IMAD.SHL.U32 R0, R0, 0x200000, RZ ;  /* 0x0020000000007824 */ /* 0x000fe200078e00ff */
[----:B------:R-:W-:-:S04]  /*57f0*/  LEA R2, R2, 0x37800000, 0x17 ;  /* 0x3780000002027811 */ /* 0x000fc800078eb8ff */
[----:B------:R-:W-:-:S05]  /*5800*/  LOP3.LUT R0, R2, R0, R7, 0xfe, !PT ;  /* 0x0000000002007212 */ /* 0x000fca00078efe07 */
[----:B------:R-:W-:-:S04]  /*5810*/  FMUL.FTZ R0, R0, 1 ;  /* 0x3f80000000007820 */ /* 0x000fc80000410000 */
[----:B------:R0:W1:Y:S01]  /*5820*/  F2F.F64.F32 R2, R0 ;  /* 0x0000000000027310 */ /* 0x0000620000201800 */
[----:B------:R-:W-:Y:S05]  /*5830*/  BRA `(.L_x_2060) ;  /* 0x0000000000a47947 */ /* 0x000fea0003800000 */
.L_x_2072:
[----:B------:R-:W-:-:S09]  /*5840*/  UISETP.NE.AND UP0, UPT, UR4, 0x1c, UPT ;  /* 0x0000001c0400788c */ /* 0x000fd2000bf05270 */
[----:B------:R-:W-:Y:S05]  /*5850*/  BRA.U !UP0, `(.L_x_2079) ;  /* 0x0000000108947547 */ /* 0x000fea000b800000 */
[----:B------:R-:W-:-:S09]  /*5860*/  UISETP.NE.AND UP0, UPT, UR4, 0x1d, UPT ;  /* 0x0000001d0400788c */ /* 0x000fd2000bf05270 */
[----:B------:R-:W-:Y:S05]  /*5870*/  BRA.U !UP0, `(.L_x_2080) ;  /* 0x0000000108807547 */ /* 0x000fea000b800000 */
[----:B------:R-:W-:-:S09]  /*5880*/  UISETP.NE.AND UP0, UPT, UR4, 0x2c, UPT ;  /* 0x0000002c0400788c */ /* 0x000fd2000bf05270 */
[----:B------:R-:W-:Y:S05]  /*5890*/  BRA.U UP0, `(.L_x_2059) ;  /* 0x0000000100307547 */ /* 0x000fea000b800000 */
[----:B------:R-:W2:Y:S01]  /*58a0*/  LDG.E.U8 R0, desc[UR36][R4.64] ;  /* 0x0000002404007981 */ /* 0x000ea2000c1e1100 */
[----:B------:R-:W-:Y:S02]  /*58b0*/  HFMA2 R2, -RZ, RZ, 0, 0 ;  /* 0x00000000ff027431 */ /* 0x000fe400000001ff */
[----:B------:R-:W-:Y:S01]  /*58c0*/  IMAD.MOV.U32 R3, RZ, RZ, 0x38000000 ;  /* 0x38000000ff037424 */ /* 0x000fe200078e00ff */
[----:B--2---:R-:W-:-:S13]  /*58d0*/  ISETP.NE.AND P0, PT, R0, RZ, PT ;  /* 0x000000ff0000720c */ /* 0x004fda0003f05270 */
[----:B------:R-:W-:Y:S05]  /*58e0*/  @!P0 BRA `(.L_x_2060) ;  /* 0x0000000000788947 */ /* 0x000fea0003800000 */
[----:B------:R-:W-:-:S13]  /*58f0*/  ISETP.NE.AND P0, PT, R0, 0xff, PT ;  /* 0x000000ff0000780c */ /* 0x000fda0003f05270 */
[----:B------:R-:W-:Y:S01]  /*5900*/  @P0 SHF.L.U32 R0, R0, 0x17, RZ ;  /* 0x0000001700000819 */ /* 0x000fe200000006ff */
[----:B------:R-:W-:Y:S01]  /*5910*/  @!P0 IMAD.MOV.U32 R2, RZ, RZ, 0x20000000 ;  /* 0x20000000ff028424 */ /* 0x000fe200078e00ff */
[----:B------:R-:W-:-:S03]  /*5920*/  @!P0 MOV R3, 0x7ff80000 ;  /* 0x7ff8000000038802 */ /* 0x000fc60000000f00 */
[----:B------:R-:W-:-:S04]  /*5930*/  @P0 FMUL.FTZ R0, R0, 1 ;  /* 0x3f80000000000820 */ /* 0x000fc80000410000 */
[----:B------:R0:W1:Y:S01]  /*5940*/  @P0 F2F.F64.F32 R2, R0 ;  /* 0x0000000000020310 */ /* 0x0000620000201800 */
[----:B------:R-:W-:Y:S05]  /*5950*/  BRA `(.L_x_2060) ;  /* 0x00000000005c7947 */ /* 0x000fea0003800000 */
.L_x_2059:
        /* <DEDUP_REMOVED lines=10> */
[----:B-1----:R-:W-:Y:S01]  /*5a00*/  IMAD.U32 R6, RZ, RZ, UR6 ;  /* 0x00000006ff067e24 */ /* 0x002fe2000f8e00ff */
[----:B------:R-:W-:Y:S01]  /*5a10*/  MOV R7, UR7 ;  /* 0x0000000700077c02 */ /* 0x000fe20008000f00 */
[----:B---3--:R-:W-:Y:S01]  /*5a20*/  IMAD.U32 R10, RZ, RZ, UR8 ;  /* 0x00000008ff0a7e24 */ /* 0x008fe2000f8e00ff */
[----:B------:R-:W-:-:S07]  /*5a30*/  MOV R11, UR9 ;  /* 0x00000009000b7c02 */ /* 0x000fce0008000f00 */
[----:B------:R-:W-:-:S07]  /*5a40*/  LEPC R20, `(.L_x_2081) ;  /* 0x000000001014794e */ /* 0x000fce0000000000 */
[----:B--2---:R-:W-:Y:S05]  /*5a50*/  CALL.ABS.NOINC R2 ;  /* 0x0000000002007343 */ /* 0x004fea0003c00000 */
.L_x_2081:
[----:B------:R-:W-:Y:S01]  /*5a60*/  CS2R R2, SRZ ;  /* 0x0000000000027805 */ /* 0x000fe2000001ff00 */
[----:B------:R-:W-:Y:S06]  /*5a70*/  BRA `(.L_x_2060) ;  /* 0x0000000000147947 */ /* 0x000fec0003800000 */
.L_x_2080:
[----:B------:R-:W2:Y:S02]  /*5a80*/  LDG.E.64 R2, desc[UR36][R4.64] ;  /* 0x0000002404027981 */ /* 0x000ea4000c1e1b00 */
[----:B--2---:R-:W0:Y:S01]  /*5a90*/  I2F.F64.U64 R2, R2 ;  /* 0x0000000200027312 */ /* 0x004e220000301800 */
[----:B------:R-:W-:Y:S05]  /*5aa0*/  BRA `(.L_x_2060) ;  /* 0x0000000000087947 */ /* 0x000fea0003800000 */
.L_x_2079:
[----:B------:R-:W2:Y:S02]  /*5ab0*/  LDG.E R2, desc[UR36][R4.64] ;  /* 0x0000002404027981 */ /* 0x000ea4000c1e1900 */
[----:B--2---:R-:W0:Y:S02]  /*5ac0*/  I2F.F64.U32 R2, R2 ;  /* 0x0000000200027312 */ /* 0x004e240000201800 */
.L_x_2060:
[----:B------:R-:W-:Y:S05]  /*5ad0*/  BSYNC.RECONVERGENT B6 ;  /* 0x0000000000067941 */ /* 0x000fea0003800200 */
.L_x_2054:
[----:B012-45:R-:W-:Y:S01]  /*5ae0*/  DSETP.GT.AND P0, PT, |R2|, 1, PT ;  /* 0x3ff000000200742a */ /* 0x037fe20003f04200 */
[----:B------:R-:W-:Y:S01]  /*5af0*/  BSSY.RECONVERGENT B0, `(.L_x_2082) ;  /* 0x000000d000007945 */ /* 0x000fe20003800200 */
[----:B------:R-:W-:-:S10]  /*5b00*/  DADD R8, -RZ, |R2| ;  /* 0x00000000ff087229 */ /* 0x000fd40000000502 */
[----:B------:R-:W-:Y:S01]  /*5b10*/  MOV R4, R8 ;  /* 0x0000000800047202 */ /* 0x000fe20000000f00 */
[----:B------:R-:W-:Y:S01]  /*5b20*/  IMAD.MOV.U32 R5, RZ, RZ, R9 ;  /* 0x000000ffff057224 */ /* 0x000fe200078e0009 */
[----:B------:R-:W-:Y:S06]  /*5b30*/  @!P0 BRA `(.L_x_2083) ;  /* 0x0000000000208947 */ /* 0x000fec0003800000 */
[----:B------:R-:W0:Y:S01]  /*5b40*/  MUFU.RCP64H R5, R9 ;  /* 0x0000000900057308 */ /* 0x000e220000001800 */
[----:B------:R-:W-:Y:S01]  /*5b50*/  MOV R4, RZ ;  /* 0x000000ff00047202 */ /* 0x000fe20000000f00 */
[----:B------:R-:W-:-:S05]  /*5b60*/  DSETP.NEU.AND P1, PT, |R2|, +INF , PT ;  /* 0x7ff000000200742a */ /* 0x000fca0003f2d200 */
[----:B0-----:R-:W-:-:S08]  /*5b70*/  DFMA R6, R4, -|R2|, 1 ;  /* 0x3ff000000406742b */ /* 0x001fd00000000c02 */
[----:B------:R-:W-:-:S08]  /*5b80*/  DFMA R6, R6, R6, R6 ;  /* 0x000000060606722b */ /* 0x000fd00000000006 */
[----:B------:R-:W-:-:S10]  /*5b90*/  DFMA R6, R4, R6, R4 ;  /* 0x000000060406722b */ /* 0x000fd40000000004 */
[----:B------:R-:W-:Y:S02]  /*5ba0*/  FSEL R4, R6, RZ, P1 ;  /* 0x000000ff06047208 */ /* 0x000fe40000800000 */
[----:B------:R-:W-:-:S07]  /*5bb0*/  FSEL R5, R7, RZ, P1 ;  /* 0x000000ff07057208 */ /* 0x000fce0000800000 */
.L_x_2083:
[----:B------:R-:W-:Y:S05]  /*5bc0*/  BSYNC.RECONVERGENT B0 ;  /* 0x0000000000007941 */ /* 0x000fea0003800200 */
.L_x_2082:
        /* <DEDUP_REMOVED lines=82> */
.L_x_2087:
[----:B------:R-:W0:Y:S02]  /*60f0*/  F2I.S64.F64.TRUNC R8, R8 ;  /* 0x0000000800087311 */ /* 0x000e24000030d900 */
[----:B0-----:R-:W-:-:S05]  /*6100*/  MOV R3, R8 ;  /* 0x0000000800037202 */ /* 0x001fca0000000f00 */
[----:B------:R0:W-:Y:S01]  /*6110*/  STG.E.U8 desc[UR36][R4.64], R3 ;  /* 0x0000000304007986 */ /* 0x0001e2000c101124 */
[----:B------:R-:W-:Y:S05]  /*6120*/  BRA `(.L_x_2089) ;  /* 0x0000000c00e07947 */ /* 0x000fea0003800000 */
.L_x_2086:
        /* <DEDUP_REMOVED lines=9> */
.L_x_2091:
[----:B------:R-:W0:Y:S02]  /*61c0*/  F2I.F64.TRUNC R9, R8 ;  /* 0x0000000800097311 */ /* 0x000e24000030d100 */
[----:B0-----:R0:W-:Y:S01]  /*61d0*/  STG.E desc[UR36][R4.64], R9 ;  /* 0x0000000904007986 */ /* 0x0011e2000c101924 */
[----:B------:R-:W-:Y:S05]  /*61e0*/  BRA `(.L_x_2089) ;  /* 0x0000000c00b07947 */ /* 0x000fea0003800000 */
.L_x_2090:
[----:B------:R-:W0:Y:S02]  /*61f0*/  F2I.F64.TRUNC R9, R8 ;  /* 0x0000000800097311 */ /* 0x000e24000030d100 */
[----:B0-----:R0:W-:Y:S01]  /*6200*/  STG.E.U16 desc[UR36][R4.64], R9 ;  /* 0x0000000904007986 */ /* 0x0011e2000c101524 */
[----:B------:R-:W-:Y:S05]  /*6210*/  BRA `(.L_x_2089) ;  /* 0x0000000c00a47947 */ /* 0x000fea0003800000 */
.L_x_2085:
        /* <DEDUP_REMOVED lines=13> */
.L_x_2093:
[----:B------:R-:W-:Y:S01]  /*62f0*/  UMOV UR4, 0xf0000000 ;  /* 0xf000000000047882 */ /* 0x000fe20000000000 */
[----:B------:R-:W-:Y:S01]  /*6300*/  UMOV UR5, 0x380fffff ;  /* 0x380fffff00057882 */ /* 0x000fe20000000000 */
[----:B---3--:R-:W0:Y:S01]  /*6310*/  F2F.F32.F64 R0, R8 ;  /* 0x0000000800007310 */ /* 0x008e220000301000 */
[----:B------:R-:W-:-:S14]  /*6320*/  DSETP.GEU.AND P0, PT, |R8|, UR4, PT ;  /* 0x0000000408007e2a */ /* 0x000fdc000bf0e200 */
[----:B0-----:R-:W-:-:S05]  /*6330*/  @!P0 FMUL R0, R0, 1.175494350822287508e-38 ;  /* 0x0080000000008820 */ /* 0x001fca0000400000 */
[----:B------:R-:W-:-:S05]  /*6340*/  F2FP.F16.F32.PACK_AB R0, RZ, R0 ;  /* 0x00000000ff00723e */ /* 0x000fca00000000ff */
[----:B------:R0:W-:Y:S01]  /*6350*/  STG.E.U16 desc[UR36][R4.64], R0 ;  /* 0x0000000004007986 */ /* 0x0001e2000c101524 */
[----:B------:R-:W-:Y:S05]  /*6360*/  BRA `(.L_x_2089) ;  /* 0x0000000c00507947 */ /* 0x000fea0003800000 */
.L_x_2092:
        /* <DEDUP_REMOVED lines=10> */
[----:B------:R-:W-:-:S13]  /*6410*/  IMAD.MOV.U32 R3, RZ, RZ, RZ ;  /* 0x000000ffff037224 */ /* 0x000fda00078e00ff */
[----:B0-----:R-:W-:-:S05]  /*6420*/  @!P0 FMUL R2, R2, 1.175494350822287508e-38 ;  /* 0x0080000002028820 */ /* 0x001fca0000400000 */
[----:B------:R0:W-:Y:S01]  /*6430*/  STG.E.64 desc[UR36][R4.64], R2 ;  /* 0x0000000204007986 */ /* 0x0001e2000c101b24 */
[----:B------:R-:W-:Y:S05]  /*6440*/  BRA `(.L_x_2089) ;  /* 0x0000000c00187947 */ /* 0x000fea0003800000 */
.L_x_2095:
[----:B------:R-:W-:Y:S01]  /*6450*/  UMOV UR4, 0xf0000000 ;  /* 0xf000000000047882 */ /* 0x000fe20000000000 */
[----:B------:R-:W-:Y:S01]  /*6460*/  UMOV UR5, 0x380fffff ;  /* 0x380fffff00057882 */ /* 0x000fe20000000000 */
[----:B---3--:R-:W0:Y:S01]  /*6470*/  F2F.F32.F64 R0, R8 ;  /* 0x0000000800007310 */ /* 0x008e220000301000 */
[----:B------:R-:W-:-:S14]  /*6480*/  DSETP.GEU.AND P0, PT, |R8|, UR4, PT ;  /* 0x0000000408007e2a */ /* 0x000fdc000bf0e200 */
[----:B0-----:R-:W-:-:S05]  /*6490*/  @!P0 FMUL R0, R0, 1.175494350822287508e-38 ;  /* 0x0080000000008820 */ /* 0x001fca0000400000 */
[----:B------:R-:W-:-:S04]  /*64a0*/  F2FP.F16.F32.PACK_AB R3, RZ, R0 ;  /* 0x00000000ff03723e */ /* 0x000fc800000000ff */
[----:B------:R-:W-:-:S05]  /*64b0*/  PRMT R3, R3, 0x5410, RZ ;  /* 0x0000541003037816 */ /* 0x000fca00000000ff */
[----:B------:R0:W-:Y:S01]  /*64c0*/  STG.E desc[UR36][R4.64], R3 ;  /* 0x0000000304007986 */ /* 0x0001e2000c101924 */
[----:B------:R-:W-:Y:S05]  /*64d0*/  BRA `(.L_x_2089) ;  /* 0x0000000800f47947 */ /* 0x000fea0003800000 */
.L_x_2094:
[----:B------:R0:W-:Y:S01]  /*64e0*/  STG.E.64 desc[UR36][R4.64], R8 ;  /* 0x0000000804007986 */ /* 0x0001e2000c101b24 */
[----:B------:R-:W-:Y:S05]  /*64f0*/  BRA `(.L_x_2089) ;  /* 0x0000000800ec7947 */ /* 0x000fea0003800000 */
.L_x_2084:
        /* <DEDUP_REMOVED lines=13> */
.L_x_2099:
[----:B------:R-:W-:Y:S01]  /*65d0*/  UMOV UR4, 0xf0000000 ;  /* 0xf000000000047882 */ /* 0x000fe20000000000 */
[----:B------:R-:W-:Y:S01]  /*65e0*/  UMOV UR5, 0x380fffff ;  /* 0x380fffff00057882 */ /* 0x000fe20000000000 */
[----:B------:R-:W0:Y:S01]  /*65f0*/  F2F.F32.F64 R7, R8 ;  /* 0x0000000800077310 */ /* 0x000e220000301000 */
[----:B------:R-:W-:Y:S01]  /*6600*/  DSETP.GEU.AND P0, PT, |R8|, UR4, PT ;  /* 0x0000000408007e2a */ /* 0x000fe2000bf0e200 */
[----:B------:R-:W-:Y:S01]  /*6610*/  BSSY.RECONVERGENT B0, `(.L_x_2100) ;  /* 0x0000014000007945 */ /* 0x000fe20003800200 */
[----:B------:R-:W-:-:S12]  /*6620*/  MOV R2, 0x80 ;  /* 0x0000008000027802 */ /* 0x000fd80000000f00 */
[----:B0-----:R-:W-:-:S05]  /*6630*/  @!P0 FMUL R7, R7, 1.175494350822287508e-38 ;  /* 0x0080000007078820 */ /* 0x001fca0000400000 */
[----:B------:R-:W-:-:S04]  /*6640*/  LOP3.LUT R3, R7, 0x7fffffff, RZ, 0xc0, !PT ;  /* 0x7fffffff07037812 */ /* 0x000fc800078ec0ff */
[----:B------:R-:W-:-:S13]  /*6650*/  ISETP.GT.U32.AND P0, PT, R3, 0x437fffff, PT ;  /* 0x437fffff0300780c */ /* 0x000fda0003f04070 */
[----:B------:R-:W-:Y:S05]  /*6660*/  @P0 BRA `(.L_x_2101) ;  /* 0x0000000000380947 */ /* 0x000fea0003800000 */
[----:B------:R-:W-:-:S13]  /*6670*/  ISETP.GE.U32.AND P0, PT, R3, 0x3c000000, PT ;  /* 0x3c0000000300780c */ /* 0x000fda0003f06070 */
[----:B---3--:R-:W-:-:S04]  /*6680*/  @P0 SHF.R.U32.HI R0, RZ, 0x14, R7 ;  /* 0x00000014ff000819 */ /* 0x008fc80000011607 */
        /* <DEDUP_REMOVED lines=9> */
.L_x_2102:
[----:B------:R-:W-:-:S04]  /*6720*/  SHF.R.U32.HI R3, RZ, 0x18, R7 ;  /* 0x00000018ff037819 */ /* 0x000fc80000011607 */
[----:B------:R-:W-:-:S04]  /*6730*/  LOP3.LUT R0, R0, 0x80, R3, 0xf8, !PT ;  /* 0x0000008000007812 */ /* 0x000fc800078ef803 */
[----:B------:R-:W-:-:S07]  /*6740*/  PRMT R2, R0, 0x7610, R2 ;  /* 0x0000761000027816 */ /* 0x000fce0000000002 */
.L_x_2101:
[----:B------:R-:W-:Y:S05]  /*6750*/  BSYNC.RECONVERGENT B0 ;  /* 0x0000000000007941 */ /* 0x000fea0003800200 */
.L_x_2100:
[----:B------:R0:W-:Y:S01]  /*6760*/  STG.E.U8 desc[UR36][R4.64], R2 ;  /* 0x0000000204007986 */ /* 0x0001e2000c101124 */
[----:B------:R-:W-:Y:S05]  /*6770*/  BRA `(.L_x_2089) ;  /* 0x00000008004c7947 */ /* 0x000fea0003800000 */
.L_x_2098:
[----:B------:R-:W-:Y:S01]  /*6780*/  UMOV UR4, 0xf0000000 ;  /* 0xf000000000047882 */ /* 0x000fe20000000000 */
[----:B------:R-:W-:Y:S01]  /*6790*/  UMOV UR5, 0x380fffff ;  /* 0x380fffff00057882 */ /* 0x000fe20000000000 */
[----:B------:R-:W0:Y:S01]  /*67a0*/  F2F.F32.F64 R7, R8 ;  /* 0x0000000800077310 */ /* 0x000e220000301000 */
[----:B------:R-:W-:Y:S01]  /*67b0*/  DSETP.GEU.AND P0, PT, |R8|, UR4, PT ;  /* 0x0000000408007e2a */ /* 0x000fe2000bf0e200 */
[----:B------:R-:W-:Y:S01]  /*67c0*/  BSSY.RECONVERGENT B0, `(.L_x_2103) ;  /* 0x0000014000007945 */ /* 0x000fe20003800200 */
[----:B------:R-:W-:-:S12]  /*67d0*/  IMAD.MOV.U32 R2, RZ, RZ, 0x80 ;  /* 0x00000080ff027424 */ /* 0x000fd800078e00ff */
        /* <DEDUP_REMOVED lines=15> */
.L_x_2105:
[----:B------:R-:W-:-:S04]  /*68d0*/  SHF.R.U32.HI R3, RZ, 0x18, R7 ;  /* 0x00000018ff037819 */ /* 0x000fc80000011607 */
[----:B------:R-:W-:-:S04]  /*68e0*/  LOP3.LUT R0, R0, 0x80, R3, 0xf8, !PT ;  /* 0x0000008000007812 */ /* 0x000fc800078ef803 */
[----:B------:R-:W-:-:S07]  /*68f0*/  PRMT R2, R0, 0x7610, R2 ;  /* 0x0000761000027816 */ /* 0x000fce0000000002 */
.L_x_2104:
[----:B------:R-:W-:Y:S05]  /*6900*/  BSYNC.RECONVERGENT B0 ;  /* 0x0000000000007941 */ /* 0x000fea0003800200 */
.L_x_2103:
[----:B------:R0:W-:Y:S01]  /*6910*/  STG.E.U8 desc[UR36][R4.64], R2 ;  /* 0x0000000204007986 */ /* 0x0001e2000c101124 */
[----:B------:R-:W-:Y:S05]  /*6920*/  BRA `(.L_x_2089) ;  /* 0x0000000400e07947 */ /* 0x000fea0003800000 */
.L_x_2097:
        /* <DEDUP_REMOVED lines=14> */
[--C-:B---3--:R-:W-:Y:S02]  /*6a10*/  @P1 SHF.R.U32.HI R0, RZ, 0x16, R6.reuse ;  /* 0x00000016ff001819 */ /* 0x108fe40000011606 */
        /* <DEDUP_REMOVED lines=11> */
.L_x_2107:
[----:B------:R-:W0:Y:S02]  /*6ad0*/  F2I.U64.F64.TRUNC R8, R8 ;  /* 0x0000000800087311 */ /* 0x000e24000030d800 */
[----:B0-----:R0:W-:Y:S01]  /*6ae0*/  STG.E.64 desc[UR36][R4.64], R8 ;  /* 0x0000000804007986 */ /* 0x0011e2000c101b24 */
[----:B------:R-:W-:Y:S05]  /*6af0*/  BRA `(.L_x_2089) ;  /* 0x00000004006c7947 */ /* 0x000fea0003800000 */
.L_x_2106:
[----:B------:R-:W0:Y:S02]  /*6b00*/  F2I.U32.F64.TRUNC R9, R8 ;  /* 0x0000000800097311 */ /* 0x000e24000030d000 */
[----:B0-----:R0:W-:Y:S01]  /*6b10*/  STG.E desc[UR36][R4.64], R9 ;  /* 0x0000000904007986 */ /* 0x0011e2000c101924 */
[----:B------:R-:W-:Y:S05]  /*6b20*/  BRA `(.L_x_2089) ;  /* 0x0000000400607947 */ /* 0x000fea0003800000 */
.L_x_2096:
        /* <DEDUP_REMOVED lines=10> */
.L_x_2109:
[----:B------:R-:W-:-:S05]  /*6bd0*/  CS2R R10, SRZ ;  /* 0x00000000000a7805 */ /* 0x000fca000001ff00 */
[----:B------:R0:W-:Y:S01]  /*6be0*/  STG.E.128 desc[UR36][R4.64], R8 ;  /* 0x0000000804007986 */ /* 0x0001e2000c101d24 */
[----:B------:R-:W-:Y:S05]  /*6bf0*/  BRA `(.L_x_2089) ;  /* 0x00000004002c7947 */ /* 0x000fea0003800000 */
.L_x_2108:
[----:B------:R-:W-:-:S09]  /*6c00*/  UISETP.NE.AND UP0, UPT, UR4, 0xf, UPT ;  /* 0x0000000f0400788c */ /* 0x000fd2000bf05270 */
[----:B------:R-:W-:Y:S05]  /*6c10*/  BRA.U !UP0, `(.L_x_2110) ;  /* 0x0000000508087547 */ /* 0x000fea000b800000 */
[----:B------:R-:W-:-:S09]  /*6c20*/  UISETP.NE.AND UP0, UPT, UR4, 0x17, UPT ;  /* 0x000000170400788c */ /* 0x000fd2000bf05270 */
[----:B------:R-:W-:Y:S05]  /*6c30*/  BRA.U !UP0, `(.L_x_2111) ;  /* 0x0000000108a07547 */ /* 0x000fea000b800000 */
[----:B------:R-:W-:-:S09]  /*6c40*/  UISETP.NE.AND UP0, UPT, UR4, 0x18, UPT ;  /* 0x000000180400788c */ /* 0x000fd2000bf05270 */
[----:B------:R-:W-:Y:S05]  /*6c50*/  BRA.U !UP0, `(.L_x_2112) ;  /* 0x0000000108447547 */ /* 0x000fea000b800000 */
.L_x_2088:
[----:B---3--:R-:W-:Y:S01]  /*6c60*/  MOV R0, 0x0 ;  /* 0x0000000000007802 */ /* 0x008fe20000000f00 */
        /* <DEDUP_REMOVED lines=15> */
.L_x_2113:
[----:B------:R-:W-:Y:S05]  /*6d60*/  BRA `(.L_x_2089) ;  /* 0x0000000000d07947 */ /* 0x000fea0003800000 */
.L_x_2112:
[----:B------:R-:W-:Y:S01]  /*6d70*/  UMOV UR4, 0xf0000000 ;  /* 0xf000000000047882 */ /* 0x000fe20000000000 */
[----:B------:R-:W-:Y:S01]  /*6d80*/  UMOV UR5, 0x380fffff ;  /* 0x380fffff00057882 */ /* 0x000fe20000000000 */
[----:B------:R-:W0:Y:S01]  /*6d90*/  F2F.F32.F64 R7, R8 ;  /* 0x0000000800077310 */ /* 0x000e220000301000 */
[----:B------:R-:W-:Y:S01]  /*6da0*/  DSETP.GEU.AND P0, PT, |R8|, UR4, PT ;  /* 0x0000000408007e2a */ /* 0x000fe2000bf0e200 */
[----:B------:R-:W-:Y:S01]  /*6db0*/  BSSY.RECONVERGENT B0, `(.L_x_2114) ;  /* 0x000000d000007945 */ /* 0x000fe20003800200 */
[----:B---3--:R-:W-:-:S12]  /*6dc0*/  IMAD.MOV.U32 R0, RZ, RZ, 0x7f ;  /* 0x0000007fff007424 */ /* 0x008fd800078e00ff */
[----:B0-----:R-:W-:-:S05]  /*6dd0*/  @!P0 FMUL R7, R7, 1.175494350822287508e-38 ;  /* 0x0080000007078820 */ /* 0x001fca0000400000 */
        /* <DEDUP_REMOVED lines=10> */
.L_x_2115:
[----:B------:R-:W-:Y:S05]  /*6e80*/  BSYNC.RECONVERGENT B0 ;  /* 0x0000000000007941 */ /* 0x000fea0003800200 */
.L_x_2114:
[----:B------:R-:W-:-:S05]  /*6e90*/  LOP3.LUT R3, R0, 0x80, R3, 0xf8, !PT ;  /* 0x0000008000037812 */ /* 0x000fca00078ef803 */
[----:B------:R4:W-:Y:S01]  /*6ea0*/  STG.E.U8 desc[UR36][R4.64], R3 ;  /* 0x0000000304007986 */ /* 0x0009e2000c101124 */
[----:B------:R-:W-:Y:S05]  /*6eb0*/  BRA `(.L_x_2089) ;  /* 0x00000000007c7947 */ /* 0x000fea0003800000 */
.L_x_2111:
[----:B------:R-:W-:Y:S01]  /*6ec0*/  UMOV UR4, 0xf0000000 ;  /* 0xf000000000047882 */ /* 0x000fe20000000000 */
[----:B------:R-:W-:Y:S01]  /*6ed0*/  UMOV UR5, 0x380fffff ;  /* 0x380fffff00057882 */ /* 0x000fe20000000000 */
[----:B------:R-:W0:Y:S01]  /*6ee0*/  F2F.F32.F64 R3, R8 ;  /* 0x0000000800037310 */ /* 0x000e220000301000 */
[----:B------:R-:W-:Y:S01]  /*6ef0*/  DSETP.GEU.AND P0, PT, |R8|, UR4, PT ;  /* 0x0000000408007e2a */ /* 0x000fe2000bf0e200 */
[----:B------:R-:W-:-:S13]  /*6f00*/  BSSY.RECONVERGENT B0, `(.L_x_2116) ;  /* 0x000000f000007945 */ /* 0x000fda0003800200 */
        /* <DEDUP_REMOVED lines=8> */
[----:B------:R-:W-:Y:S01]  /*6f90*/  @P0 SHF.R.U32.HI R0, RZ, 0x15, R0 ;  /* 0x00000015ff000819 */ /* 0x000fe20000011600 */
[----:B------:R-:W-:Y:S01]  /*6fa0*/  @!P0 FADD.FTZ R0, R2, 128 ;  /* 0x4300000002008421 */ /* 0x000fe20000010000 */
[----:B------:R-:W-:Y:S06]  /*6fb0*/  BRA `(.L_x_2118) ;  /* 0x00000000000c7947 */ /* 0x000fec0003800000 */
.L_x_2117:
[----:B------:R-:W-:Y:S02]  /*6fc0*/  ISETP.GT.U32.AND P0, PT, R2, 0x7f800000, PT ;  /* 0x7f8000000200780c */ /* 0x000fe40003f04070 */
[----:B---3--:R-:W-:-:S04]  /*6fd0*/  MOV R0, 0x7f ;  /* 0x0000007f00007802 */ /* 0x008fc80000000f00 */
[----:B------:R-:W-:-:S07]  /*6fe0*/  SEL R0, R0, 0x7c, P0 ;  /* 0x0000007c00007807 */ /* 0x000fce0000000000 */
.L_x_2118:
[----:B------:R-:W-:Y:S05]  /*6ff0*/  BSYNC.RECONVERGENT B0 ;  /* 0x0000000000007941 */ /* 0x000fea0003800200 */
.L_x_2116:
[----:B------:R-:W-:-:S04]  /*7000*/  SHF.R.U32.HI R3, RZ, 0x18, R3 ;  /* 0x00000018ff037819 */ /* 0x000fc80000011603 */
[----:B------:R-:W-:-:S05]  /*7010*/  LOP3.LUT R3, R0, 0x80, R3, 0xf8, !PT ;  /* 0x0000008000037812 */ /* 0x000fca00078ef803 */
[----:B------:R2:W-:Y:S01]  /*7020*/  STG.E.U8 desc[UR36][R4.64], R3 ;  /* 0x0000000304007986 */ /* 0x0005e2000c101124 */
[----:B------:R-:W-:Y:S05]  /*7030*/  BRA `(.L_x_2089) ;  /* 0x00000000001c7947 */ /* 0x000fea0003800000 */
.L_x_2110:
[----:B------:R-:W-:Y:S01]  /*7040*/  UMOV UR4, 0xf0000000 ;  /* 0xf000000000047882 */ /* 0x000fe20000000000 */
[----:B------:R-:W-:Y:S01]  /*7050*/  UMOV UR5, 0x380fffff ;  /* 0x380fffff00057882 */ /* 0x000fe20000000000 */
[----:B---3--:R-:W0:Y:S01]  /*7060*/  F2F.F32.F64 R0, R8 ;  /* 0x0000000800007310 */ /* 0x008e220000301000 */
[----:B------:R-:W-:-:S14]  /*7070*/  DSETP.GEU.AND P0, PT, |R8|, UR4, PT ;  /* 0x0000000408007e2a */ /* 0x000fdc000bf0e200 */
[----:B0-----:R-:W-:-:S05]  /*7080*/  @!P0 FMUL R0, R0, 1.175494350822287508e-38 ;  /* 0x0080000000008820 */ /* 0x001fca0000400000 */
[----:B------:R-:W-:-:S05]  /*7090*/  F2FP.BF16.F32.PACK_AB R0, RZ, R0 ;  /* 0x00000000ff00723e */ /* 0x000fca00000010ff */
[----:B------:R0:W-:Y:S02]  /*70a0*/  STG.E.U16 desc[UR36][R4.64], R0 ;  /* 0x0000000004007986 */ /* 0x0001e4000c101524 */
.L_x_2089:
[----:B------:R-:W-:-:S07]  /*70b0*/  VIADD R17, R17, 0x80 ;  /* 0x0000008011117836 */ /* 0x000fce0000000000 */
.L_x_2052:
[----:B------:R-:W-:Y:S05]  /*70c0*/  BSYNC.RECONVERGENT B7 ;  /* 0x0000000000077941 */ /* 0x000fea0003800200 */
.L_x_2051:
[----:B------:R-:W5:Y:S01]  /*70d0*/  LDCU UR4, c[0x0][0x380] ;  /* 0x00007000ff0477ac */ /* 0x000f620008000800 */
[----:B------:R-:W-:Y:S01]  /*70e0*/  BSSY.RECONVERGENT B7, `(.L_x_2119) ;  /* 0x000037e000077945 */ /* 0x000fe20003800200 */
[----:B-----5:R-:W-:-:S13]  /*70f0*/  ISETP.GE.AND P0, PT, R17, UR4, PT ;  /* 0x0000000411007c0c */ /* 0x020fda000bf06270 */
[----:B------:R-:W-:Y:S05]  /*7100*/  @P0 BRA `(.L_x_2120) ;  /* 0x0000003400ec0947 */ /* 0x000fea0003800000 */
[----:B------:R-:W5:Y:S01]  /*7110*/  LDCU UR4, c[0x0][0x388] ;  /* 0x00007100ff0477ac */ /* 0x000f620008000800 */
[----:B0--34-:R-:W-:Y:S01]  /*7120*/  MOV R0, RZ ;  /* 0x000000ff00007202 */ /* 0x019fe20000000f00 */
[----:B------:R-:W-:Y:S01]  /*7130*/  IMAD.MOV.U32 R16, RZ, RZ, RZ ;  /* 0x000000ffff107224 */ /* 0x000fe200078e00ff */
[----:B-----5:R-:W-:-:S09]  /*7140*/  UISETP.NE.AND UP0, UPT, UR4, URZ, UPT ;  /* 0x000000ff0400728c */ /* 0x020fd2000bf05270 */
[----:B------:R-:W-:Y:S05]  /*7150*/  BRA.U !UP0, `(.L_x_2121) ;  /* 0x0000001108a87547 */ /* 0x000fea000b800000 */
[----:B------:R-:W0:Y:S01]  /*7160*/  LDCU.64 UR4, c[0x0][0x390] ;  /* 0x00007200ff0477ac */ /* 0x000e220008000a00 */
[----:B------:R-:W-:Y:S01]  /*7170*/  HFMA2 R16, -RZ, RZ, 0, 0 ;  /* 0x00000000ff107431 */ /* 0x000fe200000001ff */
[----:B------:R-:W3:Y:S01]  /*7180*/  LDCU UR6, c[0x0][0x38c] ;  /* 0x00007180ff0677ac */ /* 0x000ee20008000800 */
[----:B------:R-:W4:Y:S01]  /*7190*/  LDCU.64 UR8, c[0x0][0x4b8] ;  /* 0x00009700ff0877ac */ /* 0x000f220008000a00 */
[----:B------:R-:W-:Y:S02]  /*71a0*/  UISETP.NE.AND UP0, UPT, UR40, URZ, UPT ;  /* 0x000000ff2800728c */ /* 0x000fe4000bf05270 */
[----:B0-----:R-:W-:-:S05]  /*71b0*/  IMAD.HI.U32 R2, R17, UR4, R16 ;  /* 0x0000000411027c27 */ /* 0x001fca000f8e0010 */
[----:B-12---:R-:W-:-:S05]  /*71c0*/  SHF.R.U32.HI R3, RZ, UR5, R2 ;  /* 0x00000005ff037c19 */ /* 0x006fca0008011602 */
        /* <DEDUP_REMOVED lines=291> */
.L_x_2121:
        /* <DEDUP_REMOVED lines=18> */
.L_x_2126:
[----:B------:R-:W2:Y:S02]  /*8520*/  LDG.E.U8 R2, desc[UR36][R4.64] ;  /* 0x0000002404027981 */ /* 0x000ea4000c1e1100 */
[----:B--2---:R-:W0:Y:S01]  /*8530*/  I2F.F64.U16 R2, R2 ;  /* 0x0000000200027312 */ /* 0x004e220000101800 */
[----:B------:R-:W-:Y:S05]  /*8540*/  BRA `(.L_x_2128) ;  /* 0x0000000c00607947 */ /* 0x000fea0003800000 */
.L_x_2125:
        /* <DEDUP_REMOVED lines=9> */
.L_x_2130:
[----:B------:R-:W2:Y:S02]  /*85e0*/  LDG.E R2, desc[UR36][R4.64] ;  /* 0x0000002404027981 */ /* 0x000ea4000c1e1900 */
[----:B--2---:R-:W0:Y:S01]  /*85f0*/  I2F.F64 R2, R2 ;  /* 0x0000000200027312 */ /* 0x004e220000201c00 */
[----:B------:R-:W-:Y:S05]  /*8600*/  BRA `(.L_x_2128) ;  /* 0x0000000c00307947 */ /* 0x000fea0003800000 */
.L_x_2129:
[----:B------:R-:W2:Y:S02]  /*8610*/  LDG.E.U16 R2, desc[UR36][R4.64] ;  /* 0x0000002404027981 */ /* 0x000ea4000c1e1500 */
[----:B--2---:R-:W0:Y:S01]  /*8620*/  I2F.F64.S16 R2, R2 ;  /* 0x0000000200027312 */ /* 0x004e220000101c00 */
[----:B------:R-:W-:Y:S05]  /*8630*/  BRA `(.L_x_2128) ;  /* 0x0000000c00247947 */ /* 0x000fea0003800000 */
.L_x_2124:
        /* <DEDUP_REMOVED lines=10> */
.L_x_2132:
[----:B------:R-:W2:Y:S02]  /*86e0*/  LDG.E.U16 R0, desc[UR36][R4.64] ;  /* 0x0000002404007981 */ /* 0x000ea4000c1e1500 */
[----:B--2---:R-:W-:-:S05]  /*86f0*/  HADD2.F32 R0, -RZ, R0.H0_H0 ;  /* 0x20000000ff007230 */ /* 0x004fca0000004100 */
[----:B------:R-:W-:-:S04]  /*8700*/  FMUL.FTZ R0, R0, 1 ;  /* 0x3f80000000007820 */ /* 0x000fc80000410000 */
[----:B------:R0:W1:Y:S01]  /*8710*/  F2F.F64.F32 R2, R0 ;  /* 0x0000000000027310 */ /* 0x0000620000201800 */
[----:B------:R-:W-:Y:S05]  /*8720*/  BRA `(.L_x_2128) ;  /* 0x0000000800e87947 */ /* 0x000fea0003800000 */
.L_x_2131:
        /* <DEDUP_REMOVED lines=10> */
.L_x_2134:
[----:B------:R-:W2:Y:S02]  /*87d0*/  LDG.E.U16 R4, desc[UR36][R4.64] ;  /* 0x0000002404047981 */ /* 0x000ea4000c1e1500 */
[----:B--2---:R-:W-:-:S05]  /*87e0*/  HADD2.F32 R0, -RZ, R4.H0_H0 ;  /* 0x20000004ff007230 */ /* 0x004fca0000004100 */
[----:B------:R-:W-:-:S04]  /*87f0*/  FMUL.FTZ R0, R0, 1 ;  /* 0x3f80000000007820 */ /* 0x000fc80000410000 */
[----:B------:R0:W1:Y:S01]  /*8800*/  F2F.F64.F32 R2, R0 ;  /* 0x0000000000027310 */ /* 0x0000620000201800 */
[----:B------:R-:W-:Y:S05]  /*8810*/  BRA `(.L_x_2128) ;  /* 0x0000000800ac7947 */ /* 0x000fea0003800000 */
.L_x_2133:
[----:B------:R0:W5:Y:S01]  /*8820*/  LDG.E.64 R2, desc[UR36][R4.64] ;  /* 0x0000002404027981 */ /* 0x000162000c1e1b00 */
[----:B------:R-:W-:Y:S05]  /*8830*/  BRA `(.L_x_2128) ;  /* 0x0000000800a47947 */ /* 0x000fea0003800000 */
.L_x_2123:
        /* <DEDUP_REMOVED lines=9> */
[----:B------:R-:W-:Y:S01]  /*88d0*/  IMAD.MOV.U32 R2, RZ, RZ, RZ ;  /* 0x000000ffff027224 */ /* 0x000fe200078e00ff */
[----:B--2---:R-:W-:-:S04]  /*88e0*/  ISETP.NE.AND P0, PT, R4, RZ, PT ;  /* 0x000000ff0400720c */ /* 0x004fc80003f05270 */
[----:B------:R-:W-:Y:S01]  /*88f0*/  FSEL R3, RZ, 1.875, !P0 ;  /* 0x3ff00000ff037808 */ /* 0x000fe20004000000 */
[----:B------:R-:W-:Y:S08]  /*8900*/  BRA `(.L_x_2128) ;  /* 0x0000000800707947 */ /* 0x000ff00003800000 */
.L_x_2137:
[----:B------:R0:W5:Y:S01]  /*8910*/  LDG.E.64 R2, desc[UR36][R4.64] ;  /* 0x0000002404027981 */ /* 0x000162000c1e1b00 */
[----:B------:R-:W-:Y:S05]  /*8920*/  BRA `(.L_x_2128) ;  /* 0x0000000800687947 */ /* 0x000fea0003800000 */
.L_x_2136:
        /* <DEDUP_REMOVED lines=12> */
[----:B0-----:R-:W-:-:S04]  /*89f0*/  IADD3 R3, PT, PT, -R3, RZ, RZ ;  /* 0x000000ff03037210 */ /* 0x001fc80007ffe1ff */
[----:B------:R-:W-:-:S05]  /*8a00*/  VIADDMNMX.U32 R3, R3, R6, 0x4, !PT ;  /* 0x0000000403037446 */ /* 0x000fca0007800006 */
[----:B------:R-:W-:-:S05]  /*8a10*/  VIADD R3, R3, 0xfffffffc ;  /* 0xfffffffc03037836 */ /* 0x000fca0000000000 */
[C---:B------:R-:W-:Y:S02]  /*8a20*/  SHF.L.U32 R6, R2.reuse, R3, RZ ;  /* 0x0000000302067219 */ /* 0x040fe400000006ff */
[----:B------:R-:W-:Y:S01]  /*8a30*/  SHF.L.U32 R7, R3, 0x17, RZ ;  /* 0x0000001703077819 */ /* 0x000fe200000006ff */
[----:B------:R-:W-:-:S03]  /*8a40*/  VIADD R3, R2, 0x1000000 ;  /* 0x0100000002037836 */ /* 0x000fc60000000000 */
[----:B------:R-:W-:Y:S02]  /*8a50*/  LEA.HI R6, R6, -R7, RZ, 0x1c ;  /* 0x8000000706067211 */ /* 0x000fe400078fe0ff */
[----:B------:R-:W-:Y:S02]  /*8a60*/  SHF.R.S32.HI R3, RZ, 0x8, R3 ;  /* 0x00000008ff037819 */ /* 0x000fe40000011403 */
[----:B------:R-:W-:-:S04]  /*8a70*/  IADD3 R6, PT, PT, R6, 0x3c000000, RZ ;  /* 0x3c00000006067810 */ /* 0x000fc80007ffe0ff */
[----:B------:R-:W-:-:S04]  /*8a80*/  LOP3.LUT R3, R6, 0x7f800000, R3, 0xf8, !PT ;  /* 0x7f80000006037812 */ /* 0x000fc800078ef803 */
[----:B------:R-:W-:-:S04]  /*8a90*/  SEL R3, R3, RZ, P0 ;  /* 0x000000ff03037207 */ /* 0x000fc80000000000 */
[----:B------:R-:W-:-:S05]  /*8aa0*/  LOP3.LUT R3, R3, 0x80000000, R0, 0xf8, !PT ;  /* 0x8000000003037812 */ /* 0x000fca00078ef800 */
[----:B------:R-:W-:-:S06]  /*8ab0*/  FMUL.FTZ R3, R3, 1 ;  /* 0x3f80000003037820 */ /* 0x000fcc0000410000 */
[----:B------:R-:W2:Y:S01]  /*8ac0*/  F2F.F64.F32 R2, R3 ;  /* 0x0000000300027310 */ /* 0x000ea20000201800 */
[----:B------:R-:W-:Y:S05]  /*8ad0*/  BRA `(.L_x_2128) ;  /* 0x0000000400fc7947 */ /* 0x000fea0003800000 */
.L_x_2139:
        /* <DEDUP_REMOVED lines=12> */
[----:B------:R3:W4:Y:S01]  /*8ba0*/  F2F.F64.F32 R2, R0 ;  /* 0x0000000000027310 */ /* 0x0007220000201800 */
[----:B------:R-:W-:Y:S05]  /*8bb0*/  BRA `(.L_x_2128) ;  /* 0x0000000400c47947 */ /* 0x000fea0003800000 */
.L_x_2138:
[----:B------:R-:W2:Y:S02]  /*8bc0*/  LDG.E.U16 R0, desc[UR36][R4.64] ;  /* 0x0000002404007981 */ /* 0x000ea4000c1e1500 */
[----:B--2---:R-:W-:-:S04]  /*8bd0*/  IMAD.U32 R0, R0, 0x10000, RZ ;  /* 0x0001000000007824 */ /* 0x004fc800078e00ff */
[----:B------:R-:W-:-:S04]  /*8be0*/  FMUL.FTZ R0, R0, 1 ;  /* 0x3f80000000007820 */ /* 0x000fc80000410000 */
[----:B------:R0:W1:Y:S01]  /*8bf0*/  F2F.F64.F32 R2, R0 ;  /* 0x0000000000027310 */ /* 0x0000620000201800 */
[----:B------:R-:W-:Y:S05]  /*8c00*/  BRA `(.L_x_2128) ;  /* 0x0000000400b07947 */ /* 0x000fea0003800000 */
.L_x_2135:
        /* <DEDUP_REMOVED lines=11> */
.L_x_2142:
[----:B------:R-:W2:Y:S01]  /*8cc0*/  LDG.E.U8 R4, desc[UR36][R4.64] ;  /* 0x0000002404047981 */ /* 0x000ea2000c1e1100 */
[----:B------:R-:W-:Y:S02]  /*8cd0*/  CS2R R2, SRZ ;  /* 0x0000000000027805 */ /* 0x000fe4000001ff00 */
[----:B--2---:R-:W-:-:S13]  /*8ce0*/  ISETP.NE.AND P0, PT, R4, RZ, PT ;  /* 0x000000ff0400720c */ /* 0x004fda0003f05270 */
[----:B------:R-:W-:Y:S05]  /*8cf0*/  @!P0 BRA `(.L_x_2128) ;  /* 0x0000000400748947 */ /* 0x000fea0003800000 */
[----:B------:R-:W-:-:S13]  /*8d00*/  ISETP.NE.AND P0, PT, R4, 0x80, PT ;  /* 0x000000800400780c */ /* 0x000fda0003f05270 */
[----:B------:R-:W-:Y:S01]  /*8d10*/  @!P0 MOV R2, 0x20000000 ;  /* 0x2000000000028802 */ /* 0x000fe20000000f00 */
        /* <DEDUP_REMOVED lines=15> */
.L_x_2144:
[----:B------:R-:W-:Y:S05]  /*8e10*/  BSYNC.RECONVERGENT B0 ;  /* 0x0000000000007941 */ /* 0x000fea0003800200 */
.L_x_2143:
[----:B------:R-:W-:Y:S02]  /*8e20*/  SHF.L.U32 R0, R0, 0x14, RZ ;  /* 0x0000001400007819 */ /* 0x000fe400000006ff */
[----:B------:R-:W-:-:S04]  /*8e30*/  LEA R2, R2, 0x3b800000, 0x17 ;  /* 0x3b80000002027811 */ /* 0x000fc800078eb8ff */
[----:B------:R-:W-:-:S05]  /*8e40*/  LOP3.LUT R0, R2, R0, R7, 0xfe, !PT ;  /* 0x0000000002007212 */ /* 0x000fca00078efe07 */
[----:B------:R-:W-:-:S04]  /*8e50*/  FMUL.FTZ R0, R0, 1 ;  /* 0x3f80000000007820 */ /* 0x000fc80000410000 */
[----:B------:R0:W1:Y:S01]  /*8e60*/  F2F.F64.F32 R2, R0 ;  /* 0x0000000000027310 */ /* 0x0000620000201800 */
[----:B------:R-:W-:Y:S05]  /*8e70*/  BRA `(.L_x_2128) ;  /* 0x0000000400147947 */ /* 0x000fea0003800000 */
.L_x_2141:
        /* <DEDUP_REMOVED lines=21> */
.L_x_2146:
[----:B------:R-:W-:Y:S05]  /*8fd0*/  BSYNC.RECONVERGENT B0 ;  /* 0x0000000000007941 */ /* 0x000fea0003800200 */
.L_x_2145:
[----:B------:R-:W-:Y:S01]  /*8fe0*/  IMAD.SHL.U32 R0, R0, 0x200000, RZ ;  /* 0x0020000000007824 */ /* 0x000fe200078e00ff */
[----:B------:R-:W-:-:S04]  /*8ff0*/  LEA R2, R2, 0x37800000, 0x17 ;  /* 0x3780000002027811 */ /* 0x000fc800078eb8ff */
[----:B------:R-:W-:-:S05]  /*9000*/  LOP3.LUT R0, R2, R0, R7, 0xfe, !PT ;  /* 0x0000000002007212 */ /* 0x000fca00078efe07 */
[----:B------:R-:W-:-:S04]  /*9010*/  FMUL.FTZ R0, R0, 1 ;  /* 0x3f80000000007820 */ /* 0x000fc80000410000 */
[----:B------:R0:W1:Y:S01]  /*9020*/  F2F.F64.F32 R2, R0 ;  /* 0x0000000000027310 */ /* 0x0000620000201800 */
[----:B------:R-:W-:Y:S05]  /*9030*/  BRA `(.L_x_2128) ;  /* 0x0000000000a47947 */ /* 0x000fea0003800000 */
.L_x_2140:
        /* <DEDUP_REMOVED lines=18> */
.L_x_2127:
        /* <DEDUP_REMOVED lines=16> */
.L_x_2149:
[----:B------:R-:W-:Y:S01]  /*9260*/  CS2R R2, SRZ ;  /* 0x0000000000027805 */ /* 0x000fe2000001ff00 */
[----:B------:R-:W-:Y:S06]  /*9270*/  BRA `(.L_x_2128) ;  /* 0x0000000000147947 */ /* 0x000fec0003800000 */
.L_x_2148:
[----:B------:R-:W2:Y:S02]  /*9280*/  LDG.E.64 R2, desc[UR36][R4.64] ;  /* 0x0000002404027981 */ /* 0x000ea4000c1e1b00 */
[----:B--2---:R-:W0:Y:S01]  /*9290*/  I2F.F64.U64 R2, R2 ;  /* 0x0000000200027312 */ /* 0x004e220000301800 */
[----:B------:R-:W-:Y:S05]  /*92a0*/  BRA `(.L_x_2128) ;  /* 0x0000000000087947 */ /* 0x000fea0003800000 */
.L_x_2147:
[----:B------:R-:W2:Y:S02]  /*92b0*/  LDG.E R2, desc[UR36][R4.64] ;  /* 0x0000002404027981 */ /* 0x000ea4000c1e1900 */
[----:B--2---:R-:W0:Y:S02]  /*92c0*/  I2F.F64.U32 R2, R2 ;  /* 0x0000000200027312 */ /* 0x004e240000201800 */
.L_x_2128:
[----:B------:R-:W-:Y:S05]  /*92d0*/  BSYNC.RECONVERGENT B6 ;  /* 0x0000000000067941 */ /* 0x000fea0003800200 */
.L_x_2122:
        /* <DEDUP_REMOVED lines=14> */
.L_x_2151:
[----:B------:R-:W-:Y:S05]  /*93c0*/  BSYNC.RECONVERGENT B0 ;  /* 0x0000000000007941 */ /* 0x000fea0003800200 */
.L_x_2150:
        /* <DEDUP_REMOVED lines=82> */
.L_x_2155:
[----:B------:R-:W0:Y:S02]  /*98f0*/  F2I.S64.F64.TRUNC R8, R8 ;  /* 0x0000000800087311 */ /* 0x000e24000030d900 */
[----:B0-----:R-:W-:-:S05]  /*9900*/  MOV R3, R8 ;  /* 0x0000000800037202 */ /* 0x001fca0000000f00 */
[----:B------:R0:W-:Y:S01]  /*9910*/  STG.E.U8 desc[UR36][R4.64], R3 ;  /* 0x0000000304007986 */ /* 0x0001e2000c101124 */
[----:B------:R-:W-:Y:S05]  /*9920*/  BRA `(.L_x_2157) ;  /* 0x0000000c00e07947 */ /* 0x000fea0003800000 */
.L_x_2154:
        /* <DEDUP_REMOVED lines=9> */
.L_x_2159:
[----:B------:R-:W0:Y:S02]  /*99c0*/  F2I.F64.TRUNC R9, R8 ;  /* 0x0000000800097311 */ /* 0x000e24000030d100 */
[----:B0-----:R2:W-:Y:S01]  /*99d0*/  STG.E desc[UR36][R4.64], R9 ;  /* 0x0000000904007986 */ /* 0x0015e2000c101924 */
[----:B------:R-:W-:Y:S05]  /*99e0*/  BRA `(.L_x_2157) ;  /* 0x0000000c00b07947 */ /* 0x000fea0003800000 */
.L_x_2158:
[----:B------:R-:W0:Y:S02]  /*99f0*/  F2I.F64.TRUNC R9, R8 ;  /* 0x0000000800097311 */ /* 0x000e24000030d100 */
[----:B0-----:R0:W-:Y:S01]  /*9a00*/  STG.E.U16 desc[UR36][R4.64], R9 ;  /* 0x0000000904007986 */ /* 0x0011e2000c101524 */
[----:B------:R-:W-:Y:S05]  /*9a10*/  BRA `(.L_x_2157) ;  /* 0x0000000c00a47947 */ /* 0x000fea0003800000 */
.L_x_2153:
        /* <DEDUP_REMOVED lines=13> */
.L_x_2161:
        /* <DEDUP_REMOVED lines=8> */
.L_x_2160:
        /* <DEDUP_REMOVED lines=14> */
.L_x_2163:
        /* <DEDUP_REMOVED lines=9> */
.L_x_2162:
[----:B------:R0:W-:Y:S01]  /*9ce0*/  STG.E.64 desc[UR36][R4.64], R8 ;  /* 0x0000000804007986 */ /* 0x0001e2000c101b24 */
[----:B------:R-:W-:Y:S05]  /*9cf0*/  BRA `(.L_x_2157) ;  /* 0x0000000800ec7947 */ /* 0x000fea0003800000 */
.L_x_2152:
        /* <DEDUP_REMOVED lines=13> */
.L_x_2167:
        /* <DEDUP_REMOVED lines=21> */
.L_x_2170:
[----:B------:R-:W-:-:S04]  /*9f20*/  SHF.R.U32.HI R3, RZ, 0x18, R7 ;  /* 0x00000018ff037819 */ /* 0x000fc80000011607 */
[----:B------:R-:W-:-:S04]  /*9f30*/  LOP3.LUT R0, R0, 0x80, R3, 0xf8, !PT ;  /* 0x0000008000007812 */ /* 0x000fc800078ef803 */
[----:B------:R-:W-:-:S07]  /*9f40*/  PRMT R2, R0, 0x7610, R2 ;  /* 0x0000761000027816 */ /* 0x000fce0000000002 */
.L_x_2169:
[----:B------:R-:W-:Y:S05]  /*9f50*/  BSYNC.RECONVERGENT B0 ;  /* 0x0000000000007941 */ /* 0x000fea0003800200 */
.L_x_2168:
[----:B------:R0:W-:Y:S01]  /*9f60*/  STG.E.U8 desc[UR36][R4.64], R2 ;  /* 0x0000000204007986 */ /* 0x0001e2000c101124 */
[----:B------:R-:W-:Y:S05]  /*9f70*/  BRA `(.L_x_2157) ;  /* 0x00000008004c7947 */ /* 0x000fea0003800000 */
.L_x_2166:
        /* <DEDUP_REMOVED lines=21> */
.L_x_2173:
[----:B------:R-:W-:-:S04]  /*a0d0*/  SHF.R.U32.HI R3, RZ, 0x18, R7 ;  /* 0x00000018ff037819 */ /* 0x000fc80000011607 */
[----:B------:R-:W-:-:S04]  /*a0e0*/  LOP3.LUT R0, R0, 0x80, R3, 0xf8, !PT ;  /* 0x0000008000007812 */ /* 0x000fc800078ef803 */
[----:B------:R-:W-:-:S07]  /*a0f0*/  PRMT R2, R0, 0x7610, R2 ;  /* 0x0000761000027816 */ /* 0x000fce0000000002 */
.L_x_2172:
[----:B------:R-:W-:Y:S05]  /*a100*/  BSYNC.RECONVERGENT B0 ;  /* 0x0000000000007941 */ /* 0x000fea0003800200 */
.L_x_2171:
[----:B------:R0:W-:Y:S01]  /*a110*/  STG.E.U8 desc[UR36][R4.64], R2 ;  /* 0x0000000204007986 */ /* 0x0001e2000c101124 */
[----:B------:R-:W-:Y:S05]  /*a120*/  BRA `(.L_x_2157) ;  /* 0x0000000400e07947 */ /* 0x000fea0003800000 */
.L_x_2165:
        /* <DEDUP_REMOVED lines=26> */
.L_x_2175:
[----:B------:R-:W0:Y:S02]  /*a2d0*/  F2I.U64.F64.TRUNC R8, R8 ;  /* 0x0000000800087311 */ /* 0x000e24000030d800 */
[----:B0-----:R0:W-:Y:S01]  /*a2e0*/  STG.E.64 desc[UR36][R4.64], R8 ;  /* 0x0000000804007986 */ /* 0x0011e2000c101b24 */
[----:B------:R-:W-:Y:S05]  /*a2f0*/  BRA `(.L_x_2157) ;  /* 0x00000004006c7947 */ /* 0x000fea0003800000 */
.L_x_2174:
[----:B------:R-:W0:Y:S02]  /*a300*/  F2I.U32.F64.TRUNC R9, R8 ;  /* 0x0000000800097311 */ /* 0x000e24000030d000 */
[----:B0-----:R0:W-:Y:S01]  /*a310*/  STG.E desc[UR36][R4.64], R9 ;  /* 0x0000000904007986 */ /* 0x0011e2000c101924 */
[----:B------:R-:W-:Y:S05]  /*a320*/  BRA `(.L_x_2157) ;  /* 0x0000000400607947 */ /* 0x000fea0003800000 */
.L_x_2164:
        /* <DEDUP_REMOVED lines=10> */
.L_x_2177:
[----:B------:R-:W-:-:S05]  /*a3d0*/  CS2R R10, SRZ ;  /* 0x00000000000a7805 */ /* 0x000fca000001ff00 */
[----:B------:R0:W-:Y:S01]  /*a3e0*/  STG.E.128 desc[UR36][R4.64], R8 ;  /* 0x0000000804007986 */ /* 0x0001e2000c101d24 */
[----:B------:R-:W-:Y:S05]  /*a3f0*/  BRA `(.L_x_2157) ;  /* 0x00000004002c7947 */ /* 0x000fea0003800000 */
.L_x_2176:
[----:B------:R-:W-:-:S09]  /*a400*/  UISETP.NE.AND UP0, UPT, UR4, 0xf, UPT ;  /* 0x0000000f0400788c */ /* 0x000fd2000bf05270 */
[----:B------:R-:W-:Y:S05]  /*a410*/  BRA.U !UP0, `(.L_x_2178) ;  /* 0x0000000508087547 */ /* 0x000fea000b800000 */
[----:B------:R-:W-:-:S09]  /*a420*/  UISETP.NE.AND UP0, UPT, UR4, 0x17, UPT ;  /* 0x000000170400788c */ /* 0x000fd2000bf05270 */
[----:B------:R-:W-:Y:S05]  /*a430*/  BRA.U !UP0, `(.L_x_2179) ;  /* 0x0000000108a07547 */ /* 0x000fea000b800000 */
[----:B------:R-:W-:-:S09]  /*a440*/  UISETP.NE.AND UP0, UPT, UR4, 0x18, UPT ;  /* 0x000000180400788c */ /* 0x000fd2000bf05270 */
[----:B------:R-:W-:Y:S05]  /*a450*/  BRA.U !UP0, `(.L_x_2180) ;  /* 0x0000000108447547 */ /* 0x000fea000b800000 */
.L_x_2156:
        /* <DEDUP_REMOVED lines=16> */
.L_x_2181:
[----:B------:R-:W-:Y:S05]  /*a560*/  BRA `(.L_x_2157) ;  /* 0x0000000000d07947 */ /* 0x000fea0003800000 */
.L_x_2180:
        /* <DEDUP_REMOVED lines=17> */
.L_x_2183:
[----:B------:R-:W-:Y:S05]  /*a680*/  BSYNC.RECONVERGENT B0 ;  /* 0x0000000000007941 */ /* 0x000fea0003800200 */
.L_x_2182:
[----:B------:R-:W-:-:S05]  /*a690*/  LOP3.LUT R3, R0, 0x80, R3, 0xf8, !PT ;  /* 0x0000008000037812 */ /* 0x000fca00078ef803 */
[----:B------:R0:W-:Y:S01]  /*a6a0*/  STG.E.U8 desc[UR36][R4.64], R3 ;  /* 0x0000000304007986 */ /* 0x0001e2000c101124 */
[----:B------:R-:W-:Y:S05]  /*a6b0*/  BRA `(.L_x_2157) ;  /* 0x00000000007c7947 */ /* 0x000fea0003800000 */
.L_x_2179:
        /* <DEDUP_REMOVED lines=16> */
.L_x_2185:
[----:B------:R-:W-:Y:S02]  /*a7c0*/  ISETP.GT.U32.AND P0, PT, R2, 0x7f800000, PT ;  /* 0x7f8000000200780c */ /* 0x000fe40003f04070 */
[----:B---3--:R-:W-:-:S04]  /*a7d0*/  MOV R0, 0x7f ;  /* 0x0000007f00007802 */ /* 0x008fc80000000f00 */
[----:B------:R-:W-:-:S07]  /*a7e0*/  SEL R0, R0, 0x7c, P0 ;  /* 0x0000007c00007807 */ /* 0x000fce0000000000 */
.L_x_2186:
[----:B------:R-:W-:Y:S05]  /*a7f0*/  BSYNC.RECONVERGENT B0 ;  /* 0x0000000000007941 */ /* 0x000fea0003800200 */
.L_x_2184:
[----:B------:R-:W-:-:S04]  /*a800*/  SHF.R.U32.HI R3, RZ, 0x18, R3 ;  /* 0x00000018ff037819 */ /* 0x000fc80000011603 */
[----:B------:R-:W-:-:S05]  /*a810*/  LOP3.LUT R3, R0, 0x80, R3, 0xf8, !PT ;  /* 0x0000008000037812 */ /* 0x000fca00078ef803 */
[----:B------:R0:W-:Y:S01]  /*a820*/  STG.E.U8 desc[UR36][R4.64], R3 ;  /* 0x0000000304007986 */ /* 0x0001e2000c101124 */
[----:B------:R-:W-:Y:S05]  /*a830*/  BRA `(.L_x_2157) ;  /* 0x00000000001c7947 */ /* 0x000fea0003800000 */
.L_x_2178:
[----:B------:R-:W-:Y:S01]  /*a840*/  UMOV UR4, 0xf0000000 ;  /* 0xf000000000047882 */ /* 0x000fe20000000000 */
[----:B------:R-:W-:Y:S01]  /*a850*/  UMOV UR5, 0x380fffff ;  /* 0x380fffff00057882 */ /* 0x000fe20000000000 */
[----:B---3--:R-:W0:Y:S01]  /*a860*/  F2F.F32.F64 R0, R8 ;  /* 0x0000000800007310 */ /* 0x008e220000301000 */
[----:B------:R-:W-:-:S14]  /*a870*/  DSETP.GEU.AND P0, PT, |R8|, UR4, PT ;  /* 0x0000000408007e2a */ /* 0x000fdc000bf0e200 */
[----:B0-----:R-:W-:-:S05]  /*a880*/  @!P0 FMUL R0, R0, 1.175494350822287508e-38 ;  /* 0x0080000000008820 */ /* 0x001fca0000400000 */
[----:B------:R-:W-:-:S05]  /*a890*/  F2FP.BF16.F32.PACK_AB R0, RZ, R0 ;  /* 0x00000000ff00723e */ /* 0x000fca00000010ff */
[----:B------:R0:W-:Y:S02]  /*a8a0*/  STG.E.U16 desc[UR36][R4.64], R0 ;  /* 0x0000000004007986 */ /* 0x0001e4000c101524 */
.L_x_2157:
[----:B------:R-:W-:-:S07]  /*a8b0*/  VIADD R17, R17, 0x80 ;  /* 0x0000008011117836 */ /* 0x000fce0000000000 */
.L_x_2120:
[----:B------:R-:W-:Y:S05]  /*a8c0*/  BSYNC.RECONVERGENT B7 ;  /* 0x0000000000077941 */ /* 0x000fea0003800200 */
.L_x_2119:
[----:B------:R-:W5:Y:S02]  /*a8d0*/  LDCU UR4, c[0x0][0x380] ;  /* 0x00007000ff0477ac */ /* 0x000f640008000800 */
[----:B-----5:R-:W-:-:S13]  /*a8e0*/  ISETP.GE.AND P0, PT, R17, UR4, PT ;  /* 0x0000000411007c0c */ /* 0x020fda000bf06270 */
[----:B------:R-:W-:Y:S05]  /*a8f0*/  @P0 EXIT ;  /* 0x000000000000094d */ /* 0x000fea0003800000 */
        /* <DEDUP_REMOVED lines=303> */
.L_x_2187:
[----:B------:R-:W1:Y:S01]  /*bbf0*/  LDCU.128 UR8, c[0x0][0x580] ;  /* 0x0000b000ff0877ac */ /* 0x000e620008000c00 */
[----:B------:R-:W-:Y:S01]  /*bc00*/  BSSY.RECONVERGENT B6, `(.L_x_2188) ;  /* 0x00000ee000067945 */ /* 0x000fe20003800200 */
[----:B------:R-:W-:-:S04]  /*bc10*/  UPRMT UR4, UR41, 0x9910, URZ ;  /* 0x0000991029047896 */ /* 0x000fc800080000ff */
[----:B------:R-:W-:Y:S01]  /*bc20*/  UISETP.GT.AND UP0, UPT, UR4, 0x9, UPT ;  /* 0x000000090400788c */ /* 0x000fe2000bf04270 */
[----:B-12---:R-:W-:Y:S02]  /*bc30*/  IADD3 R4, P1, PT, R0, UR10, RZ ;  /* 0x0000000a00047c10 */ /* 0x006fe4000ff3e0ff */
        /* <DEDUP_REMOVED lines=15> */
.L_x_2192:
[----:B------:R-:W2:Y:S02]  /*bd30*/  LDG.E.U8 R2, desc[UR36][R4.64] ;  /* 0x0000002404027981 */ /* 0x000ea4000c1e1100 */
[----:B--2---:R-:W0:Y:S01]  /*bd40*/  I2F.F64.U16 R2, R2 ;  /* 0x0000000200027312 */ /* 0x004e220000101800 */
[----:B------:R-:W-:Y:S05]  /*bd50*/  BRA `(.L_x_2194) ;  /* 0x0000000c00607947 */ /* 0x000fea0003800000 */
.L_x_2191:
        /* <DEDUP_REMOVED lines=9> */
.L_x_2196:
[----:B------:R-:W2:Y:S02]  /*bdf0*/  LDG.E R2, desc[UR36][R4.64] ;  /* 0x0000002404027981 */ /* 0x000ea4000c1e1900 */
[----:B--2---:R-:W0:Y:S01]  /*be00*/  I2F.F64 R2, R2 ;  /* 0x0000000200027312 */ /* 0x004e220000201c00 */
[----:B------:R-:W-:Y:S05]  /*be10*/  BRA `(.L_x_2194) ;  /* 0x0000000c00307947 */ /* 0x000fea0003800000 */
.L_x_2195:
[----:B------:R-:W2:Y:S02]  /*be20*/  LDG.E.U16 R2, desc[UR36][R4.64] ;  /* 0x0000002404027981 */ /* 0x000ea4000c1e1500 */
[----:B--2---:R-:W0:Y:S01]  /*be30*/  I2F.F64.S16 R2, R2 ;  /* 0x0000000200027312 */ /* 0x004e220000101c00 */
[----:B------:R-:W-:Y:S05]  /*be40*/  BRA `(.L_x_2194) ;  /* 0x0000000c00247947 */ /* 0x000fea0003800000 */
.L_x_2190:
        /* <DEDUP_REMOVED lines=8> */
[----:B------:R-:W4:Y:S01]  /*bed0*/  F2F.F64.F32 R2, R2 ;  /* 0x0000000200027310 */ /* 0x000f220000201800 */
[----:B------:R-:W-:Y:S05]  /*bee0*/  BRA `(.L_x_2194) ;  /* 0x0000000800fc7947 */ /* 0x000fea0003800000 */
.L_x_2198:
[----:B------:R-:W2:Y:S02]  /*bef0*/  LDG.E.U16 R0, desc[UR36][R4.64] ;  /* 0x0000002404007981 */ /* 0x000ea4000c1e1500 */
[----:B--2---:R-:W-:-:S05]  /*bf00*/  HADD2.F32 R0, -RZ, R0.H0_H0 ;  /* 0x20000000ff007230 */ /* 0x004fca0000004100 */
[----:B------:R-:W-:-:S04]  /*bf10*/  FMUL.FTZ R0, R0, 1 ;  /* 0x3f80000000007820 */ /* 0x000fc80000410000 */
[----:B------:R0:W1:Y:S01]  /*bf20*/  F2F.F64.F32 R2, R0 ;  /* 0x0000000000027310 */ /* 0x0000620000201800 */
[----:B------:R-:W-:Y:S05]  /*bf30*/  BRA `(.L_x_2194) ;  /* 0x0000000800e87947 */ /* 0x000fea0003800000 */
.L_x_2197:
        /* <DEDUP_REMOVED lines=8> */
[----:B------:R-:W1:Y:S01]  /*bfc0*/  F2F.F64.F32 R2, R2 ;  /* 0x0000000200027310 */ /* 0x000e620000201800 */
[----:B------:R-:W-:Y:S05]  /*bfd0*/  BRA `(.L_x_2194) ;  /* 0x0000000800c07947 */ /* 0x000fea0003800000 */
.L_x_2200:
[----:B------:R-:W2:Y:S02]  /*bfe0*/  LDG.E.U16 R4, desc[UR36][R4.64] ;  /* 0x0000002404047981 */ /* 0x000ea4000c1e1500 */
[----:B--2---:R-:W-:-:S05]  /*bff0*/  HADD2.F32 R0, -RZ, R4.H0_H0 ;  /* 0x20000004ff007230 */ /* 0x004fca0000004100 */
[----:B------:R-:W-:-:S04]  /*c000*/  FMUL.FTZ R0, R0, 1 ;  /* 0x3f80000000007820 */ /* 0x000fc80000410000 */
[----:B------:R2:W3:Y:S01]  /*c010*/  F2F.F64.F32 R2, R0 ;  /* 0x0000000000027310 */ /* 0x0004e20000201800 */
[----:B------:R-:W-:Y:S05]  /*c020*/  BRA `(.L_x_2194) ;  /* 0x0000000800ac7947 */ /* 0x000fea0003800000 */
.L_x_2199:
[----:B------:R0:W5:Y:S01]  /*c030*/  LDG.E.64 R2, desc[UR36][R4.64] ;  /* 0x0000002404027981 */ /* 0x000162000c1e1b00 */
[----:B------:R-:W-:Y:S05]  /*c040*/  BRA `(.L_x_2194) ;  /* 0x0000000800a47947 */ /* 0x000fea0003800000 */
.L_x_2189:
        /* <DEDUP_REMOVED lines=13> */
.L_x_2203:
[----:B------:R0:W5:Y:S01]  /*c120*/  LDG.E.64 R2, desc[UR36][R4.64] ;  /* 0x0000002404027981 */ /* 0x000162000c1e1b00 */
[----:B------:R-:W-:Y:S05]  /*c130*/  BRA `(.L_x_2194) ;  /* 0x0000000800687947 */ /* 0x000fea0003800000 */
.L_x_2202:
[----:B------:R-:W-:-:S09]  /*c140*/  UISETP.NE.AND UP0, UPT, UR4, 0xf, UPT ;  /* 0x0000000f0400788c */ /* 0x000fd2000bf05270 */
[----:B------:R-:W-:Y:S05]  /*c150*/  BRA.U !UP0, `(.L_x_2204) ;  /* 0x00000001089c7547 */ /* 0x000fea000b800000 */
[----:B------:R-:W-:-:S09]  /*c160*/  UISETP.NE.AND UP0, UPT, UR4, 0x17, UPT ;  /* 0x000000170400788c */ /* 0x000fd2000bf05270 */
[----:B------:R-:W-:Y:S05]  /*c170*/  BRA.U !UP0, `(.L_x_2205) ;  /* 0x00000001085c7547 */ /* 0x000fea000b800000 */
[----:B------:R-:W-:-:S09]  /*c180*/  UISETP.NE.AND UP0, UPT, UR4, 0x18, UPT ;  /* 0x000000180400788c */ /* 0x000fd2000bf05270 */
[----:B------:R-:W-:Y:S05]  /*c190*/  BRA.U UP0, `(.L_x_2193) ;  /* 0x0000000500f47547 */ /* 0x000fea000b800000 */
[----:B------:R-:W2:Y:S01]  /*c1a0*/  LDG.E.U8 R0, desc[UR36][R4.64] ;  /* 0x0000002404007981 */ /* 0x000ea2000c1e1100 */
[----:B------:R-:W-:Y:S02]  /*c1b0*/  HFMA2 R6, -RZ, RZ, 0, 1.847743988037109375e-06 ;  /* 0x0000001fff067431 */ /* 0x000fe400000001ff */
        /* <DEDUP_REMOVED lines=19> */
.L_x_2205:
        /* <DEDUP_REMOVED lines=14> */
.L_x_2204:
[----:B------:R-:W2:Y:S02]  /*c3d0*/  LDG.E.U16 R0, desc[UR36][R4.64] ;  /* 0x0000002404007981 */ /* 0x000ea4000c1e1500 */
[----:B--2---:R-:W-:-:S05]  /*c3e0*/  SHF.L.U32 R0, R0, 0x10, RZ ;  /* 0x0000001000007819 */ /* 0x004fca00000006ff */
[----:B------:R-:W-:-:S04]  /*c3f0*/  FMUL.FTZ R0, R0, 1 ;  /* 0x3f80000000007820 */ /* 0x000fc80000410000 */
[----:B------:R0:W1:Y:S01]  /*c400*/  F2F.F64.F32 R2, R0 ;  /* 0x0000000000027310 */ /* 0x0000620000201800 */
[----:B------:R-:W-:Y:S05]  /*c410*/  BRA `(.L_x_2194) ;  /* 0x0000000400b07947 */ /* 0x000fea0003800000 */
.L_x_2201:
        /* <DEDUP_REMOVED lines=11> */
.L_x_2208:
        /* <DEDUP_REMOVED lines=21> */
.L_x_2210:
[----:B------:R-:W-:Y:S05]  /*c620*/  BSYNC.RECONVERGENT B0 ;  /* 0x0000000000007941 */ /* 0x000fea0003800200 */
.L_x_2209:
[----:B------:R-:W-:Y:S01]  /*c630*/  IMAD.SHL.U32 R0, R0, 0x100000, RZ ;  /* 0x0010000000007824 */ /* 0x000fe200078e00ff */
[----:B------:R-:W-:-:S04]  /*c640*/  LEA R2, R2, 0x3b800000, 0x17 ;  /* 0x3b80000002027811 */ /* 0x000fc800078eb8ff */
[----:B------:R-:W-:-:S05]  /*c650*/  LOP3.LUT R0, R2, R0, R7, 0xfe, !PT ;  /* 0x0000000002007212 */ /* 0x000fca00078efe07 */
[----:B------:R-:W-:-:S04]  /*c660*/  FMUL.FTZ R0, R0, 1 ;  /* 0x3f80000000007820 */ /* 0x000fc80000410000 */
[----:B------:R0:W1:Y:S01]  /*c670*/  F2F.F64.F32 R2, R0 ;  /* 0x0000000000027310 */ /* 0x0000620000201800 */
[----:B------:R-:W-:Y:S05]  /*c680*/  BRA `(.L_x_2194) ;  /* 0x0000000400147947 */ /* 0x000fea0003800000 */
.L_x_2207:
        /* <DEDUP_REMOVED lines=21> */
.L_x_2212:
[----:B------:R-:W-:Y:S05]  /*c7e0*/  BSYNC.RECONVERGENT B0 ;  /* 0x0000000000007941 */ /* 0x000fea0003800200 */
.L_x_2211:
[----:B------:R-:W-:Y:S02]  /*c7f0*/  SHF.L.U32 R0, R0, 0x15, RZ ;  /* 0x0000001500007819 */ /* 0x000fe400000006ff */
[----:B------:R-:W-:-:S04]  /*c800*/  LEA R2, R2, 0x37800000, 0x17 ;  /* 0x3780000002027811 */ /* 0x000fc800078eb8ff */
[----:B------:R-:W-:-:S05]  /*c810*/  LOP3.LUT R0, R2, R0, R7, 0xfe, !PT ;  /* 0x0000000002007212 */ /* 0x000fca00078efe07 */
[----:B------:R-:W-:-:S04]  /*c820*/  FMUL.FTZ R0, R0, 1 ;  /* 0x3f80000000007820 */ /* 0x000fc80000410000 */
[----:B------:R0:W1:Y:S01]  /*c830*/  F2F.F64.F32 R2, R0 ;  /* 0x0000000000027310 */ /* 0x0000620000201800 */
[----:B------:R-:W-:Y:S05]  /*c840*/  BRA `(.L_x_2194) ;  /* 0x0000000000a47947 */ /* 0x000fea0003800000 */
.L_x_2206:
[----:B------:R-:W-:-:S09]  /*c850*/  UISETP.NE.AND UP0, UPT, UR4, 0x1c, UPT ;  /* 0x0000001c0400788c */ /* 0x000fd2000bf05270 */
[----:B------:R-:W-:Y:S05]  /*c860*/  BRA.U !UP0, `(.L_x_2213) ;  /* 0x0000000108947547 */ /* 0x000fea000b800000 */
[----:B------:R-:W-:-:S09]  /*c870*/  UISETP.NE.AND UP0, UPT, UR4, 0x1d, UPT ;  /* 0x0000001d0400788c */ /* 0x000fd2000bf05270 */
[----:B------:R-:W-:Y:S05]  /*c880*/  BRA.U !UP0, `(.L_x_2214) ;  /* 0x0000000108807547 */ /* 0x000fea000b800000 */
[----:B------:R-:W-:-:S09]  /*c890*/  UISETP.NE.AND UP0, UPT, UR4, 0x2c, UPT ;  /* 0x0000002c0400788c */ /* 0x000fd2000bf05270 */
[----:B------:R-:W-:Y:S05]  /*c8a0*/  BRA.U UP0, `(.L_x_2193) ;  /* 0x0000000100307547 */ /* 0x000fea000b800000 */
[----:B------:R-:W2:Y:S01]  /*c8b0*/  LDG.E.U8 R0, desc[UR36][R4.64] ;  /* 0x0000002404007981 */ /* 0x000ea2000c1e1100 */
[----:B------:R-:W-:Y:S02]  /*c8c0*/  HFMA2 R3, -RZ, RZ, 0.5, 0 ;  /* 0x38000000ff037431 */ /* 0x000fe400000001ff */
        /* <DEDUP_REMOVED lines=8> */
[----:B------:R0:W1:Y:S01]  /*c950*/  @P0 F2F.F64.F32 R2, R0 ;  /* 0x0000000000020310 */ /* 0x0000620000201800 */
[----:B------:R-:W-:Y:S05]  /*c960*/  BRA `(.L_x_2194) ;  /* 0x00000000005c7947 */ /* 0x000fea0003800000 */
.L_x_2193:
        /* <DEDUP_REMOVED lines=16> */
.L_x_2215:
[----:B------:R-:W-:Y:S01]  /*ca70*/  CS2R R2, SRZ ;  /* 0x0000000000027805 */ /* 0x000fe2000001ff00 */
[----:B------:R-:W-:Y:S06]  /*ca80*/  BRA `(.L_x_2194) ;  /* 0x0000000000147947 */ /* 0x000fec0003800000 */
.L_x_2214:
[----:B------:R-:W2:Y:S02]  /*ca90*/  LDG.E.64 R2, desc[UR36][R4.64] ;  /* 0x0000002404027981 */ /* 0x000ea4000c1e1b00 */
[----:B--2---:R-:W0:Y:S01]  /*caa0*/  I2F.F64.U64 R2, R2 ;  /* 0x0000000200027312 */ /* 0x004e220000301800 */
[----:B------:R-:W-:Y:S05]  /*cab0*/  BRA `(.L_x_2194) ;  /* 0x0000000000087947 */ /* 0x000fea0003800000 */
.L_x_2213:
[----:B------:R-:W2:Y:S02]  /*cac0*/  LDG.E R2, desc[UR36][R4.64] ;  /* 0x0000002404027981 */ /* 0x000ea4000c1e1900 */
[----:B--2---:R-:W0:Y:S02]  /*cad0*/  I2F.F64.U32 R2, R2 ;  /* 0x0000000200027312 */ /* 0x004e240000201800 */
.L_x_2194:
[----:B------:R-:W-:Y:S05]  /*cae0*/  BSYNC.RECONVERGENT B6 ;  /* 0x0000000000067941 */ /* 0x000fea0003800200 */
.L_x_2188:
        /* <DEDUP_REMOVED lines=14> */
.L_x_2217:
[----:B------:R-:W-:Y:S05]  /*cbd0*/  BSYNC.RECONVERGENT B0 ;  /* 0x0000000000007941 */ /* 0x000fea0003800200 */
.L_x_2216:
[----:B------:R-:W-:Y:S01]  /*cbe0*/  DMUL R6, R4, R4 ;  /* 0x0000000404067228 */ /* 0x000fe20000000000 */
[----:B------:R-:W-:Y:S01]  /*cbf0*/  MOV R8, 0xdbb65b49 ;  /* 0xdbb65b4900087802 */ /* 0x000fe20000000f00 */
[----:B------:R-:W-:Y:S01]  /*cc00*/  IMAD.MOV.U32 R9, RZ, RZ, 0x3f2d3b63 ;  /* 0x3f2d3b63ff097424 */ /* 0x000fe200078e00ff */
[----:B------:R-:W-:Y:S01]  /*cc10*/  UMOV UR4, 0x2a25ff7e ;  /* 0x2a25ff7e00047882 */ /* 0x000fe20000000000 */
[----:B------:R-:W-:-:S04]  /*cc20*/  UMOV UR5, 0x3ef53e1d ;  /* 0x3ef53e1d00057882 */ /* 0x000fc80000000000 */
        /* <DEDUP_REMOVED lines=55> */
[----:B------:R-:W-:-:S08]  /*cfa0*/  DFMA R8, R8, R4, R4 ;  /* 0x000000040808722b */ /* 0x000fd00000000004 */
        /* <DEDUP_REMOVED lines=16> */
[----:B0-----:R-:W-:Y:S01]  /*d0b0*/  STG.E.U8 desc[UR36][R16.64], R5 ;  /* 0x0000000510007986 */ /* 0x001fe2000c101124 */
[----:B------:R-:W-:Y:S05]  /*d0c0*/  EXIT ;  /* 0x000000000000794d */ /* 0x000fea0003800000 */
.L_x_2221:
[----:B------:R-:W0:Y:S02]  /*d0d0*/  F2I.S64.F64.TRUNC R4, R4 ;  /* 0x0000000400047311 */ /* 0x000e24000030d900 */
[----:B0-----:R-:W-:-:S05]  /*d0e0*/  MOV R3, R4 ;  /* 0x0000000400037202 */ /* 0x001fca0000000f00 */
[----:B------:R-:W-:Y:S01]  /*d0f0*/  STG.E.U8 desc[UR36][R16.64], R3 ;  /* 0x0000000310007986 */ /* 0x000fe2000c101124 */
[----:B------:R-:W-:Y:S05]  /*d100*/  EXIT ;  /* 0x000000000000794d */ /* 0x000fea0003800000 */
.L_x_2220:
[----:B------:R-:W-:-:S09]  /*d110*/  UISETP.NE.AND UP0, UPT, UR4, 0x2, UPT ;  /* 0x000000020400788c */ /* 0x000fd2000bf05270 */
[----:B------:R-:W-:Y:S05]  /*d120*/  BRA.U !UP0, `(.L_x_2223) ;  /* 0x0000000108287547 */ /* 0x000fea000b800000 */
[----:B------:R-:W-:-:S09]  /*d130*/  UISETP.NE.AND UP0, UPT, UR4, 0x3, UPT ;  /* 0x000000030400788c */ /* 0x000fd2000bf05270 */
[----:B------:R-:W-:Y:S05]  /*d140*/  BRA.U !UP0, `(.L_x_2224) ;  /* 0x0000000108147547 */ /* 0x000fea000b800000 */
[----:B------:R-:W-:-:S09]  /*d150*/  UISETP.NE.AND UP0, UPT, UR4, 0x4, UPT ;  /* 0x000000040400788c */ /* 0x000fd2000bf05270 */
[----:B------:R-:W-:Y:S05]  /*d160*/  BRA.U UP0, `(.L_x_2222) ;  /* 0x0000000900b47547 */ /* 0x000fea000b800000 */
[----:B------:R-:W0:Y:S02]  /*d170*/  F2I.S64.F64.TRUNC R4, R4 ;  /* 0x0000000400047311 */ /* 0x000e24000030d900 */
[----:B0-----:R-:W-:Y:S01]  /*d180*/  STG.E.64 desc[UR36][R16.64], R4 ;  /* 0x0000000410007986 */ /* 0x001fe2000c101b24 */
[----:B------:R-:W-:Y:S05]  /*d190*/  EXIT ;  /* 0x000000000000794d */ /* 0x000fea0003800000 */
.L_x_2224:
[----:B------:R-:W0:Y:S02]  /*d1a0*/  F2I.F64.TRUNC R5, R4 ;  /* 0x0000000400057311 */ /* 0x000e24000030d100 */
[----:B0-----:R-:W-:Y:S01]  /*d1b0*/  STG.E desc[UR36][R16.64], R5 ;  /* 0x0000000510007986 */ /* 0x001fe2000c101924 */
[----:B------:R-:W-:Y:S05]  /*d1c0*/  EXIT ;  /* 0x000000000000794d */ /* 0x000fea0003800000 */
.L_x_2223:
[----:B------:R-:W0:Y:S02]  /*d1d0*/  F2I.F64.TRUNC R5, R4 ;  /* 0x0000000400057311 */ /* 0x000e24000030d100 */
[----:B0-----:R-:W-:Y:S01]  /*d1e0*/  STG.E.U16 desc[UR36][R16.64], R5 ;  /* 0x0000000510007986 */ /* 0x001fe2000c101524 */
[----:B------:R-:W-:Y:S05]  /*d1f0*/  EXIT ;  /* 0x000000000000794d */ /* 0x000fea0003800000 */
.L_x_2219:
        /* <DEDUP_REMOVED lines=11> */
[----:B------:R-:W-:Y:S01]  /*d2b0*/  STG.E desc[UR36][R16.64], R3 ;  /* 0x0000000310007986 */ /* 0x000fe2000c101924 */
[----:B------:R-:W-:Y:S05]  /*d2c0*/  EXIT ;  /* 0x000000000000794d */ /* 0x000fea0003800000 */
.L_x_2226:
[----:B------:R-:W-:Y:S01]  /*d2d0*/  UMOV UR4, 0xf0000000 ;  /* 0xf000000000047882 */ /* 0x000fe20000000000 */
[----:B------:R-:W-:Y:S01]  /*d2e0*/  UMOV UR5, 0x380fffff ;  /* 0x380fffff00057882 */ /* 0x000fe20000000000 */
[----:B--2---:R-:W0:Y:S01]  /*d2f0*/  F2F.F32.F64 R0, R4 ;  /* 0x0000000400007310 */ /* 0x004e220000301000 */
[----:B------:R-:W-:-:S14]  /*d300*/  DSETP.GEU.AND P0, PT, |R4|, UR4, PT ;  /* 0x0000000404007e2a */ /* 0x000fdc000bf0e200 */
[----:B0-----:R-:W-:-:S05]  /*d310*/  @!P0 FMUL R0, R0, 1.175494350822287508e-38 ;  /* 0x0080000000008820 */ /* 0x001fca0000400000 */
[----:B------:R-:W-:-:S05]  /*d320*/  F2FP.F16.F32.PACK_AB R0, RZ, R0 ;  /* 0x00000000ff00723e */ /* 0x000fca00000000ff */
[----:B------:R-:W-:Y:S01]  /*d330*/  STG.E.U16 desc[UR36][R16.64], R0 ;  /* 0x0000000010007986 */ /* 0x000fe2000c101524 */
[----:B------:R-:W-:Y:S05]  /*d340*/  EXIT ;  /* 0x000000000000794d */ /* 0x000fea0003800000 */
.L_x_2225:
        /* <DEDUP_REMOVED lines=12> */
[----:B------:R-:W-:Y:S01]  /*d410*/  STG.E.64 desc[UR36][R16.64], R2 ;  /* 0x0000000210007986 */ /* 0x000fe2000c101b24 */
[----:B------:R-:W-:Y:S05]  /*d420*/  EXIT ;  /* 0x000000000000794d */ /* 0x000fea0003800000 */
.L_x_2228:
[----:B------:R-:W-:Y:S01]  /*d430*/  UMOV UR4, 0xf0000000 ;  /* 0xf000000000047882 */ /* 0x000fe20000000000 */
[----:B------:R-:W-:Y:S01]  /*d440*/  UMOV UR5, 0x380fffff ;  /* 0x380fffff00057882 */ /* 0x000fe20000000000 */
[----:B--2---:R-:W0:Y:S01]  /*d450*/  F2F.F32.F64 R0, R4 ;  /* 0x0000000400007310 */ /* 0x004e220000301000 */
[----:B------:R-:W-:-:S14]  /*d460*/  DSETP.GEU.AND P0, PT, |R4|, UR4, PT ;  /* 0x0000000404007e2a */ /* 0x000fdc000bf0e200 */
[----:B0-----:R-:W-:-:S05]  /*d470*/  @!P0 FMUL R0, R0, 1.175494350822287508e-38 ;  /* 0x0080000000008820 */ /* 0x001fca0000400000 */
[----:B------:R-:W-:-:S04]  /*d480*/  F2FP.F16.F32.PACK_AB R3, RZ, R0 ;  /* 0x00000000ff03723e */ /* 0x000fc800000000ff */
[----:B------:R-:W-:-:S05]  /*d490*/  PRMT R3, R3, 0x5410, RZ ;  /* 0x0000541003037816 */ /* 0x000fca00000000ff */
[----:B------:R-:W-:Y:S01]  /*d4a0*/  STG.E desc[UR36][R16.64], R3 ;  /* 0x0000000310007986 */ /* 0x000fe2000c101924 */
[----:B------:R-:W-:Y:S05]  /*d4b0*/  EXIT ;  /* 0x000000000000794d */ /* 0x000fea0003800000 */
.L_x_2227:
[----:B------:R-:W-:Y:S01]  /*d4c0*/  STG.E.64 desc[UR36][R16.64], R4 ;  /* 0x0000000410007986 */ /* 0x000fe2000c101b24 */
[----:B------:R-:W-:Y:S05]  /*d4d0*/  EXIT ;  /* 0x000000000000794d */ /* 0x000fea0003800000 */
.L_x_2218:
        /* <DEDUP_REMOVED lines=11> */
[----:B0-----:R-:W-:Y:S01]  /*d590*/  STG.E.U16 desc[UR36][R16.64], R5 ;  /* 0x0000000510007986 */ /* 0x001fe2000c101524 */
[----:B------:R-:W-:Y:S05]  /*d5a0*/  EXIT ;  /* 0x000000000000794d */ /* 0x000fea0003800000 */
.L_x_2232:
        /* <DEDUP_REMOVED lines=11> */
[----:B--2---:R-:W-:-:S04]  /*d660*/  @P0 SHF.R.U32.HI R0, RZ, 0x14, R3 ;  /* 0x00000014ff000819 */ /* 0x004fc80000011603 */
        /* <DEDUP_REMOVED lines=9> */
.L_x_2235:
[----:B------:R-:W-:-:S04]  /*d700*/  SHF.R.U32.HI R3, RZ, 0x18, R3 ;  /* 0x00000018ff037819 */ /* 0x000fc80000011603 */
[----:B------:R-:W-:-:S04]  /*d710*/  LOP3.LUT R0, R0, 0x80, R3, 0xf8, !PT ;  /* 0x0000008000007812 */ /* 0x000fc800078ef803 */
[----:B------:R-:W-:-:S07]  /*d720*/  PRMT R8, R0, 0x7610, R8 ;  /* 0x0000761000087816 */ /* 0x000fce0000000008 */
.L_x_2234:
[----:B------:R-:W-:Y:S05]  /*d730*/  BSYNC.RECONVERGENT B0 ;  /* 0x0000000000007941 */ /* 0x000fea0003800200 */
.L_x_2233:
[----:B------:R-:W-:Y:S01]  /*d740*/  STG.E.U8 desc[UR36][R16.64], R8 ;  /* 0x0000000810007986 */ /* 0x000fe2000c101124 */
[----:B------:R-:W-:Y:S05]  /*d750*/  EXIT ;  /* 0x000000000000794d */ /* 0x000fea0003800000 */
.L_x_2231:
        /* <DEDUP_REMOVED lines=21> */
.L_x_2238:
[----:B------:R-:W-:-:S04]  /*d8b0*/  SHF.R.U32.HI R3, RZ, 0x18, R3 ;  /* 0x00000018ff037819 */ /* 0x000fc80000011603 */
[----:B------:R-:W-:-:S04]  /*d8c0*/  LOP3.LUT R0, R0, 0x80, R3, 0xf8, !PT ;  /* 0x0000008000007812 */ /* 0x000fc800078ef803 */
[----:B------:R-:W-:-:S07]  /*d8d0*/  PRMT R8, R0, 0x7610, R8 ;  /* 0x0000761000087816 */ /* 0x000fce0000000008 */
.L_x_2237:
[----:B------:R-:W-:Y:S05]  /*d8e0*/  BSYNC.RECONVERGENT B0 ;  /* 0x0000000000007941 */ /* 0x000fea0003800200 */
.L_x_2236:
[----:B------:R-:W-:Y:S01]  /*d8f0*/  STG.E.U8 desc[UR36][R16.64], R8 ;  /* 0x0000000810007986 */ /* 0x000fe2000c101124 */
[----:B------:R-:W-:Y:S05]  /*d900*/  EXIT ;  /* 0x000000000000794d */ /* 0x000fea0003800000 */
.L_x_2230:
        /* <DEDUP_REMOVED lines=14> */
[--C-:B--2---:R-:W-:Y:S02]  /*d9f0*/  @P1 SHF.R.U32.HI R0, RZ, 0x16, R6.reuse ;  /* 0x00000016ff001819 */ /* 0x104fe40000011606 */
        /* <DEDUP_REMOVED lines=11> */
.L_x_2240:
[----:B------:R-:W0:Y:S02]  /*dab0*/  F2I.U64.F64.TRUNC R4, R4 ;  /* 0x0000000400047311 */ /* 0x000e24000030d800 */
[----:B0-----:R-:W-:Y:S01]  /*dac0*/  STG.E.64 desc[UR36][R16.64], R4 ;  /* 0x0000000410007986 */ /* 0x001fe2000c101b24 */
[----:B------:R-:W-:Y:S05]  /*dad0*/  EXIT ;  /* 0x000000000000794d */ /* 0x000fea0003800000 */
.L_x_2239:
[----:B------:R-:W0:Y:S02]  /*dae0*/  F2I.U32.F64.TRUNC R5, R4 ;  /* 0x0000000400057311 */ /* 0x000e24000030d000 */
[----:B0-----:R-:W-:Y:S01]  /*daf0*/  STG.E desc[UR36][R16.64], R5 ;  /* 0x0000000510007986 */ /* 0x001fe2000c101924 */
[----:B------:R-:W-:Y:S05]  /*db00*/  EXIT ;  /* 0x000000000000794d */ /* 0x000fea0003800000 */
.L_x_2229:
        /* <DEDUP_REMOVED lines=8> */
[----:B------:R-:W-:Y:S01]  /*db90*/  STG.E.U8 desc[UR36][R16.64], R3 ;  /* 0x0000000310007986 */ /* 0x000fe2000c101124 */
[----:B------:R-:W-:Y:S05]  /*dba0*/  EXIT ;  /* 0x000000000000794d */ /* 0x000fea0003800000 */
.L_x_2242:
[----:B------:R-:W-:-:S05]  /*dbb0*/  CS2R R6, SRZ ;  /* 0x0000000000067805 */ /* 0x000fca000001ff00 */
[----:B------:R-:W-:Y:S01]  /*dbc0*/  STG.E.128 desc[UR36][R16.64], R4 ;  /* 0x0000000410007986 */ /* 0x000fe2000c101d24 */
[----:B------:R-:W-:Y:S05]  /*dbd0*/  EXIT ;  /* 0x000000000000794d */ /* 0x000fea0003800000 */
.L_x_2241:
[----:B------:R-:W-:-:S09]  /*dbe0*/  UISETP.NE.AND UP0, UPT, UR4, 0xf, UPT ;  /* 0x0000000f0400788c */ /* 0x000fd2000bf05270 */
[----:B------:R-:W-:Y:S05]  /*dbf0*/  BRA.U !UP0, `(.L_x_2243) ;  /* 0x0000000508087547 */ /* 0x000fea000b800000 */
[----:B------:R-:W-:-:S09]  /*dc00*/  UISETP.NE.AND UP0, UPT, UR4, 0x17, UPT ;  /* 0x000000170400788c */ /* 0x000fd2000bf05270 */
[----:B------:R-:W-:Y:S05]  /*dc10*/  BRA.U !UP0, `(.L_x_2244) ;  /* 0x0000000108a07547 */ /* 0x000fea000b800000 */
[----:B------:R-:W-:-:S09]  /*dc20*/  UISETP.NE.AND UP0, UPT, UR4, 0x18, UPT ;  /* 0x000000180400788c */ /* 0x000fd2000bf05270 */
[----:B------:R-:W-:Y:S05]  /*dc30*/  BRA.U !UP0, `(.L_x_2245) ;  /* 0x0000000108447547 */ /* 0x000fea000b800000 */
.L_x_2222:
[----:B--2---:R-:W-:Y:S01]  /*dc40*/  MOV R0, 0x0 ;  /* 0x0000000000007802 */ /* 0x004fe20000000f00 */
        /* <DEDUP_REMOVED lines=15> */
.L_x_2246:
[----:B------:R-:W-:Y:S05]  /*dd40*/  EXIT ;  /* 0x000000000000794d */ /* 0x000fea0003800000 */
.L_x_2245:
[----:B------:R-:W-:Y:S01]  /*dd50*/  UMOV UR4, 0xf0000000 ;  /* 0xf000000000047882 */ /* 0x000fe20000000000 */
[----:B------:R-:W-:Y:S01]  /*dd60*/  UMOV UR5, 0x380fffff ;  /* 0x380fffff00057882 */ /* 0x000fe20000000000 */
[----:B------:R-:W0:Y:S01]  /*dd70*/  F2F.F32.F64 R7, R4 ;  /* 0x0000000400077310 */ /* 0x000e220000301000 */
[----:B------:R-:W-:Y:S01]  /*dd80*/  DSETP.GEU.AND P0, PT, |R4|, UR4, PT ;  /* 0x0000000404007e2a */ /* 0x000fe2000bf0e200 */
[----:B------:R-:W-:Y:S01]  /*dd90*/  BSSY.RECONVERGENT B0, `(.L_x_2247) ;  /* 0x000000d000007945 */ /* 0x000fe20003800200 */
[----:B--2---:R-:W-:-:S12]  /*dda0*/  IMAD.MOV.U32 R0, RZ, RZ, 0x7f ;  /* 0x0000007fff007424 */ /* 0x004fd800078e00ff */
        /* <DEDUP_REMOVED lines=11> */
.L_x_2248:
[----:B------:R-:W-:Y:S05]  /*de60*/  BSYNC.RECONVERGENT B0 ;  /* 0x0000000000007941 */ /* 0x000fea0003800200 */
.L_x_2247:
[----:B------:R-:W-:-:S05]  /*de70*/  LOP3.LUT R3, R0, 0x80, R3, 0xf8, !PT ;  /* 0x0000008000037812 */ /* 0x000fca00078ef803 */
[----:B------:R-:W-:Y:S01]  /*de80*/  STG.E.U8 desc[UR36][R16.64], R3 ;  /* 0x0000000310007986 */ /* 0x000fe2000c101124 */
[----:B------:R-:W-:Y:S05]  /*de90*/  EXIT ;  /* 0x000000000000794d */ /* 0x000fea0003800000 */
.L_x_2244:
        /* <DEDUP_REMOVED lines=13> */
[----:B------:R-:W-:Y:S01]  /*df70*/  @P0 SHF.R.U32.HI R0, RZ, 0x15, R0 ;  /* 0x00000015ff000819 */ /* 0x000fe20000011600 */
[----:B------:R-:W-:Y:S01]  /*df80*/  @!P0 FADD.FTZ R0, R2, 128 ;  /* 0x4300000002008421 */ /* 0x000fe20000010000 */
[----:B------:R-:W-:Y:S06]  /*df90*/  BRA `(.L_x_2251) ;  /* 0x00000000000c7947 */ /* 0x000fec0003800000 */
.L_x_2250:
[----:B------:R-:W-:Y:S02]  /*dfa0*/  ISETP.GT.U32.AND P0, PT, R2, 0x7f800000, PT ;  /* 0x7f8000000200780c */ /* 0x000fe40003f04070 */
[----:B--2---:R-:W-:-:S04]  /*dfb0*/  MOV R0, 0x7f ;  /* 0x0000007f00007802 */ /* 0x004fc80000000f00 */
[----:B------:R-:W-:-:S07]  /*dfc0*/  SEL R0, R0, 0x7c, P0 ;  /* 0x0000007c00007807 */ /* 0x000fce0000000000 */
.L_x_2251:
[----:B------:R-:W-:Y:S05]  /*dfd0*/  BSYNC.RECONVERGENT B0 ;  /* 0x0000000000007941 */ /* 0x000fea0003800200 */
.L_x_2249:
[----:B------:R-:W-:-:S04]  /*dfe0*/  SHF.R.U32.HI R3, RZ, 0x18, R3 ;  /* 0x00000018ff037819 */ /* 0x000fc80000011603 */
[----:B------:R-:W-:-:S05]  /*dff0*/  LOP3.LUT R3, R0, 0x80, R3, 0xf8, !PT ;  /* 0x0000008000037812 */ /* 0x000fca00078ef803 */
[----:B------:R-:W-:Y:S01]  /*e000*/  STG.E.U8 desc[UR36][R16.64], R3 ;  /* 0x0000000310007986 */ /* 0x000fe2000c101124 */
[----:B------:R-:W-:Y:S05]  /*e010*/  EXIT ;  /* 0x000000000000794d */ /* 0x000fea0003800000 */
.L_x_2243:
[----:B------:R-:W-:Y:S01]  /*e020*/  UMOV UR4, 0xf0000000 ;  /* 0xf000000000047882 */ /* 0x000fe20000000000 */
[----:B------:R-:W-:Y:S01]  /*e030*/  UMOV UR5, 0x380fffff ;  /* 0x380fffff00057882 */ /* 0x000fe20000000000 */
[----:B--2---:R-:W0:Y:S01]  /*e040*/  F2F.F32.F64 R0, R4 ;  /* 0x0000000400007310 */ /* 0x004e220000301000 */
[----:B------:R-:W-:-:S14]  /*e050*/  DSETP.GEU.AND P0, PT, |R4|, UR4, PT ;  /* 0x0000000404007e2a */ /* 0x000fdc000bf0e200 */
[----:B0-----:R-:W-:-:S05]  /*e060*/  @!P0 FMUL R0, R0, 1.175494350822287508e-38 ;  /* 0x0080000000008820 */ /* 0x001fca0000400000 */
[----:B------:R-:W-:-:S05]  /*e070*/  F2FP.BF16.F32.PACK_AB R0, RZ, R0 ;  /* 0x00000000ff00723e */ /* 0x000fca00000010ff */
[----:B------:R-:W-:Y:S01]  /*e080*/  STG.E.U16 desc[UR36][R16.64], R0 ;  /* 0x0000000010007986 */ /* 0x000fe2000c101524 */
[----:B------:R-:W-:Y:S05]  /*e090*/  EXIT ;  /* 0x000000000000794d */ /* 0x000fea0003800000 */
.L_x_2252:
        /* <DEDUP_REMOVED lines=14> */
.L_x_2751:


//--------------------- .text._ZN2at6native27unrolled_elementwise_kernelIZZZNS0_16atan_kernel_cudaERNS_18TensorIteratorBaseEENKUlvE0_clEvENKUlvE_clEvEUldE_St5arrayIPcLm2EELi4E23TrivialOffsetCalculatorILi1EjESB_NS0_6memory12LoadWithCastILi1EEENSC_13StoreWithCastILi1EEEEEviT_T0_T2_T3_T4_T5_ --------------------------
	.section	.text._ZN2at6native27unrolled_elementwise_kernelIZZZNS0_16atan_kernel_cudaERNS_18TensorIteratorBaseEENKUlvE0_clEvENKUlvE_clEvEUldE_St5arrayIPcLm2EELi4E23TrivialOffsetCalculatorILi1EjESB_NS0_6memory12LoadWithCastILi1EEENSC_13StoreWithCastILi1EEEEEviT_T0_T2_T3_T4_T5_,"ax",@progbits
	.align	128
        .global         _ZN2at6native27unrolled_elementwise_kernelIZZZNS0_16atan_kernel_cudaERNS_18TensorIteratorBaseEENKUlvE0_clEvENKUlvE_clEvEUldE_St5arrayIPcLm2EELi4E23TrivialOffsetCalculatorILi1EjESB_NS0_6memory12LoadWithCastILi1EEENSC_13StoreWithCastILi1EEEEEviT_T0_T2_T3_T4_T5_
        .type           _ZN2at6native27unrolled_elementwise_kernelIZZZNS0_16atan_kernel_cudaERNS_18TensorIteratorBaseEENKUlvE0_clEvENKUlvE_clEvEUldE_St5arrayIPcLm2EELi4E23TrivialOffsetCalculatorILi1EjESB_NS0_6memory12LoadWithCastILi1EEENSC_13StoreWithCastILi1EEEEEviT_T0_T2_T3_T4_T5_,@function
        .size           _ZN2at6native27unrolled_elementwise_kernelIZZZNS0_16atan_kernel_cudaERNS_18TensorIteratorBaseEENKUlvE0_clEvENKUlvE_clEvEUldE_St5arrayIPcLm2EELi4E23TrivialOffsetCalculatorILi1EjESB_NS0_6memory12LoadWithCastILi1EEENSC_13StoreWithCastILi1EEEEEviT_T0_T2_T3_T4_T5_,(.L_x_2752 - _ZN2at6native27unrolled_elementwise_kernelIZZZNS0_16atan_kernel_cudaERNS_18TensorIteratorBaseEENKUlvE0_clEvENKUlvE_clEvEUldE_St5arrayIPcLm2EELi4E23TrivialOffsetCalculatorILi1EjESB_NS0_6memory12LoadWithCastILi1EEENSC_13StoreWithCastILi1EEEEEviT_T0_T2_T3_T4_T5_)
        .other          _ZN2at6native27unrolled_elementwise_kernelIZZZNS0_16atan_kernel_cudaERNS_18TensorIteratorBaseEENKUlvE0_clEvENKUlvE_clEvEUldE_St5arrayIPcLm2EELi4E23TrivialOffsetCalculatorILi1EjESB_NS0_6memory12LoadWithCastILi1EEENSC_13StoreWithCastILi1EEEEEviT_T0_T2_T3_T4_T5_,@"STO_CUDA_ENTRY STV_DEFAULT"
_ZN2at6native27unrolled_elementwise_kernelIZZZNS0_16atan_kernel_cudaERNS_18TensorIteratorBaseEENKUlvE0_clEvENKUlvE_clEvEUldE_St5arrayIPcLm2EELi4E23TrivialOffsetCalculatorILi1EjESB_NS0_6memory12LoadWithCastILi1EEENSC_13StoreWithCastILi1EEEEEviT_T0_T2_T3_T4_T5_:
.text._ZN2at6native27unrolled_elementwise_kernelIZZZNS0_16atan_kernel_cudaERNS_18TensorIteratorBaseEENKUlvE0_clEvENKUlvE_clEvEUldE_St5arrayIPcLm2EELi4E23TrivialOffsetCalculatorILi1EjESB_NS0_6memory12LoadWithCastILi1EEENSC_13StoreWithCastILi1EEEEEviT_T0_T2_T3_T4_T5_:
[----:B------:R-:W0:Y:S01]  /*0000*/  LDC R1, c[0x0][0x37c] ;  /* 0x0000df00ff017b82 */ /* 0x000e220000000800 */
[----:B------:R-:W1:Y:S07]  /*0010*/  S2R R18, SR_CTAID.X ;  /* 0x0000000000127919 */ /* 0x000e6e0000002500 */
[----:B------:R-:W1:Y:S01]  /*0020*/  LDC R19, c[0x0][0x380] ;  /* 0x0000e000ff137b82 */ /* 0x000e620000000800 */
[----:B------:R-:W2:Y:S01]  /*0030*/  LDCU.64 UR36, c[0x0][0x358] ;  /* 0x00006b00ff2477ac */ /* 0x000ea20008000a00 */
[----:B------:R-:W-:Y:S01]  /*0040*/  BSSY.RECONVERGENT B7, `(.L_x_2253) ;  /* 0x00000fa000077945 */ /* 0x000fe20003800200 */
[----:B------:R-:W3:Y:S01]  /*0050*/  S2R R2, SR_TID.X ;  /* 0x0000000000027919 */ /* 0x000ee20000002100 */
[----:B------:R-:W-:Y:S01]  /*0060*/  CS2R R28, SRZ ;  /* 0x00000000001c7805 */ /* 0x000fe2000001ff00 */
        /* <DEDUP_REMOVED lines=24> */
[----:B--2---:R0:W1:Y:S01]  /*01f0*/  I2F.F64.S16 R28, R2 ;  /* 0x00000002001c7312 */ /* 0x0040620000101c00 */
[----:B------:R-:W-:Y:S05]  /*0200*/  BRA `(.L_x_2261) ;  /* 0x0000000c006c7947 */ /* 0x000fea0003800000 */
.L_x_2259:
[----:B------:R-:W2:Y:S02]  /*0210*/  LDG.E.U8 R2, desc[UR36][R2.64] ;  /* 0x0000002402027981 */ /* 0x000ea4000c1e1100 */
[----:B--2---:R0:W1:Y:S01]  /*0220*/  I2F.F64.U16 R28, R2 ;  /* 0x00000002001c7312 */ /* 0x0040620000101800 */
[----:B------:R-:W-:Y:S05]  /*0230*/  BRA `(.L_x_2261) ;  /* 0x0000000c00607947 */ /* 0x000fea0003800000 */
.L_x_2258:
        /* <DEDUP_REMOVED lines=9> */
.L_x_2263:
[----:B------:R-:W2:Y:S02]  /*02d0*/  LDG.E R2, desc[UR36][R2.64] ;  /* 0x0000002402027981 */ /* 0x000ea4000c1e1900 */
[----:B--2---:R1:W2:Y:S01]  /*02e0*/  I2F.F64 R28, R2 ;  /* 0x00000002001c7312 */ /* 0x0042a20000201c00 */
[----:B------:R-:W-:Y:S05]  /*02f0*/  BRA `(.L_x_2261) ;  /* 0x0000000c00307947 */ /* 0x000fea0003800000 */
.L_x_2262:
[----:B------:R-:W2:Y:S02]  /*0300*/  LDG.E.U16 R2, desc[UR36][R2.64] ;  /* 0x0000002402027981 */ /* 0x000ea4000c1e1500 */
[----:B--2---:R3:W4:Y:S01]  /*0310*/  I2F.F64.S16 R28, R2 ;  /* 0x00000002001c7312 */ /* 0x0047220000101c00 */
[----:B------:R-:W-:Y:S05]  /*0320*/  BRA `(.L_x_2261) ;  /* 0x0000000c00247947 */ /* 0x000fea0003800000 */
.L_x_2257:
        /* <DEDUP_REMOVED lines=10> */
.L_x_2265:
[----:B------:R-:W2:Y:S02]  /*03d0*/  LDG.E.U16 R0, desc[UR36][R2.64] ;  /* 0x0000002402007981 */ /* 0x000ea4000c1e1500 */
[----:B--2---:R-:W-:-:S05]  /*03e0*/  HADD2.F32 R0, -RZ, R0.H0_H0 ;  /* 0x20000000ff007230 */ /* 0x004fca0000004100 */
[----:B------:R-:W-:-:S04]  /*03f0*/  FMUL.FTZ R0, R0, 1 ;  /* 0x3f80000000007820 */ /* 0x000fc80000410000 */
[----:B------:R0:W1:Y:S01]  /*0400*/  F2F.F64.F32 R28, R0 ;  /* 0x00000000001c7310 */ /* 0x0000620000201800 */
[----:B------:R-:W-:Y:S05]  /*0410*/  BRA `(.L_x_2261) ;  /* 0x0000000800e87947 */ /* 0x000fea0003800000 */
.L_x_2264:
        /* <DEDUP_REMOVED lines=10> */
.L_x_2267:
[----:B------:R-:W2:Y:S02]  /*04c0*/  LDG.E.U16 R2, desc[UR36][R2.64] ;  /* 0x0000002402027981 */ /* 0x000ea4000c1e1500 */
[----:B--2---:R-:W-:-:S05]  /*04d0*/  HADD2.F32 R0, -RZ, R2.H0_H0 ;  /* 0x20000002ff007230 */ /* 0x004fca0000004100 */
[----:B------:R-:W-:-:S04]  /*04e0*/  FMUL.FTZ R0, R0, 1 ;  /* 0x3f80000000007820 */ /* 0x000fc80000410000 */
[----:B------:R0:W1:Y:S01]  /*04f0*/  F2F.F64.F32 R28, R0 ;  /* 0x00000000001c7310 */ /* 0x0000620000201800 */
[----:B------:R-:W-:Y:S05]  /*0500*/  BRA `(.L_x_2261) ;  /* 0x0000000800ac7947 */ /* 0x000fea0003800000 */
.L_x_2266:
[----:B------:R0:W5:Y:S01]  /*0510*/  LDG.E.64 R28, desc[UR36][R2.64] ;  /* 0x00000024021c7981 */ /* 0x000162000c1e1b00 */
[----:B------:R-:W-:Y:S05]  /*0520*/  BRA `(.L_x_2261) ;  /* 0x0000000800a47947 */ /* 0x000fea0003800000 */
.L_x_2256:
        /* <DEDUP_REMOVED lines=13> */
.L_x_2270:
[----:B------:R0:W5:Y:S01]  /*0600*/  LDG.E.64 R28, desc[UR36][R2.64] ;  /* 0x00000024021c7981 */ /* 0x000162000c1e1b00 */
[----:B------:R-:W-:Y:S05]  /*0610*/  BRA `(.L_x_2261) ;  /* 0x0000000800687947 */ /* 0x000fea0003800000 */
.L_x_2269:
        /* <DEDUP_REMOVED lines=23> */
[----:B------:R-:W-:-:S05]  /*0790*/  LOP3.LUT R5, R5, 0x80000000, R0, 0xf8, !PT ;  /* 0x8000000005057812 */ /* 0x000fca00078ef800 */
[----:B------:R-:W-:-:S04]  /*07a0*/  FMUL.FTZ R5, R5, 1 ;  /* 0x3f80000005057820 */ /* 0x000fc80000410000 */
[----:B------:R0:W1:Y:S01]  /*07b0*/  F2F.F64.F32 R28, R5 ;  /* 0x00000005001c7310 */ /* 0x0000620000201800 */
[----:B------:R-:W-:Y:S05]  /*07c0*/  BRA `(.L_x_2261) ;  /* 0x0000000400fc7947 */ /* 0x000fea0003800000 */
.L_x_2272:
        /* <DEDUP_REMOVED lines=14> */
.L_x_2271:
[----:B------:R-:W2:Y:S02]  /*08b0*/  LDG.E.U16 R0, desc[UR36][R2.64] ;  /* 0x0000002402007981 */ /* 0x000ea4000c1e1500 */
[----:B--2---:R-:W-:-:S04]  /*08c0*/  IMAD.U32 R0, R0, 0x10000, RZ ;  /* 0x0001000000007824 */ /* 0x004fc800078e00ff */
[----:B------:R-:W-:-:S04]  /*08d0*/  FMUL.FTZ R0, R0, 1 ;  /* 0x3f80000000007820 */ /* 0x000fc80000410000 */
[----:B------:R0:W1:Y:S01]  /*08e0*/  F2F.F64.F32 R28, R0 ;  /* 0x00000000001c7310 */ /* 0x0000620000201800 */
[----:B------:R-:W-:Y:S05]  /*08f0*/  BRA `(.L_x_2261) ;  /* 0x0000000400b07947 */ /* 0x000fea0003800000 */
.L_x_2268:
        /* <DEDUP_REMOVED lines=9> */
[----:B--2---:R0:W1:Y:S01]  /*0990*/  I2F.F64.U16 R28, R2 ;  /* 0x00000002001c7312 */ /* 0x0040620000101800 */
[----:B------:R-:W-:Y:S05]  /*09a0*/  BRA `(.L_x_2261) ;  /* 0x0000000400847947 */ /* 0x000fea0003800000 */
.L_x_2275:
        /* <DEDUP_REMOVED lines=21> */
.L_x_2277:
[----:B------:R-:W-:Y:S05]  /*0b00*/  BSYNC.RECONVERGENT B0 ;  /* 0x0000000000007941 */ /* 0x000fea0003800200 */
.L_x_2276:
[----:B------:R-:W-:Y:S01]  /*0b10*/  IMAD.SHL.U32 R0, R0, 0x100000, RZ ;  /* 0x0010000000007824 */ /* 0x000fe200078e00ff */
[----:B------:R-:W-:-:S04]  /*0b20*/  LEA R2, R2, 0x3b800000, 0x17 ;  /* 0x3b80000002027811 */ /* 0x000fc800078eb8ff */
[----:B------:R-:W-:-:S05]  /*0b30*/  LOP3.LUT R0, R2, R0, R7, 0xfe, !PT ;  /* 0x0000000002007212 */ /* 0x000fca00078efe07 */
[----:B------:R-:W-:-:S04]  /*0b40*/  FMUL.FTZ R0, R0, 1 ;  /* 0x3f80000000007820 */ /* 0x000fc80000410000 */
[----:B------:R0:W1:Y:S01]  /*0b50*/  F2F.F64.F32 R28, R0 ;  /* 0x00000000001c7310 */ /* 0x0000620000201800 */
[----:B------:R-:W-:Y:S05]  /*0b60*/  BRA `(.L_x_2261) ;  /* 0x0000000400147947 */ /* 0x000fea0003800000 */
.L_x_2274:
        /* <DEDUP_REMOVED lines=21> */
.L_x_2279:
[----:B------:R-:W-:Y:S05]  /*0cc0*/  BSYNC.RECONVERGENT B0 ;  /* 0x0000000000007941 */ /* 0x000fea0003800200 */
.L_x_2278:
[----:B------:R-:W-:Y:S01]  /*0cd0*/  IMAD.SHL.U32 R0, R0, 0x200000, RZ ;  /* 0x0020000000007824 */ /* 0x000fe200078e00ff */
[----:B------:R-:W-:-:S04]  /*0ce0*/  LEA R2, R2, 0x37800000, 0x17 ;  /* 0x3780000002027811 */ /* 0x000fc800078eb8ff */
[----:B------:R-:W-:-:S05]  /*0cf0*/  LOP3.LUT R0, R2, R0, R7, 0xfe, !PT ;  /* 0x0000000002007212 */ /* 0x000fca00078efe07 */
[----:B------:R-:W-:-:S04]  /*0d00*/  FMUL.FTZ R0, R0, 1 ;  /* 0x3f80000000007820 */ /* 0x000fc80000410000 */
[----:B------:R0:W1:Y:S01]  /*0d10*/  F2F.F64.F32 R28, R0 ;  /* 0x00000000001c7310 */ /* 0x0000620000201800 */
[----:B------:R-:W-:Y:S05]  /*0d20*/  BRA `(.L_x_2261) ;  /* 0x0000000000a47947 */ /* 0x000fea0003800000 */
.L_x_2273:
[----:B------:R-:W-:-:S09]  /*0d30*/  UISETP.NE.AND UP0, UPT, UR4, 0x1c, UPT ;  /* 0x0000001c0400788c */ /* 0x000fd2000bf05270 */
[----:B------:R-:W-:Y:S05]  /*0d40*/  BRA.U !UP0, `(.L_x_2280) ;  /* 0x0000000108947547 */ /* 0x000fea000b800000 */
[----:B------:R-:W-:-:S09]  /*0d50*/  UISETP.NE.AND UP0, UPT, UR4, 0x1d, UPT ;  /* 0x0000001d0400788c */ /* 0x000fd2000bf05270 */
[----:B------:R-:W-:Y:S05]  /*0d60*/  BRA.U !UP0, `(.L_x_2281) ;  /* 0x0000000108807547 */ /* 0x000fea000b800000 */
[----:B------:R-:W-:-:S09]  /*0d70*/  UISETP.NE.AND UP0, UPT, UR4, 0x2c, UPT ;  /* 0x0000002c0400788c */ /* 0x000fd2000bf05270 */
[----:B------:R-:W-:Y:S05]  /*0d80*/  BRA.U !UP0, `(.L_x_2282) ;  /* 0x0000000108487547 */ /* 0x000fea000b800000 */
.L_x_2260:
        /* <DEDUP_REMOVED lines=16> */
.L_x_2283:
[----:B------:R-:W-:Y:S01]  /*0e90*/  CS2R R28, SRZ ;  /* 0x00000000001c7805 */ /* 0x000fe2000001ff00 */
[----:B------:R-:W-:Y:S06]  /*0ea0*/  BRA `(.L_x_2261) ;  /* 0x0000000000447947 */ /* 0x000fec0003800000 */
.L_x_2282:
[----:B------:R-:W2:Y:S01]  /*0eb0*/  LDG.E.U8 R0, desc[UR36][R2.64] ;  /* 0x0000002402007981 */ /* 0x000ea2000c1e1100 */
[----:B------:R-:W-:Y:S02]  /*0ec0*/  IMAD.MOV.U32 R28, RZ, RZ, 0x0 ;  /* 0x00000000ff1c7424 */ /* 0x000fe400078e00ff */
[----:B------:R-:W-:Y:S01]  /*0ed0*/  IMAD.MOV.U32 R29, RZ, RZ, 0x38000000 ;  /* 0x38000000ff1d7424 */ /* 0x000fe200078e00ff */
[----:B--2---:R-:W-:-:S13]  /*0ee0*/  ISETP.NE.AND P0, PT, R0, RZ, PT ;  /* 0x000000ff0000720c */ /* 0x004fda0003f05270 */
[----:B------:R-:W-:Y:S05]  /*0ef0*/  @!P0 BRA `(.L_x_2261) ;  /* 0x0000000000308947 */ /* 0x000fea0003800000 */
[----:B------:R-:W-:-:S13]  /*0f00*/  ISETP.NE.AND P0, PT, R0, 0xff, PT ;  /* 0x000000ff0000780c */ /* 0x000fda0003f05270 */
[----:B------:R-:W-:Y:S02]  /*0f10*/  @P0 IMAD.SHL.U32 R0, R0, 0x800000, RZ ;  /* 0x0080000000000824 */ /* 0x000fe400078e00ff */
[----:B------:R-:W-:Y:S02]  /*0f20*/  @!P0 IMAD.MOV.U32 R28, RZ, RZ, 0x20000000 ;  /* 0x20000000ff1c8424 */ /* 0x000fe400078e00ff */
[----:B------:R-:W-:Y:S02]  /*0f30*/  @!P0 IMAD.MOV.U32 R29, RZ, RZ, 0x7ff80000 ;  /* 0x7ff80000ff1d8424 */ /* 0x000fe400078e00ff */
[----:B------:R-:W-:-:S04]  /*0f40*/  @P0 FMUL.FTZ R0, R0, 1 ;  /* 0x3f80000000000820 */ /* 0x000fc80000410000 */
[----:B------:R0:W1:Y:S01]  /*0f50*/  @P0 F2F.F64.F32 R28, R0 ;  /* 0x00000000001c0310 */ /* 0x0000620000201800 */
[----:B------:R-:W-:Y:S05]  /*0f60*/  BRA `(.L_x_2261) ;  /* 0x0000000000147947 */ /* 0x000fea0003800000 */
.L_x_2281:
[----:B------:R-:W2:Y:S02]  /*0f70*/  LDG.E.64 R28, desc[UR36][R2.64] ;  /* 0x00000024021c7981 */ /* 0x000ea4000c1e1b00 */
[----:B--2---:R-:W0:Y:S01]  /*0f80*/  I2F.F64.U64 R28, R28 ;  /* 0x0000001c001c7312 */ /* 0x004e220000301800 */
[----:B------:R-:W-:Y:S05]  /*0f90*/  BRA `(.L_x_2261) ;  /* 0x0000000000087947 */ /* 0x000fea0003800000 */
.L_x_2280:
[----:B------:R-:W2:Y:S02]  /*0fa0*/  LDG.E R2, desc[UR36][R2.64] ;  /* 0x0000002402027981 */ /* 0x000ea4000c1e1900 */
[----:B--2---:R0:W1:Y:S02]  /*0fb0*/  I2F.F64.U32 R28, R2 ;  /* 0x00000002001c7312 */ /* 0x0040640000201800 */
.L_x_2261:
[----:B------:R-:W-:Y:S05]  /*0fc0*/  BSYNC.RECONVERGENT B6 ;  /* 0x0000000000067941 */ /* 0x000fea0003800200 */
.L_x_2255:
[----:B01-3--:R-:W-:-:S07]  /*0fd0*/  VIADD R2, R23, 0x80 ;  /* 0x0000008017027836 */ /* 0x00bfce0000000000 */
.L_x_2254:
[----:B------:R-:W-:Y:S05]  /*0fe0*/  BSYNC.RECONVERGENT B7 ;  /* 0x0000000000077941 */ /* 0x000fea0003800200 */
.L_x_2253:
[----:B------:R-:W-:Y:S01]  /*0ff0*/  ISETP.GE.AND P0, PT, R2, R19, PT ;  /* 0x000000130200720c */ /* 0x000fe20003f06270 */
[----:B------:R-:W-:Y:S01]  /*1000*/  BSSY.RECONVERGENT B7, `(.L_x_2284) ;  /* 0x00000f6000077945 */ /* 0x000fe20003800200 */
[----:B------:R-:W-:-:S11]  /*1010*/  CS2R R26, SRZ ;  /* 0x00000000001a7805 */ /* 0x000fd6000001ff00 */
[----:B------:R-:W-:Y:S05]  /*1020*/  @P0 BRA `(.L_x_2285) ;  /* 0x0000000c00cc0947 */ /* 0x000fea0003800000 */
        /* <DEDUP_REMOVED lines=18> */
[----:B------:R-:W3:Y:S02]  /*1150*/  LDG.E.S8 R4, desc[UR36][R4.64] ;  /* 0x0000002404047981 */ /* 0x000ee4000c1e1300 */
[----:B---3--:R0:W1:Y:S01]  /*1160*/  I2F.F64.S16 R26, R4 ;  /* 0x00000004001a7312 */ /* 0x0080620000101c00 */
[----:B------:R-:W-:Y:S05]  /*1170*/  BRA `(.L_x_2292) ;  /* 0x0000000c00707947 */ /* 0x000fea0003800000 */
.L_x_2290:
[----:B------:R-:W3:Y:S02]  /*1180*/  LDG.E.U8 R4, desc[UR36][R4.64] ;  /* 0x0000002404047981 */ /* 0x000ee4000c1e1100 */
[----:B---3--:R0:W1:Y:S01]  /*1190*/  I2F.F64.U16 R26, R4 ;  /* 0x00000004001a7312 */ /* 0x0080620000101800 */
[----:B------:R-:W-:Y:S05]  /*11a0*/  BRA `(.L_x_2292) ;  /* 0x0000000c00647947 */ /* 0x000fea0003800000 */
.L_x_2289:
[----:B------:R-:W-:-:S09]  /*11b0*/  UISETP.NE.AND UP0, UPT, UR4, 0x2, UPT ;  /* 0x000000020400788c */ /* 0x000fd2000bf05270 */
[----:B------:R-:W-:Y:S05]  /*11c0*/  BRA.U !UP0, `(.L_x_2293) ;  /* 0x0000000108287547 */ /* 0x000fea000b800000 */
[----:B------:R-:W-:-:S09]  /*11d0*/  UISETP.NE.AND UP0, UPT, UR4, 0x3, UPT ;  /* 0x000000030400788c */ /* 0x000fd2000bf05270 */
[----:B------:R-:W-:Y:S05]  /*11e0*/  BRA.U !UP0, `(.L_x_2294) ;  /* 0x0000000108147547 */ /* 0x000fea000b800000 */
[----:B------:R-:W-:-:S09]  /*11f0*/  UISETP.NE.AND UP0, UPT, UR4, 0x4, UPT ;  /* 0x000000040400788c */ /* 0x000fd2000bf05270 */
[----:B------:R-:W-:Y:S05]  /*1200*/  BRA.U UP0, `(.L_x_2291) ;  /* 0x0000000900f07547 */ /* 0x000fea000b800000 */
[----:B------:R-:W3:Y:S02]  /*1210*/  LDG.E.64 R26, desc[UR36][R4.64] ;  /* 0x00000024041a7981 */ /* 0x000ee4000c1e1b00 */
[----:B---3--:R-:W0:Y:S01]  /*1220*/  I2F.F64.S64 R26, R26 ;  /* 0x0000001a001a7312 */ /* 0x008e220000301c00 */
[----:B------:R-:W-:Y:S05]  /*1230*/  BRA `(.L_x_2292) ;  /* 0x0000000c00407947 */ /* 0x000fea0003800000 */
.L_x_2294:
[----:B------:R-:W3:Y:S02]  /*1240*/  LDG.E R4, desc[UR36][R4.64] ;  /* 0x0000002404047981 */ /* 0x000ee4000c1e1900 */
[----:B---3--:R0:W1:Y:S01]  /*1250*/  I2F.F64 R26, R4 ;  /* 0x00000004001a7312 */ /* 0x0080620000201c00 */
[----:B------:R-:W-:Y:S05]  /*1260*/  BRA `(.L_x_2292) ;  /* 0x0000000c00347947 */ /* 0x000fea0003800000 */
.L_x_2293:
[----:B------:R-:W3:Y:S02]  /*1270*/  LDG.E.U16 R4, desc[UR36][R4.64] ;  /* 0x0000002404047981 */ /* 0x000ee4000c1e1500 */
[----:B---3--:R0:W1:Y:S01]  /*1280*/  I2F.F64.S16 R26, R4 ;  /* 0x00000004001a7312 */ /* 0x0080620000101c00 */
[----:B------:R-:W-:Y:S05]  /*1290*/  BRA `(.L_x_2292) ;  /* 0x0000000c00287947 */ /* 0x000fea0003800000 */
.L_x_2288:
[----:B------:R-:W-:-:S09]  /*12a0*/  UISETP.GT.AND UP0, UPT, UR4, 0x6, UPT ;  /* 0x000000060400788c */ /* 0x000fd2000bf04270 */
[----:B------:R-:W-:Y:S05]  /*12b0*/  BRA.U UP0, `(.L_x_2295) ;  /* 0x0000000100347547 */ /* 0x000fea000b800000 */
[----:B------:R-:W-:-:S09]  /*12c0*/  UISETP.NE.AND UP0, UPT, UR4, 0x5, UPT ;  /* 0x000000050400788c */ /* 0x000fd2000bf05270 */
[----:B------:R-:W-:Y:S05]  /*12d0*/  BRA.U !UP0, `(.L_x_2296) ;  /* 0x0000000108187547 */ /* 0x000fea000b800000 */
[----:B------:R-:W-:-:S09]  /*12e0*/  UISETP.NE.AND UP0, UPT, UR4, 0x6, UPT ;  /* 0x000000060400788c */ /* 0x000fd2000bf05270 */
[----:B------:R-:W-:Y:S05]  /*12f0*/  BRA.U UP0, `(.L_x_2291) ;  /* 0x0000000900b47547 */ /* 0x000fea000b800000 */
[----:B------:R-:W3:Y:S02]  /*1300*/  LDG.E R26, desc[UR36][R4.64] ;  /* 0x00000024041a7981 */ /* 0x000ee4000c1e1900 */
[----:B---3--:R-:W-:-:S06]  /*1310*/  FMUL.FTZ R26, R26, 1 ;  /* 0x3f8000001a1a7820 */ /* 0x008fcc0000410000 */
[----:B------:R-:W3:Y:S01]  /*1320*/  F2F.F64.F32 R26, R26 ;  /* 0x0000001a001a7310 */ /* 0x000ee20000201800 */
[----:B------:R-:W-:Y:S05]  /*1330*/  BRA `(.L_x_2292) ;  /* 0x0000000c00007947 */ /* 0x000fea0003800000 */
.L_x_2296:
[----:B------:R-:W3:Y:S02]  /*1340*/  LDG.E.U16 R0, desc[UR36][R4.64] ;  /* 0x0000002404007981 */ /* 0x000ee4000c1e1500 */
[----:B---3--:R-:W-:-:S05]  /*1350*/  HADD2.F32 R0, -RZ, R0.H0_H0 ;  /* 0x20000000ff007230 */ /* 0x008fca0000004100 */
[----:B------:R-:W-:-:S04]  /*1360*/  FMUL.FTZ R0, R0, 1 ;  /* 0x3f80000000007820 */ /* 0x000fc80000410000 */
[----:B------:R0:W1:Y:S01]  /*1370*/  F2F.F64.F32 R26, R0 ;  /* 0x00000000001a7310 */ /* 0x0000620000201800 */
[----:B------:R-:W-:Y:S05]  /*1380*/  BRA `(.L_x_2292) ;  /* 0x0000000800ec7947 */ /* 0x000fea0003800000 */
.L_x_2295:
[----:B------:R-:W-:-:S09]  /*1390*/  UISETP.NE.AND UP0, UPT, UR4, 0x7, UPT ;  /* 0x000000070400788c */ /* 0x000fd2000bf05270 */
[----:B------:R-:W-:Y:S05]  /*13a0*/  BRA.U !UP0, `(.L_x_2297) ;  /* 0x0000000108347547 */ /* 0x000fea000b800000 */
[----:B------:R-:W-:-:S09]  /*13b0*/  UISETP.NE.AND UP0, UPT, UR4, 0x8, UPT ;  /* 0x000000080400788c */ /* 0x000fd2000bf05270 */
[----:B------:R-:W-:Y:S05]  /*13c0*/  BRA.U !UP0, `(.L_x_2298) ;  /* 0x0000000108187547 */ /* 0x000fea000b800000 */
[----:B------:R-:W-:-:S09]  /*13d0*/  UISETP.NE.AND UP0, UPT, UR4, 0x9, UPT ;  /* 0x000000090400788c */ /* 0x000fd2000bf05270 */
[----:B------:R-:W-:Y:S05]  /*13e0*/  BRA.U UP0, `(.L_x_2291) ;  /* 0x0000000900787547 */ /* 0x000fea000b800000 */
[----:B------:R-:W3:Y:S02]  /*13f0*/  LDG.E R4, desc[UR36][R4.64] ;  /* 0x0000002404047981 */ /* 0x000ee4000c1e1900 */
[----:B---3--:R-:W-:-:S06]  /*1400*/  FMUL.FTZ R26, R4, 1 ;  /* 0x3f800000041a7820 */ /* 0x008fcc0000410000 */
[----:B------:R-:W0:Y:S01]  /*1410*/  F2F.F64.F32 R26, R26 ;  /* 0x0000001a001a7310 */ /* 0x000e220000201800 */
[----:B------:R-:W-:Y:S05]  /*1420*/  BRA `(.L_x_2292) ;  /* 0x0000000800c47947 */ /* 0x000fea0003800000 */
.L_x_2298:
[----:B------:R-:W3:Y:S02]  /*1430*/  LDG.E.U16 R4, desc[UR36][R4.64] ;  /* 0x0000002404047981 */ /* 0x000ee4000c1e1500 */
[----:B---3--:R-:W-:-:S05]  /*1440*/  HADD2.F32 R0, -RZ, R4.H0_H0 ;  /* 0x20000004ff007230 */ /* 0x008fca0000004100 */
[----:B------:R-:W-:-:S04]  /*1450*/  FMUL.FTZ R0, R0, 1 ;  /* 0x3f80000000007820 */ /* 0x000fc80000410000 */
[----:B------:R0:W1:Y:S01]  /*1460*/  F2F.F64.F32 R26, R0 ;  /* 0x00000000001a7310 */ /* 0x0000620000201800 */
[----:B------:R-:W-:Y:S05]  /*1470*/  BRA `(.L_x_2292) ;  /* 0x0000000800b07947 */ /* 0x000fea0003800000 */
.L_x_2297:
[----:B------:R0:W5:Y:S01]  /*1480*/  LDG.E.64 R26, desc[UR36][R4.64] ;  /* 0x00000024041a7981 */ /* 0x000162000c1e1b00 */
[----:B------:R-:W-:Y:S05]  /*1490*/  BRA `(.L_x_2292) ;  /* 0x0000000800a87947 */ /* 0x000fea0003800000 */
.L_x_2287:
        /* <DEDUP_REMOVED lines=8> */
[----:B------:R-:W3:Y:S01]  /*1520*/  LDG.E.U8 R4, desc[UR36][R4.64] ;  /* 0x0000002404047981 */ /* 0x000ee2000c1e1100 */
[----:B------:R-:W-:Y:S01]  /*1530*/  IMAD.MOV.U32 R26, RZ, RZ, RZ ;  /* 0x000000ffff1a7224 */ /* 0x000fe200078e00ff */
[----:B---3--:R-:W-:-:S04]  /*1540*/  ISETP.NE.AND P0, PT, R4, RZ, PT ;  /* 0x000000ff0400720c */ /* 0x008fc80003f05270 */
[----:B------:R-:W-:Y:S01]  /*1550*/  FSEL R27, RZ, 1.875, !P0 ;  /* 0x3ff00000ff1b7808 */ /* 0x000fe20004000000 */
[----:B------:R-:W-:Y:S08]  /*1560*/  BRA `(.L_x_2292) ;  /* 0x0000000800747947 */ /* 0x000ff00003800000 */
.L_x_2301:
[----:B------:R0:W5:Y:S01]  /*1570*/  LDG.E.64 R26, desc[UR36][R4.64] ;  /* 0x00000024041a7981 */ /* 0x000162000c1e1b00 */
[----:B------:R-:W-:Y:S05]  /*1580*/  BRA `(.L_x_2292) ;  /* 0x00000008006c7947 */ /* 0x000fea0003800000 */
.L_x_2300:
[----:B------:R-:W-:-:S09]  /*1590*/  UISETP.NE.AND UP0, UPT, UR4, 0xf, UPT ;  /* 0x0000000f0400788c */ /* 0x000fd2000bf05270 */
[----:B------:R-:W-:Y:S05]  /*15a0*/  BRA.U !UP0, `(.L_x_2302) ;  /* 0x0000000108a07547 */ /* 0x000fea000b800000 */
[----:B------:R-:W-:-:S09]  /*15b0*/  UISETP.NE.AND UP0, UPT, UR4, 0x17, UPT ;  /* 0x000000170400788c */ /* 0x000fd2000bf05270 */
[----:B------:R-:W-:Y:S05]  /*15c0*/  BRA.U !UP0, `(.L_x_2303) ;  /* 0x00000001085c7547 */ /* 0x000fea000b800000 */
[----:B------:R-:W-:-:S09]  /*15d0*/  UISETP.NE.AND UP0, UPT, UR4, 0x18, UPT ;  /* 0x000000180400788c */ /* 0x000fd2000bf05270 */
[----:B------:R-:W-:Y:S05]  /*15e0*/  BRA.U UP0, `(.L_x_2291) ;  /* 0x0000000500f87547 */ /* 0x000fea000b800000 */
[----:B------:R-:W3:Y:S01]  /*15f0*/  LDG.E.U8 R0, desc[UR36][R4.64] ;  /* 0x0000002404007981 */ /* 0x000ee2000c1e1100 */
[----:B------:R-:W-:Y:S02]  /*1600*/  IMAD.MOV.U32 R7, RZ, RZ, 0x1f ;  /* 0x0000001fff077424 */ /* 0x000fe400078e00ff */
[----:B---3--:R-:W-:-:S05]  /*1610*/  IMAD.SHL.U32 R0, R0, 0x1000000, RZ ;  /* 0x0100000000007824 */ /* 0x008fca00078e00ff */
        /* <DEDUP_REMOVED lines=18> */
.L_x_2303:
[----:B------:R-:W3:Y:S02]  /*1740*/  LDG.E.U8 R4, desc[UR36][R4.64] ;  /* 0x0000002404047981 */ /* 0x000ee4000c1e1100 */
[C---:B---3--:R-:W-:Y:S02]  /*1750*/  IMAD.SHL.U32 R0, R4.reuse, 0x2000000, RZ ;  /* 0x0200000004007824 */ /* 0x048fe400078e00ff */
        /* <DEDUP_REMOVED lines=9> */
[----:B------:R-:W-:-:S05]  /*17f0*/  LOP3.LUT R0, R0, 0x80000000, R3, 0xf8, !PT ;  /* 0x8000000000007812 */ /* 0x000fca00078ef803 */
[----:B------:R-:W-:-:S04]  /*1800*/  FMUL.FTZ R0, R0, 1 ;  /* 0x3f80000000007820 */ /* 0x000fc80000410000 */
[----:B------:R0:W1:Y:S01]  /*1810*/  F2F.F64.F32 R26, R0 ;  /* 0x00000000001a7310 */ /* 0x0000620000201800 */
[----:B------:R-:W-:Y:S05]  /*1820*/  BRA `(.L_x_2292) ;  /* 0x0000000400c47947 */ /* 0x000fea0003800000 */
.L_x_2302:
[----:B------:R-:W3:Y:S02]  /*1830*/  LDG.E.U16 R0, desc[UR36][R4.64] ;  /* 0x0000002404007981 */ /* 0x000ee4000c1e1500 */
[----:B---3--:R-:W-:-:S04]  /*1840*/  IMAD.U32 R0, R0, 0x10000, RZ ;  /* 0x0001000000007824 */ /* 0x008fc800078e00ff */
[----:B------:R-:W-:-:S04]  /*1850*/  FMUL.FTZ R0, R0, 1 ;  /* 0x3f80000000007820 */ /* 0x000fc80000410000 */
[----:B------:R0:W1:Y:S01]  /*1860*/  F2F.F64.F32 R26, R0 ;  /* 0x00000000001a7310 */ /* 0x0000620000201800 */
[----:B------:R-:W-:Y:S05]  /*1870*/  BRA `(.L_x_2292) ;  /* 0x0000000400b07947 */ /* 0x000fea0003800000 */
.L_x_2299:
        /* <DEDUP_REMOVED lines=8> */
[----:B------:R-:W3:Y:S02]  /*1900*/  LDG.E.U16 R4, desc[UR36][R4.64] ;  /* 0x0000002404047981 */ /* 0x000ee4000c1e1500 */
[----:B---3--:R0:W1:Y:S01]  /*1910*/  I2F.F64.U16 R26, R4 ;  /* 0x00000004001a7312 */ /* 0x0080620000101800 */
[----:B------:R-:W-:Y:S05]  /*1920*/  BRA `(.L_x_2292) ;  /* 0x0000000400847947 */ /* 0x000fea0003800000 */
.L_x_2306:
[----:B------:R-:W3:Y:S01]  /*1930*/  LDG.E.U8 R4, desc[UR36][R4.64] ;  /* 0x0000002404047981 */ /* 0x000ee2000c1e1100 */
[----:B------:R-:W-:Y:S02]  /*1940*/  CS2R R26, SRZ ;  /* 0x00000000001a7805 */ /* 0x000fe4000001ff00 */
[----:B---3--:R-:W-:-:S13]  /*1950*/  ISETP.NE.AND P0, PT, R4, RZ, PT ;  /* 0x000000ff0400720c */ /* 0x008fda0003f05270 */
        /* <DEDUP_REMOVED lines=18> */
.L_x_2308:
[----:B------:R-:W-:Y:S05]  /*1a80*/  BSYNC.RECONVERGENT B0 ;  /* 0x0000000000007941 */ /* 0x000fea0003800200 */
.L_x_2307:
[----:B------:R-:W-:Y:S01]  /*1a90*/  IMAD.SHL.U32 R0, R0, 0x100000, RZ ;  /* 0x0010000000007824 */ /* 0x000fe200078e00ff */
[----:B------:R-:W-:-:S04]  /*1aa0*/  LEA R3, R3, 0x3b800000, 0x17 ;  /* 0x3b80000003037811 */ /* 0x000fc800078eb8ff */
[----:B------:R-:W-:-:S05]  /*1ab0*/  LOP3.LUT R0, R3, R0, R7, 0xfe, !PT ;  /* 0x0000000003007212 */ /* 0x000fca00078efe07 */
[----:B------:R-:W-:-:S04]  /*1ac0*/  FMUL.FTZ R0, R0, 1 ;  /* 0x3f80000000007820 */ /* 0x000fc80000410000 */
[----:B------:R0:W1:Y:S01]  /*1ad0*/  F2F.F64.F32 R26, R0 ;  /* 0x00000000001a7310 */ /* 0x0000620000201800 */
[----:B------:R-:W-:Y:S05]  /*1ae0*/  BRA `(.L_x_2292) ;  /* 0x0000000400147947 */ /* 0x000fea0003800000 */
.L_x_2305:
        /* <DEDUP_REMOVED lines=21> */
.L_x_2310:
[----:B------:R-:W-:Y:S05]  /*1c40*/  BSYNC.RECONVERGENT B0 ;  /* 0x0000000000007941 */ /* 0x000fea0003800200 */
.L_x_2309:
[----:B------:R-:W-:Y:S01]  /*1c50*/  IMAD.SHL.U32 R0, R0, 0x200000, RZ ;  /* 0x0020000000007824 */ /* 0x000fe200078e00ff */
[----:B------:R-:W-:-:S04]  /*1c60*/  LEA R3, R3, 0x37800000, 0x17 ;  /* 0x3780000003037811 */ /* 0x000fc800078eb8ff */
[----:B------:R-:W-:-:S05]  /*1c70*/  LOP3.LUT R0, R3, R0, R7, 0xfe, !PT ;  /* 0x0000000003007212 */ /* 0x000fca00078efe07 */
[----:B------:R-:W-:-:S04]  /*1c80*/  FMUL.FTZ R0, R0, 1 ;  /* 0x3f80000000007820 */ /* 0x000fc80000410000 */
[----:B------:R0:W1:Y:S01]  /*1c90*/  F2F.F64.F32 R26, R0 ;  /* 0x00000000001a7310 */ /* 0x0000620000201800 */
[----:B------:R-:W-:Y:S05]  /*1ca0*/  BRA `(.L_x_2292) ;  /* 0x0000000000a47947 */ /* 0x000fea0003800000 */
.L_x_2304:
        /* <DEDUP_REMOVED lines=8> */
[----:B------:R-:W-:Y:S01]  /*1d30*/  IMAD.MOV.U32 R27, RZ, RZ, 0x38000000 ;  /* 0x38000000ff1b7424 */ /* 0x000fe200078e00ff */
[----:B---3--:R-:W-:-:S13]  /*1d40*/  ISETP.NE.AND P0, PT, R0, RZ, PT ;  /* 0x000000ff0000720c */ /* 0x008fda0003f05270 */
        /* <DEDUP_REMOVED lines=8> */
.L_x_2291:
[----:B------:R-:W-:Y:S01]  /*1dd0*/  MOV R14, 0x0 ;  /* 0x00000000000e7802 */ /* 0x000fe20000000f00 */
[----:B------:R-:W0:Y:S01]  /*1de0*/  LDCU.64 UR4, c[0x4][0x128] ;  /* 0x01002500ff0477ac */ /* 0x000e220008000a00 */
[----:B------:R-:W-:Y:S02]  /*1df0*/  IMAD.MOV.U32 R8, RZ, RZ, 0x4e ;  /* 0x0000004eff087424 */ /* 0x000fe400078e00ff */
[----:B------:R-:W-:Y:S01]  /*1e00*/  IMAD.MOV.U32 R12, RZ, RZ, 0x1 ;  /* 0x00000001ff0c7424 */ /* 0x000fe200078e00ff */
[----:B------:R-:W1:Y:S01]  /*1e10*/  LDCU.64 UR6, c[0x4][0x130] ;  /* 0x01002600ff0677ac */ /* 0x000e620008000a00 */
[----:B------:R-:W3:Y:S01]  /*1e20*/  LDC.64 R14, c[0x4][R14] ;  /* 0x010000000e0e7b82 */ /* 0x000ee20000000a00 */
[----:B------:R-:W-:Y:S01]  /*1e30*/  IMAD.MOV.U32 R13, RZ, RZ, RZ ;  /* 0x000000ffff0d7224 */ /* 0x000fe200078e00ff */
[----:B------:R-:W2:Y:S01]  /*1e40*/  LDCU.64 UR8, c[0x4][0x8] ;  /* 0x01000100ff0877ac */ /* 0x000ea20008000a00 */
[----:B0-----:R-:W-:Y:S02]  /*1e50*/  IMAD.U32 R4, RZ, RZ, UR4 ;  /* 0x00000004ff047e24 */ /* 0x001fe4000f8e00ff */
[----:B------:R-:W-:-:S02]  /*1e60*/  IMAD.U32 R5, RZ, RZ, UR5 ;  /* 0x00000005ff057e24 */ /* 0x000fc4000f8e00ff */
[----:B-1----:R-:W-:Y:S02]  /*1e70*/  IMAD.U32 R6, RZ, RZ, UR6 ;  /* 0x00000006ff067e24 */ /* 0x002fe4000f8e00ff */
[----:B------:R-:W-:Y:S02]  /*1e80*/  IMAD.U32 R7, RZ, RZ, UR7 ;  /* 0x00000007ff077e24 */ /* 0x000fe4000f8e00ff */
[----:B--2---:R-:W-:Y:S02]  /*1e90*/  IMAD.U32 R10, RZ, RZ, UR8 ;  /* 0x00000008ff0a7e24 */ /* 0x004fe4000f8e00ff */
[----:B------:R-:W-:-:S07]  /*1ea0*/  IMAD.U32 R11, RZ, RZ, UR9 ;  /* 0x00000009ff0b7e24 */ /* 0x000fce000f8e00ff */
[----:B------:R-:W-:-:S07]  /*1eb0*/  LEPC R20, `(.L_x_2313) ;  /* 0x000000001014794e */ /* 0x000fce0000000000 */
[----:B---345:R-:W-:Y:S05]  /*1ec0*/  CALL.ABS.NOINC R14 ;  /* 0x000000000e007343 */ /* 0x038fea0003c00000 */
.L_x_2313:
[----:B------:R-:W-:Y:S01]  /*1ed0*/  CS2R R26, SRZ ;  /* 0x00000000001a7805 */ /* 0x000fe2000001ff00 */
[----:B------:R-:W-:Y:S06]  /*1ee0*/  BRA `(.L_x_2292) ;  /* 0x0000000000147947 */ /* 0x000fec0003800000 */
.L_x_2312:
[----:B------:R-:W3:Y:S02]  /*1ef0*/  LDG.E.64 R26, desc[UR36][R4.64] ;  /* 0x00000024041a7981 */ /* 0x000ee4000c1e1b00 */
[----:B---3--:R-:W0:Y:S01]  /*1f00*/  I2F.F64.U64 R26, R26 ;  /* 0x0000001a001a7312 */ /* 0x008e220000301800 */
[----:B------:R-:W-:Y:S05]  /*1f10*/  BRA `(.L_x_2292) ;  /* 0x0000000000087947 */ /* 0x000fea0003800000 */
.L_x_2311:
[----:B------:R-:W3:Y:S02]  /*1f20*/  LDG.E R4, desc[UR36][R4.64] ;  /* 0x0000002404047981 */ /* 0x000ee4000c1e1900 */
[----:B---3--:R0:W1:Y:S02]  /*1f30*/  I2F.F64.U32 R26, R4 ;  /* 0x00000004001a7312 */ /* 0x0080640000201800 */
.L_x_2292:
[----:B------:R-:W-:Y:S05]  /*1f40*/  BSYNC.RECONVERGENT B6 ;  /* 0x0000000000067941 */ /* 0x000fea0003800200 */
.L_x_2286:
[----:B------:R-:W-:-:S07]  /*1f50*/  VIADD R2, R2, 0x80 ;  /* 0x0000008002027836 */ /* 0x000fce0000000000 */
.L_x_2285:
[----:B------:R-:W-:Y:S05]  /*1f60*/  BSYNC.RECONVERGENT B7 ;  /* 0x0000000000077941 */ /* 0x000fea0003800200 */
.L_x_2284:
[----:B------:R-:W-:Y:S01]  /*1f70*/  ISETP.GE.AND P0, PT, R2, R19, PT ;  /* 0x000000130200720c */ /* 0x000fe20003f06270 */
[----:B------:R-:W-:Y:S01]  /*1f80*/  BSSY.RECONVERGENT B7, `(.L_x_2314) ;  /* 0x00000f6000077945 */ /* 0x000fe20003800200 */
[----:B------:R-:W-:-:S11]  /*1f90*/  CS2R R24, SRZ ;  /* 0x0000000000187805 */ /* 0x000fd6000001ff00 */
[----:B------:R-:W-:Y:S05]  /*1fa0*/  @P0 BRA `(.L_x_2315) ;  /* 0x0000000c00cc0947 */ /* 0x000fea0003800000 */
[----:B0-----:R-:W0:Y:S01]  /*1fb0*/  LDC.64 R4, c[0x0][0x390] ;  /* 0x0000e400ff047b82 */ /* 0x001e220000000a00 */
        /* <DEDUP_REMOVED lines=20> */
.L_x_2320:
[----:B------:R-:W2:Y:S02]  /*2100*/  LDG.E.U8 R4, desc[UR36][R4.64] ;  /* 0x0000002404047981 */ /* 0x000ea4000c1e1100 */
[----:B--2---:R0:W1:Y:S01]  /*2110*/  I2F.F64.U16 R24, R4 ;  /* 0x0000000400187312 */ /* 0x0040620000101800 */
[----:B------:R-:W-:Y:S05]  /*2120*/  BRA `(.L_x_2322) ;  /* 0x0000000c00647947 */ /* 0x000fea0003800000 */
.L_x_2319:
        /* <DEDUP_REMOVED lines=9> */
.L_x_2324:
[----:B------:R-:W2:Y:S02]  /*21c0*/  LDG.E R4, desc[UR36][R4.64] ;  /* 0x0000002404047981 */ /* 0x000ea4000c1e1900 */
[----:B--2---:R1:W2:Y:S01]  /*21d0*/  I2F.F64 R24, R4 ;  /* 0x0000000400187312 */ /* 0x0042a20000201c00 */
[----:B------:R-:W-:Y:S05]  /*21e0*/  BRA `(.L_x_2322) ;  /* 0x0000000c00347947 */ /* 0x000fea0003800000 */
.L_x_2323:
[----:B------:R-:W2:Y:S02]  /*21f0*/  LDG.E.U16 R4, desc[UR36][R4.64] ;  /* 0x0000002404047981 */ /* 0x000ea4000c1e1500 */
[----:B--2---:R0:W1:Y:S01]  /*2200*/  I2F.F64.S16 R24, R4 ;  /* 0x0000000400187312 */ /* 0x0040620000101c00 */
[----:B------:R-:W-:Y:S05]  /*2210*/  BRA `(.L_x_2322) ;  /* 0x0000000c00287947 */ /* 0x000fea0003800000 */
.L_x_2318:
        /* <DEDUP_REMOVED lines=10> */
.L_x_2326:
[----:B------:R-:W2:Y:S02]  /*22c0*/  LDG.E.U16 R0, desc[UR36][R4.64] ;  /* 0x0000002404007981 */ /* 0x000ea4000c1e1500 */
[----:B--2---:R-:W-:-:S05]  /*22d0*/  HADD2.F32 R0, -RZ, R0.H0_H0 ;  /* 0x20000000ff007230 */ /* 0x004fca0000004100 */
[----:B------:R-:W-:-:S04]  /*22e0*/  FMUL.FTZ R0, R0, 1 ;  /* 0x3f80000000007820 */ /* 0x000fc80000410000 */
[----:B------:R0:W1:Y:S01]  /*22f0*/  F2F.F64.F32 R24, R0 ;  /* 0x0000000000187310 */ /* 0x0000620000201800 */
[----:B------:R-:W-:Y:S05]  /*2300*/  BRA `(.L_x_2322) ;  /* 0x0000000800ec7947 */ /* 0x000fea0003800000 */
.L_x_2325:
        /* <DEDUP_REMOVED lines=10> */
.L_x_2328:
[----:B------:R-:W2:Y:S02]  /*23b0*/  LDG.E.U16 R4, desc[UR36][R4.64] ;  /* 0x0000002404047981 */ /* 0x000ea4000c1e1500 */
[----:B--2---:R-:W-:-:S05]  /*23c0*/  HADD2.F32 R0, -RZ, R4.H0_H0 ;  /* 0x20000004ff007230 */ /* 0x004fca0000004100 */
[----:B------:R-:W-:-:S04]  /*23d0*/  FMUL.FTZ R0, R0, 1 ;  /* 0x3f80000000007820 */ /* 0x000fc80000410000 */
[----:B------:R0:W1:Y:S01]  /*23e0*/  F2F.F64.F32 R24, R0 ;  /* 0x0000000000187310 */ /* 0x0000620000201800 */
[----:B------:R-:W-:Y:S05]  /*23f0*/  BRA `(.L_x_2322) ;  /* 0x0000000800b07947 */ /* 0x000fea0003800000 */
.L_x_2327:
[----:B------:R0:W5:Y:S01]  /*2400*/  LDG.E.64 R24, desc[UR36][R4.64] ;  /* 0x0000002404187981 */ /* 0x000162000c1e1b00 */
[----:B------:R-:W-:Y:S05]  /*2410*/  BRA `(.L_x_2322) ;  /* 0x0000000800a87947 */ /* 0x000fea0003800000 */
.L_x_2317:
        /* <DEDUP_REMOVED lines=13> */
.L_x_2331:
[----:B------:R0:W5:Y:S01]  /*24f0*/  LDG.E.64 R24, desc[UR36][R4.64] ;  /* 0x0000002404187981 */ /* 0x000162000c1e1b00 */
[----:B------:R-:W-:Y:S05]  /*2500*/  BRA `(.L_x_2322) ;  /* 0x00000008006c7947 */ /* 0x000fea0003800000 */
.L_x_2330:
        /* <DEDUP_REMOVED lines=27> */
.L_x_2333:
        /* <DEDUP_REMOVED lines=15> */
.L_x_2332:
[----:B------:R-:W2:Y:S02]  /*27b0*/  LDG.E.U16 R0, desc[UR36][R4.64] ;  /* 0x0000002404007981 */ /* 0x000ea4000c1e1500 */
[----:B--2---:R-:W-:-:S04]  /*27c0*/  IMAD.U32 R0, R0, 0x10000, RZ ;  /* 0x0001000000007824 */ /* 0x004fc800078e00ff */
[----:B------:R-:W-:-:S04]  /*27d0*/  FMUL.FTZ R0, R0, 1 ;  /* 0x3f80000000007820 */ /* 0x000fc80000410000 */
[----:B------:R0:W1:Y:S01]  /*27e0*/  F2F.F64.F32 R24, R0 ;  /* 0x0000000000187310 */ /* 0x0000620000201800 */
[----:B------:R-:W-:Y:S05]  /*27f0*/  BRA `(.L_x_2322) ;  /* 0x0000000400b07947 */ /* 0x000fea0003800000 */
.L_x_2329:
        /* <DEDUP_REMOVED lines=11> */
.L_x_2336:
        /* <DEDUP_REMOVED lines=21> */
.L_x_2338:
[----:B------:R-:W-:Y:S05]  /*2a00*/  BSYNC.RECONVERGENT B0 ;  /* 0x0000000000007941 */ /* 0x000fea0003800200 */
.L_x_2337:
[----:B------:R-:W-:Y:S01]  /*2a10*/  IMAD.SHL.U32 R0, R0, 0x100000, RZ ;  /* 0x0010000000007824 */ /* 0x000fe200078e00ff */
[----:B------:R-:W-:-:S04]  /*2a20*/  LEA R3, R3, 0x3b800000, 0x17 ;  /* 0x3b80000003037811 */ /* 0x000fc800078eb8ff */
[----:B------:R-:W-:-:S05]  /*2a30*/  LOP3.LUT R0, R3, R0, R7, 0xfe, !PT ;  /* 0x0000000003007212 */ /* 0x000fca00078efe07 */
[----:B------:R-:W-:-:S04]  /*2a40*/  FMUL.FTZ R0, R0, 1 ;  /* 0x3f80000000007820 */ /* 0x000fc80000410000 */
[----:B------:R0:W1:Y:S01]  /*2a50*/  F2F.F64.F32 R24, R0 ;  /* 0x0000000000187310 */ /* 0x0000620000201800 */
[----:B------:R-:W-:Y:S05]  /*2a60*/  BRA `(.L_x_2322) ;  /* 0x0000000400147947 */ /* 0x000fea0003800000 */
.L_x_2335:
        /* <DEDUP_REMOVED lines=21> */
.L_x_2340:
[----:B------:R-:W-:Y:S05]  /*2bc0*/  BSYNC.RECONVERGENT B0 ;  /* 0x0000000000007941 */ /* 0x000fea0003800200 */
.L_x_2339:
[----:B------:R-:W-:Y:S01]  /*2bd0*/  IMAD.SHL.U32 R0, R0, 0x200000, RZ ;  /* 0x0020000000007824 */ /* 0x000fe200078e00ff */
[----:B------:R-:W-:-:S04]  /*2be0*/  LEA R3, R3, 0x37800000, 0x17 ;  /* 0x3780000003037811 */ /* 0x000fc800078eb8ff */
[----:B------:R-:W-:-:S05]  /*2bf0*/  LOP3.LUT R0, R3, R0, R7, 0xfe, !PT ;  /* 0x0000000003007212 */ /* 0x000fca00078efe07 */
[----:B------:R-:W-:-:S04]  /*2c00*/  FMUL.FTZ R0, R0, 1 ;  /* 0x3f80000000007820 */ /* 0x000fc80000410000 */
[----:B------:R0:W1:Y:S01]  /*2c10*/  F2F.F64.F32 R24, R0 ;  /* 0x0000000000187310 */ /* 0x0000620000201800 */
[----:B------:R-:W-:Y:S05]  /*2c20*/  BRA `(.L_x_2322) ;  /* 0x0000000000a47947 */ /* 0x000fea0003800000 */
.L_x_2334:
        /* <DEDUP_REMOVED lines=18> */
.L_x_2321:
        /* <DEDUP_REMOVED lines=15> */
[----:B--2-45:R-:W-:Y:S05]  /*2e40*/  CALL.ABS.NOINC R14 ;  /* 0x000000000e007343 */ /* 0x034fea0003c00000 */
.L_x_2343:
[----:B------:R-:W-:Y:S01]  /*2e50*/  CS2R R24, SRZ ;  /* 0x0000000000187805 */ /* 0x000fe2000001ff00 */
[----:B------:R-:W-:Y:S06]  /*2e60*/  BRA `(.L_x_2322) ;  /* 0x0000000000147947 */ /* 0x000fec0003800000 */
.L_x_2342:
[----:B------:R-:W2:Y:S02]  /*2e70*/  LDG.E.64 R24, desc[UR36][R4.64] ;  /* 0x0000002404187981 */ /* 0x000ea4000c1e1b00 */
[----:B--2---:R-:W0:Y:S01]  /*2e80*/  I2F.F64.U64 R24, R24 ;  /* 0x0000001800187312 */ /* 0x004e220000301800 */
[----:B------:R-:W-:Y:S05]  /*2e90*/  BRA `(.L_x_2322) ;  /* 0x0000000000087947 */ /* 0x000fea0003800000 */
.L_x_2341:
[----:B------:R-:W2:Y:S02]  /*2ea0*/  LDG.E R4, desc[UR36][R4.64] ;  /* 0x0000002404047981 */ /* 0x000ea4000c1e1900 */
[----:B--2---:R0:W1:Y:S02]  /*2eb0*/  I2F.F64.U32 R24, R4 ;  /* 0x0000000400187312 */ /* 0x0040640000201800 */
.L_x_2322:
[----:B------:R-:W-:Y:S05]  /*2ec0*/  BSYNC.RECONVERGENT B6 ;  /* 0x0000000000067941 */ /* 0x000fea0003800200 */
.L_x_2316:
[----:B------:R-:W-:-:S07]  /*2ed0*/  VIADD R2, R2, 0x80 ;  /* 0x0000008002027836 */ /* 0x000fce0000000000 */
.L_x_2315:
[----:B------:R-:W-:Y:S05]  /*2ee0*/  BSYNC.RECONVERGENT B7 ;  /* 0x0000000000077941 */ /* 0x000fea0003800200 */
.L_x_2314:
[----:B------:R-:W-:Y:S01]  /*2ef0*/  ISETP.GE.AND P0, PT, R2, R19, PT ;  /* 0x000000130200720c */ /* 0x000fe20003f06270 */
[----:B------:R-:W-:Y:S01]  /*2f00*/  BSSY.RECONVERGENT B6, `(.L_x_2344) ;  /* 0x00000ef000067945 */ /* 0x000fe20003800200 */
[----:B------:R-:W-:-:S11]  /*2f10*/  CS2R R16, SRZ ;  /* 0x0000000000107805 */ /* 0x000fd6000001ff00 */
        /* <DEDUP_REMOVED lines=21> */
.L_x_2349:
[----:B------:R-:W2:Y:S02]  /*3070*/  LDG.E.U8 R2, desc[UR36][R2.64] ;  /* 0x0000002402027981 */ /* 0x000ea4000c1e1100 */
[----:B--2---:R0:W1:Y:S01]  /*3080*/  I2F.F64.U16 R16, R2 ;  /* 0x0000000200107312 */ /* 0x0040620000101800 */
[----:B------:R-:W-:Y:S05]  /*3090*/  BRA `(.L_x_2345) ;  /* 0x0000000c00547947 */ /* 0x000fea0003800000 */
.L_x_2348:
        /* <DEDUP_REMOVED lines=9> */
.L_x_2352:
[----:B------:R-:W2:Y:S02]  /*3130*/  LDG.E R2, desc[UR36][R2.64] ;  /* 0x0000002402027981 */ /* 0x000ea4000c1e1900 */
[----:B--2---:R0:W1:Y:S01]  /*3140*/  I2F.F64 R16, R2 ;  /* 0x0000000200107312 */ /* 0x0040620000201c00 */
[----:B------:R-:W-:Y:S05]  /*3150*/  BRA `(.L_x_2345) ;  /* 0x0000000c00247947 */ /* 0x000fea0003800000 */
.L_x_2351:
[----:B------:R-:W2:Y:S02]  /*3160*/  LDG.E.U16 R2, desc[UR36][R2.64] ;  /* 0x0000002402027981 */ /* 0x000ea4000c1e1500 */
[----:B--2---:R0:W1:Y:S01]  /*3170*/  I2F.F64.S16 R16, R2 ;  /* 0x0000000200107312 */ /* 0x0040620000101c00 */
[----:B------:R-:W-:Y:S05]  /*3180*/  BRA `(.L_x_2345) ;  /* 0x0000000c00187947 */ /* 0x000fea0003800000 */
.L_x_2347:
        /* <DEDUP_REMOVED lines=10> */
.L_x_2354:
[----:B------:R-:W2:Y:S02]  /*3230*/  LDG.E.U16 R0, desc[UR36][R2.64] ;  /* 0x0000002402007981 */ /* 0x000ea4000c1e1500 */
[----:B--2---:R-:W-:-:S05]  /*3240*/  HADD2.F32 R0, -RZ, R0.H0_H0 ;  /* 0x20000000ff007230 */ /* 0x004fca0000004100 */
[----:B------:R-:W-:-:S04]  /*3250*/  FMUL.FTZ R0, R0, 1 ;  /* 0x3f80000000007820 */ /* 0x000fc80000410000 */
[----:B------:R0:W1:Y:S01]  /*3260*/  F2F.F64.F32 R16, R0 ;  /* 0x0000000000107310 */ /* 0x0000620000201800 */
[----:B------:R-:W-:Y:S05]  /*3270*/  BRA `(.L_x_2345) ;  /* 0x0000000800dc7947 */ /* 0x000fea0003800000 */
.L_x_2353:
        /* <DEDUP_REMOVED lines=10> */
.L_x_2356:
[----:B------:R-:W2:Y:S02]  /*3320*/  LDG.E.U16 R2, desc[UR36][R2.64] ;  /* 0x0000002402027981 */ /* 0x000ea4000c1e1500 */
[----:B--2---:R-:W-:-:S05]  /*3330*/  HADD2.F32 R0, -RZ, R2.H0_H0 ;  /* 0x20000002ff007230 */ /* 0x004fca0000004100 */
[----:B------:R-:W-:-:S04]  /*3340*/  FMUL.FTZ R0, R0, 1 ;  /* 0x3f80000000007820 */ /* 0x000fc80000410000 */
[----:B------:R0:W1:Y:S01]  /*3350*/  F2F.F64.F32 R16, R0 ;  /* 0x0000000000107310 */ /* 0x0000620000201800 */
[----:B------:R-:W-:Y:S05]  /*3360*/  BRA `(.L_x_2345) ;  /* 0x0000000800a07947 */ /* 0x000fea0003800000 */
.L_x_2355:
[----:B------:R0:W5:Y:S01]  /*3370*/  LDG.E.64 R16, desc[UR36][R2.64] ;  /* 0x0000002402107981 */ /* 0x000162000c1e1b00 */
[----:B------:R-:W-:Y:S05]  /*3380*/  BRA `(.L_x_2345) ;  /* 0x0000000800987947 */ /* 0x000fea0003800000 */
.L_x_2346:
        /* <DEDUP_REMOVED lines=13> */
.L_x_2359:
[----:B------:R0:W5:Y:S01]  /*3460*/  LDG.E.64 R16, desc[UR36][R2.64] ;  /* 0x0000002402107981 */ /* 0x000162000c1e1b00 */
[----:B------:R-:W-:Y:S05]  /*3470*/  BRA `(.L_x_2345) ;  /* 0x00000008005c7947 */ /* 0x000fea0003800000 */
.L_x_2358:
        /* <DEDUP_REMOVED lines=27> */
.L_x_2361:
        /* <DEDUP_REMOVED lines=14> */
.L_x_2360:
[----:B------:R-:W2:Y:S02]  /*3710*/  LDG.E.U16 R0, desc[UR36][R2.64] ;  /* 0x0000002402007981 */ /* 0x000ea4000c1e1500 */
[----:B--2---:R-:W-:-:S04]  /*3720*/  IMAD.U32 R0, R0, 0x10000, RZ ;  /* 0x0001000000007824 */ /* 0x004fc800078e00ff */
[----:B------:R-:W-:-:S04]  /*3730*/  FMUL.FTZ R0, R0, 1 ;  /* 0x3f80000000007820 */ /* 0x000fc80000410000 */
[----:B------:R0:W1:Y:S01]  /*3740*/  F2F.F64.F32 R16, R0 ;  /* 0x0000000000107310 */ /* 0x0000620000201800 */
[----:B------:R-:W-:Y:S05]  /*3750*/  BRA `(.L_x_2345) ;  /* 0x0000000400a47947 */ /* 0x000fea0003800000 */
.L_x_2357:
        /* <DEDUP_REMOVED lines=11> */
.L_x_2364:
[----:B------:R-:W2:Y:S02]  /*3810*/  LDG.E.U8 R3, desc[UR36][R2.64] ;  /* 0x0000002402037981 */ /* 0x000ea4000c1e1100 */
        /* <DEDUP_REMOVED lines=19> */
.L_x_2366:
[----:B------:R-:W-:Y:S05]  /*3950*/  BSYNC.RECONVERGENT B0 ;  /* 0x0000000000007941 */ /* 0x000fea0003800200 */
.L_x_2365:
[----:B------:R-:W-:Y:S01]  /*3960*/  IMAD.SHL.U32 R0, R0, 0x100000, RZ ;  /* 0x0010000000007824 */ /* 0x000fe200078e00ff */
[----:B------:R-:W-:-:S04]  /*3970*/  LEA R2, R2, 0x3b800000, 0x17 ;  /* 0x3b80000002027811 */ /* 0x000fc800078eb8ff */
[----:B------:R-:W-:-:S05]  /*3980*/  LOP3.LUT R0, R2, R0, R7, 0xfe, !PT ;  /* 0x0000000002007212 */ /* 0x000fca00078efe07 */
[----:B------:R-:W-:-:S04]  /*3990*/  FMUL.FTZ R0, R0, 1 ;  /* 0x3f80000000007820 */ /* 0x000fc80000410000 */
[----:B------:R0:W1:Y:S01]  /*39a0*/  F2F.F64.F32 R16, R0 ;  /* 0x0000000000107310 */ /* 0x0000620000201800 */
[----:B------:R-:W-:Y:S05]  /*39b0*/  BRA `(.L_x_2345) ;  /* 0x00000004000c7947 */ /* 0x000fea0003800000 */
.L_x_2363:
        /* <DEDUP_REMOVED lines=20> */
.L_x_2368:
[----:B------:R-:W-:Y:S05]  /*3b00*/  BSYNC.RECONVERGENT B0 ;  /* 0x0000000000007941 */ /* 0x000fea0003800200 */
.L_x_2367:
[----:B------:R-:W-:Y:S01]  /*3b10*/  IMAD.SHL.U32 R0, R0, 0x200000, RZ ;  /* 0x0020000000007824 */ /* 0x000fe200078e00ff */
[----:B------:R-:W-:-:S04]  /*3b20*/  LEA R2, R2, 0x37800000, 0x17 ;  /* 0x3780000002027811 */ /* 0x000fc800078eb8ff */
[----:B------:R-:W-:-:S05]  /*3b30*/  LOP3.LUT R0, R2, R0, R7, 0xfe, !PT ;  /* 0x0000000002007212 */ /* 0x000fca00078efe07 */
[----:B------:R-:W-:-:S04]  /*3b40*/  FMUL.FTZ R0, R0, 1 ;  /* 0x3f80000000007820 */ /* 0x000fc80000410000 */
[----:B------:R0:W1:Y:S01]  /*3b50*/  F2F.F64.F32 R16, R0 ;  /* 0x0000000000107310 */ /* 0x0000620000201800 */
[----:B------:R-:W-:Y:S05]  /*3b60*/  BRA `(.L_x_2345) ;  /* 0x0000000000a07947 */ /* 0x000fea0003800000 */
.L_x_2362:
        /* <DEDUP_REMOVED lines=18> */
.L_x_2350:
        /* <DEDUP_REMOVED lines=16> */
.L_x_2371:
[----:B------:R-:W-:Y:S05]  /*3d90*/  BRA `(.L_x_2345) ;  /* 0x0000000000147947 */ /* 0x000fea0003800000 */
.L_x_2370:
[----:B------:R-:W2:Y:S02]  /*3da0*/  LDG.E.64 R16, desc[UR36][R2.64] ;  /* 0x0000002402107981 */ /* 0x000ea4000c1e1b00 */
[----:B--2---:R-:W0:Y:S01]  /*3db0*/  I2F.F64.U64 R16, R16 ;  /* 0x0000001000107312 */ /* 0x004e220000301800 */
[----:B------:R-:W-:Y:S05]  /*3dc0*/  BRA `(.L_x_2345) ;  /* 0x0000000000087947 */ /* 0x000fea0003800000 */
.L_x_2369:
[----:B------:R-:W2:Y:S02]  /*3dd0*/  LDG.E R2, desc[UR36][R2.64] ;  /* 0x0000002402027981 */ /* 0x000ea4000c1e1900 */
[----:B--2---:R0:W1:Y:S02]  /*3de0*/  I2F.F64.U32 R16, R2 ;  /* 0x0000000200107312 */ /* 0x0040640000201800 */
.L_x_2345:
[----:B------:R-:W-:Y:S05]  /*3df0*/  BSYNC.RECONVERGENT B6 ;  /* 0x0000000000067941 */ /* 0x000fea0003800200 */
.L_x_2344:
[----:B------:R-:W-:Y:S01]  /*3e00*/  ISETP.GE.AND P0, PT, R23, R19, PT ;  /* 0x000000131700720c */ /* 0x000fe20003f06270 */
[----:B------:R-:W-:-:S12]  /*3e10*/  BSSY.RECONVERGENT B0, `(.L_x_2372) ;  /* 0x0000052000007945 */ /* 0x000fd80003800200 */
[----:B------:R-:W-:Y:S05]  /*3e20*/  @P0 BRA `(.L_x_2373) ;  /* 0x0000000400400947 */ /* 0x000fea0003800000 */
[----:B--2-45:R-:W-:Y:S01]  /*3e30*/  DSETP.GT.AND P1, PT, |R28|, 1, PT ;  /* 0x3ff000001c00742a */ /* 0x034fe20003f24200 */
[----:B------:R-:W-:Y:S01]  /*3e40*/  BSSY.RECONVERGENT B1, `(.L_x_2374) ;  /* 0x000000d000017945 */ /* 0x000fe20003800200 */
[----:B------:R-:W-:-:S10]  /*3e50*/  DADD R6, -RZ, |R28| ;  /* 0x00000000ff067229 */ /* 0x000fd4000000051c */
[----:B0-----:R-:W-:Y:S02]  /*3e60*/  IMAD.MOV.U32 R2, RZ, RZ, R6 ;  /* 0x000000ffff027224 */ /* 0x001fe400078e0006 */
[----:B------:R-:W-:Y:S01]  /*3e70*/  IMAD.MOV.U32 R3, RZ, RZ, R7 ;  /* 0x000000ffff037224 */ /* 0x000fe200078e0007 */
[----:B------:R-:W-:Y:S06]  /*3e80*/  @!P1 BRA `(.L_x_2375) ;  /* 0x0000000000209947 */ /* 0x000fec0003800000 */
[----:B------:R-:W1:Y:S01]  /*3e90*/  MUFU.RCP64H R3, R7 ;  /* 0x0000000700037308 */ /* 0x000e620000001800 */
[----:B------:R-:W-:Y:S01]  /*3ea0*/  IMAD.MOV.U32 R2, RZ, RZ, RZ ;  /* 0x000000ffff027224 */ /* 0x000fe200078e00ff */
[----:B------:R-:W-:-:S05]  /*3eb0*/  DSETP.NEU.AND P2, PT, |R28|, +INF , PT ;  /* 0x7ff000001c00742a */ /* 0x000fca0003f4d200 */
[----:B-1----:R-:W-:-:S08]  /*3ec0*/  DFMA R4, R2, -|R28|, 1 ;  /* 0x3ff000000204742b */ /* 0x002fd00000000c1c */
[----:B------:R-:W-:-:S08]  /*3ed0*/  DFMA R4, R4, R4, R4 ;  /* 0x000000040404722b */ /* 0x000fd00000000004 */
[----:B------:R-:W-:-:S10]  /*3ee0*/  DFMA R4, R2, R4, R2 ;  /* 0x000000040204722b */ /* 0x000fd40000000002 */
[----:B------:R-:W-:Y:S02]  /*3ef0*/  FSEL R2, R4, RZ, P2 ;  /* 0x000000ff04027208 */ /* 0x000fe40001000000 */
[----:B------:R-:W-:-:S07]  /*3f00*/  FSEL R3, R5, RZ, P2 ;  /* 0x000000ff05037208 */ /* 0x000fce0001000000 */
.L_x_2375:
[----:B------:R-:W-:Y:S05]  /*3f10*/  BSYNC.RECONVERGENT B1 ;  /* 0x0000000000017941 */ /* 0x000fea0003800200 */
.L_x_2374:
[----:B-1----:R-:W-:Y:S01]  /*3f20*/  DMUL R4, R2, R2 ;  /* 0x0000000202047228 */ /* 0x002fe20000000000 */
[----:B------:R-:W-:Y:S01]  /*3f30*/  IMAD.MOV.U32 R6, RZ, RZ, -0x2449a4b7 ;  /* 0xdbb65b49ff067424 */ /* 0x000fe200078e00ff */
[----:B------:R-:W-:Y:S01]  /*3f40*/  UMOV UR4, 0x2a25ff7e ;  /* 0x2a25ff7e00047882 */ /* 0x000fe20000000000 */
[----:B------:R-:W-:Y:S01]  /*3f50*/  IMAD.MOV.U32 R7, RZ, RZ, 0x3f2d3b63 ;  /* 0x3f2d3b63ff077424 */ /* 0x000fe200078e00ff */
[----:B------:R-:W-:-:S05]  /*3f60*/  UMOV UR5, 0x3ef53e1d ;  /* 0x3ef53e1d00057882 */ /* 0x000fca0000000000 */
        /* <DEDUP_REMOVED lines=56> */
[----:B------:R-:W-:-:S10]  /*42f0*/  DADD R2, -R6, UR4 ;  /* 0x0000000406027e29 */ /* 0x000fd40008000100 */
[----:B------:R-:W-:Y:S02]  /*4300*/  FSEL R5, R3, R7, P1 ;  /* 0x0000000703057208 */ /* 0x000fe40000800000 */
[----:B------:R-:W-:Y:S02]  /*4310*/  FSEL R4, R2, R6, P1 ;  /* 0x0000000602047208 */ /* 0x000fe40000800000 */
[----:B------:R-:W-:-:S07]  /*4320*/  LOP3.LUT R5, R5, 0x80000000, R29, 0xb8, !PT ;  /* 0x8000000005057812 */ /* 0x000fce00078eb81d */
.L_x_2373:
[----:B------:R-:W-:Y:S05]  /*4330*/  BSYNC.RECONVERGENT B0 ;  /* 0x0000000000007941 */ /* 0x000fea0003800200 */
.L_x_2372:
[----:B------:R-:W-:Y:S01]  /*4340*/  VIADD R22, R23, 0x80 ;  /* 0x0000008017167836 */ /* 0x000fe20000000000 */
[----:B------:R-:W-:Y:S04]  /*4350*/  BSSY.RECONVERGENT B0, `(.L_x_2376) ;  /* 0x0000053000007945 */ /* 0x000fe80003800200 */
[----:B------:R-:W-:-:S13]  /*4360*/  ISETP.GE.AND P1, PT, R22, R19, PT ;  /* 0x000000131600720c */ /* 0x000fda0003f26270 */
[----:B------:R-:W-:Y:S05]  /*4370*/  @P1 BRA `(.L_x_2377) ;  /* 0x0000000400401947 */ /* 0x000fea0003800000 */
[----:B01-3-5:R-:W-:Y:S01]  /*4380*/  DSETP.GT.AND P1, PT, |R26|, 1, PT ;  /* 0x3ff000001a00742a */ /* 0x02bfe20003f24200 */
[----:B------:R-:W-:Y:S01]  /*4390*/  BSSY.RECONVERGENT B1, `(.L_x_2378) ;  /* 0x000000d000017945 */ /* 0x000fe20003800200 */
[----:B------:R-:W-:-:S10]  /*43a0*/  DADD R8, -RZ, |R26| ;  /* 0x00000000ff087229 */ /* 0x000fd4000000051a */
[----:B------:R-:W-:Y:S02]  /*43b0*/  IMAD.MOV.U32 R2, RZ, RZ, R8 ;  /* 0x000000ffff027224 */ /* 0x000fe400078e0008 */
[----:B------:R-:W-:Y:S01]  /*43c0*/  IMAD.MOV.U32 R3, RZ, RZ, R9 ;  /* 0x000000ffff037224 */ /* 0x000fe200078e0009 */
        /* <DEDUP_REMOVED lines=9> */
.L_x_2379:
[----:B------:R-:W-:Y:S05]  /*4460*/  BSYNC.RECONVERGENT B1 ;  /* 0x0000000000017941 */ /* 0x000fea0003800200 */
.L_x_2378:
[----:B------:R-:W-:Y:S01]  /*4470*/  DMUL R6, R2, R2 ;  /* 0x0000000202067228 */ /* 0x000fe20000000000 */
        /* <DEDUP_REMOVED lines=61> */
[----:B--2-4-:R-:W-:Y:S02]  /*4850*/  FSEL R29, R3, R9, P1 ;  /* 0x00000009031d7208 */ /* 0x014fe40000800000 */
[----:B------:R-:W-:Y:S02]  /*4860*/  FSEL R28, R2, R8, P1 ;  /* 0x00000008021c7208 */ /* 0x000fe40000800000 */
[----:B------:R-:W-:-:S07]  /*4870*/  LOP3.LUT R29, R29, 0x80000000, R27, 0xb8, !PT ;  /* 0x800000001d1d7812 */ /* 0x000fce00078eb81b */
.L_x_2377:
[----:B------:R-:W-:Y:S05]  /*4880*/  BSYNC.RECONVERGENT B0 ;  /* 0x0000000000007941 */ /* 0x000fea0003800200 */
.L_x_2376:
[----:B0-----:R-:W-:Y:S01]  /*4890*/  VIADD R0, R23, 0x100 ;  /* 0x0000010017007836 */ /* 0x001fe20000000000 */
[----:B------:R-:W-:Y:S04]  /*48a0*/  BSSY.RECONVERGENT B0, `(.L_x_2380) ;  /* 0x0000053000007945 */ /* 0x000fe80003800200 */
[----:B------:R-:W-:-:S13]  /*48b0*/  ISETP.GE.AND P1, PT, R0, R19, PT ;  /* 0x000000130000720c */ /* 0x000fda0003f26270 */
[----:B------:R-:W-:Y:S05]  /*48c0*/  @P1 BRA `(.L_x_2381) ;  /* 0x0000000400401947 */ /* 0x000fea0003800000 */
[----:B-12--5:R-:W-:Y:S01]  /*48d0*/  DSETP.GT.AND P1, PT, |R24|, 1, PT ;  /* 0x3ff000001800742a */ /* 0x026fe20003f24200 */
        /* <DEDUP_REMOVED lines=13> */
.L_x_2383:
[----:B------:R-:W-:Y:S05]  /*49b0*/  BSYNC.RECONVERGENT B1 ;  /* 0x0000000000017941 */ /* 0x000fea0003800200 */
.L_x_2382:
        /* <DEDUP_REMOVED lines=65> */
.L_x_2381:
[----:B------:R-:W-:Y:S05]  /*4dd0*/  BSYNC.RECONVERGENT B0 ;  /* 0x0000000000007941 */ /* 0x000fea0003800200 */
.L_x_2380:
[----:B------:R-:W-:Y:S01]  /*4de0*/  VIADD R0, R23, 0x180 ;  /* 0x0000018017007836 */ /* 0x000fe20000000000 */
[----:B------:R-:W-:Y:S04]  /*4df0*/  BSSY.RECONVERGENT B0, `(.L_x_2384) ;  /* 0x0000053000007945 */ /* 0x000fe80003800200 */
[----:B------:R-:W-:-:S13]  /*4e00*/  ISETP.GE.AND P1, PT, R0, R19, PT ;  /* 0x000000130000720c */ /* 0x000fda0003f26270 */
[----:B------:R-:W-:Y:S05]  /*4e10*/  @P1 BRA `(.L_x_2385) ;  /* 0x0000000400401947 */ /* 0x000fea0003800000 */
[----:B-1---5:R-:W-:Y:S01]  /*4e20*/  DSETP.GT.AND P1, PT, |R16|, 1, PT ;  /* 0x3ff000001000742a */ /* 0x022fe20003f24200 */
        /* <DEDUP_REMOVED lines=13> */
.L_x_2387:
[----:B------:R-:W-:Y:S05]  /*4f00*/  BSYNC.RECONVERGENT B1 ;  /* 0x0000000000017941 */ /* 0x000fea0003800200 */
.L_x_2386:
        /* <DEDUP_REMOVED lines=65> */
.L_x_2385:
[----:B------:R-:W-:Y:S05]  /*5320*/  BSYNC.RECONVERGENT B0 ;  /* 0x0000000000007941 */ /* 0x000fea0003800200 */
.L_x_2384:
[----:B------:R-:W0:Y:S01]  /*5330*/  LDC.U8 R2, c[0x0][0x3a4] ;  /* 0x0000e900ff027b82 */ /* 0x000e220000000000 */
[----:B------:R-:W-:Y:S04]  /*5340*/  BSSY.RECONVERGENT B6, `(.L_x_2388) ;  /* 0x0000128000067945 */ /* 0x000fe80003800200 */
[----:B------:R-:W-:Y:S05]  /*5350*/  @P0 BRA `(.L_x_2389) ;  /* 0x0000001000980947 */ /* 0x000fea0003800000 */
[----:B------:R-:W1:Y:S01]  /*5360*/  LDCU UR4, c[0x0][0x3a8] ;  /* 0x00007500ff0477ac */ /* 0x000e620008000800 */
[----:B------:R-:W2:Y:S01]  /*5370*/  LDC.64 R8, c[0x0][0x388] ;  /* 0x0000e200ff087b82 */ /* 0x000ea20000000a00 */
[----:B------:R-:W-:Y:S01]  /*5380*/  IMAD R0, R18, 0x200, R23 ;  /* 0x0000020012007824 */ /* 0x000fe200078e0217 */
[----:B0-----:R-:W-:-:S03]  /*5390*/  PRMT R6, R2, 0x9910, RZ ;  /* 0x0000991002067816 */ /* 0x001fc600000000ff */
[----:B-1----:R-:W-:Y:S02]  /*53a0*/  IMAD R3, R0, UR4, RZ ;  /* 0x0000000400037c24 */ /* 0x002fe4000f8e02ff */
        /* <DEDUP_REMOVED lines=13> */
[----:B------:R-:W0:Y:S01]  /*5480*/  F2I.F64.TRUNC R5, R4 ;  /* 0x0000000400057311 */ /* 0x000e22000030d100 */
[----:B------:R-:W-:Y:S01]  /*5490*/  IMAD.MOV.U32 R23, RZ, RZ, R22 ;  /* 0x000000ffff177224 */ /* 0x000fe200078e0016 */
[----:B0-----:R0:W-:Y:S01]  /*54a0*/  STG.E.U8 desc[UR36][R8.64], R5 ;  /* 0x0000000508007986 */ /* 0x0011e2000c101124 */
[----:B------:R-:W-:Y:S05]  /*54b0*/  BRA `(.L_x_2389) ;  /* 0x0000001000407947 */ /* 0x000fea0003800000 */
.L_x_2393:
[----:B------:R-:W0:Y:S01]  /*54c0*/  F2I.S64.F64.TRUNC R4, R4 ;  /* 0x0000000400047311 */ /* 0x000e22000030d900 */
[----:B------:R-:W-:Y:S02]  /*54d0*/  IMAD.MOV.U32 R23, RZ, RZ, R22 ;  /* 0x000000ffff177224 */ /* 0x000fe400078e0016 */
[----:B0-----:R-:W-:-:S05]  /*54e0*/  IMAD.MOV.U32 R3, RZ, RZ, R4 ;  /* 0x000000ffff037224 */ /* 0x001fca00078e0004 */
[----:B------:R0:W-:Y:S01]  /*54f0*/  STG.E.U8 desc[UR36][R8.64], R3 ;  /* 0x0000000308007986 */ /* 0x0001e2000c101124 */
[----:B------:R-:W-:Y:S05]  /*5500*/  BRA `(.L_x_2389) ;  /* 0x00000010002c7947 */ /* 0x000fea0003800000 */
.L_x_2392:
[----:B------:R-:W-:-:S13]  /*5510*/  ISETP.NE.AND P0, PT, R0, 0x2, PT ;  /* 0x000000020000780c */ /* 0x000fda0003f05270 */
[----:B------:R-:W-:Y:S05]  /*5520*/  @!P0 BRA `(.L_x_2395) ;  /* 0x0000000000308947 */ /* 0x000fea0003800000 */
[----:B------:R-:W-:-:S13]  /*5530*/  ISETP.NE.AND P0, PT, R0, 0x3, PT ;  /* 0x000000030000780c */ /* 0x000fda0003f05270 */
[----:B------:R-:W-:Y:S05]  /*5540*/  @!P0 BRA `(.L_x_2396) ;  /* 0x0000000000188947 */ /* 0x000fea0003800000 */
[----:B------:R-:W-:-:S13]  /*5550*/  ISETP.NE.AND P0, PT, R0, 0x4, PT ;  /* 0x000000040000780c */ /* 0x000fda0003f05270 */
[----:B------:R-:W-:Y:S05]  /*5560*/  @P0 BRA `(.L_x_2394) ;  /* 0x0000000c005c0947 */ /* 0x000fea0003800000 */
[----:B------:R-:W0:Y:S01]  /*5570*/  F2I.S64.F64.TRUNC R4, R4 ;  /* 0x0000000400047311 */ /* 0x000e22000030d900 */
[----:B------:R-:W-:Y:S01]  /*5580*/  IMAD.MOV.U32 R23, RZ, RZ, R22 ;  /* 0x000000ffff177224 */ /* 0x000fe200078e0016 */
[----:B0-----:R0:W-:Y:S01]  /*5590*/  STG.E.64 desc[UR36][R8.64], R4 ;  /* 0x0000000408007986 */ /* 0x0011e2000c101b24 */
[----:B------:R-:W-:Y:S05]  /*55a0*/  BRA `(.L_x_2389) ;  /* 0x0000001000047947 */ /* 0x000fea0003800000 */
.L_x_2396:
[----:B------:R-:W0:Y:S01]  /*55b0*/  F2I.F64.TRUNC R5, R4 ;  /* 0x0000000400057311 */ /* 0x000e22000030d100 */
[----:B------:R-:W-:Y:S01]  /*55c0*/  IMAD.MOV.U32 R23, RZ, RZ, R22 ;  /* 0x000000ffff177224 */ /* 0x000fe200078e0016 */
[----:B0-----:R0:W-:Y:S01]  /*55d0*/  STG.E desc[UR36][R8.64], R5 ;  /* 0x0000000508007986 */ /* 0x0011e2000c101924 */
[----:B------:R-:W-:Y:S05]  /*55e0*/  BRA `(.L_x_2389) ;  /* 0x0000000c00f47947 */ /* 0x000fea0003800000 */
.L_x_2395:
[----:B------:R-:W0:Y:S01]  /*55f0*/  F2I.F64.TRUNC R5, R4 ;  /* 0x0000000400057311 */ /* 0x000e22000030d100 */
[----:B------:R-:W-:Y:S01]  /*5600*/  IMAD.MOV.U32 R23, RZ, RZ, R22 ;  /* 0x000000ffff177224 */ /* 0x000fe200078e0016 */
[----:B0-----:R0:W-:Y:S01]  /*5610*/  STG.E.U16 desc[UR36][R8.64], R5 ;  /* 0x0000000508007986 */ /* 0x0011e2000c101524 */
[----:B------:R-:W-:Y:S05]  /*5620*/  BRA `(.L_x_2389) ;  /* 0x0000000c00e47947 */ /* 0x000fea0003800000 */
.L_x_2391:
[----:B------:R-:W-:-:S13]  /*5630*/  ISETP.GT.AND P0, PT, R0, 0x6, PT ;  /* 0x000000060000780c */ /* 0x000fda0003f04270 */
[----:B------:R-:W-:Y:S05]  /*5640*/  @P0 BRA `(.L_x_2397) ;  /* 0x0000000000540947 */ /* 0x000fea0003800000 */
[----:B------:R-:W-:-:S13]  /*5650*/  ISETP.NE.AND P0, PT, R0, 0x5, PT ;  /* 0x000000050000780c */ /* 0x000fda0003f05270 */
[----:B------:R-:W-:Y:S05]  /*5660*/  @!P0 BRA `(.L_x_2398) ;  /* 0x0000000000288947 */ /* 0x000fea0003800000 */
[----:B------:R-:W-:-:S13]  /*5670*/  ISETP.NE.AND P0, PT, R0, 0x6, PT ;  /* 0x000000060000780c */ /* 0x000fda0003f05270 */
[----:B------:R-:W-:Y:S05]  /*5680*/  @P0 BRA `(.L_x_2394) ;  /* 0x0000000c00140947 */ /* 0x000fea0003800000 */
[----:B------:R-:W-:Y:S01]  /*5690*/  UMOV UR4, 0xf0000000 ;  /* 0xf000000000047882 */ /* 0x000fe20000000000 */
[----:B------:R-:W-:Y:S01]  /*56a0*/  UMOV UR5, 0x380fffff ;  /* 0x380fffff00057882 */ /* 0x000fe20000000000 */
[----:B------:R-:W0:Y:S01]  /*56b0*/  F2F.F32.F64 R3, R4 ;  /* 0x0000000400037310 */ /* 0x000e220000301000 */
[----:B------:R-:W-:Y:S01]  /*56c0*/  DSETP.GEU.AND P0, PT, |R4|, UR4, PT ;  /* 0x0000000404007e2a */ /* 0x000fe2000bf0e200 */
[----:B------:R-:W-:-:S13]  /*56d0*/  IMAD.MOV.U32 R23, RZ, RZ, R22 ;  /* 0x000000ffff177224 */ /* 0x000fda00078e0016 */
[----:B0-----:R-:W-:-:S05]  /*56e0*/  @!P0 FMUL R3, R3, 1.175494350822287508e-38 ;  /* 0x0080000003038820 */ /* 0x001fca0000400000 */
[----:B------:R0:W-:Y:S01]  /*56f0*/  STG.E desc[UR36][R8.64], R3 ;  /* 0x0000000308007986 */ /* 0x0001e2000c101924 */
[----:B------:R-:W-:Y:S05]  /*5700*/  BRA `(.L_x_2389) ;  /* 0x0000000c00ac7947 */ /* 0x000fea0003800000 */
.L_x_2398:
[----:B------:R-:W-:Y:S01]  /*5710*/  UMOV UR4, 0xf0000000 ;  /* 0xf000000000047882 */ /* 0x000fe20000000000 */
[----:B------:R-:W-:Y:S01]  /*5720*/  UMOV UR5, 0x380fffff ;  /* 0x380fffff00057882 */ /* 0x000fe20000000000 */
[----:B------:R-:W0:Y:S01]  /*5730*/  F2F.F32.F64 R0, R4 ;  /* 0x0000000400007310 */ /* 0x000e220000301000 */
[----:B------:R-:W-:Y:S01]  /*5740*/  DSETP.GEU.AND P0, PT, |R4|, UR4, PT ;  /* 0x0000000404007e2a */ /* 0x000fe2000bf0e200 */
[----:B------:R-:W-:-:S13]  /*5750*/  IMAD.MOV.U32 R23, RZ, RZ, R22 ;  /* 0x000000ffff177224 */ /* 0x000fda00078e0016 */
[----:B0-----:R-:W-:-:S05]  /*5760*/  @!P0 FMUL R0, R0, 1.175494350822287508e-38 ;  /* 0x0080000000008820 */ /* 0x001fca0000400000 */
[----:B------:R-:W-:-:S05]  /*5770*/  F2FP.F16.F32.PACK_AB R0, RZ, R0 ;  /* 0x00000000ff00723e */ /* 0x000fca00000000ff */
[----:B------:R0:W-:Y:S01]  /*5780*/  STG.E.U16 desc[UR36][R8.64], R0 ;  /* 0x0000000008007986 */ /* 0x0001e2000c101524 */
[----:B------:R-:W-:Y:S05]  /*5790*/  BRA `(.L_x_2389) ;  /* 0x0000000c00887947 */ /* 0x000fea0003800000 */
.L_x_2397:
[----:B------:R-:W-:-:S13]  /*57a0*/  ISETP.NE.AND P0, PT, R0, 0x7, PT ;  /* 0x000000070000780c */ /* 0x000fda0003f05270 */
[----:B------:R-:W-:Y:S05]  /*57b0*/  @!P0 BRA `(.L_x_2399) ;  /* 0x00000000005c8947 */ /* 0x000fea0003800000 */
        /* <DEDUP_REMOVED lines=8> */
[----:B------:R-:W-:Y:S02]  /*5840*/  IMAD.MOV.U32 R7, RZ, RZ, RZ ;  /* 0x000000ffff077224 */ /* 0x000fe400078e00ff */
[----:B------:R-:W-:-:S11]  /*5850*/  IMAD.MOV.U32 R23, RZ, RZ, R22 ;  /* 0x000000ffff177224 */ /* 0x000fd600078e0016 */
[----:B0-----:R-:W-:-:S05]  /*5860*/  @!P0 FMUL R6, R6, 1.175494350822287508e-38 ;  /* 0x0080000006068820 */ /* 0x001fca0000400000 */
[----:B------:R0:W-:Y:S01]  /*5870*/  STG.E.64 desc[UR36][R8.64], R6 ;  /* 0x0000000608007986 */ /* 0x0001e2000c101b24 */
[----:B------:R-:W-:Y:S05]  /*5880*/  BRA `(.L_x_2389) ;  /* 0x0000000c004c7947 */ /* 0x000fea0003800000 */
.L_x_2400:
[----:B------:R-:W-:Y:S01]  /*5890*/  UMOV UR4, 0xf0000000 ;  /* 0xf000000000047882 */ /* 0x000fe20000000000 */
[----:B------:R-:W-:Y:S01]  /*58a0*/  UMOV UR5, 0x380fffff ;  /* 0x380fffff00057882 */ /* 0x000fe20000000000 */
[----:B------:R-:W0:Y:S01]  /*58b0*/  F2F.F32.F64 R0, R4 ;  /* 0x0000000400007310 */ /* 0x000e220000301000 */
[----:B------:R-:W-:Y:S01]  /*58c0*/  DSETP.GEU.AND P0, PT, |R4|, UR4, PT ;  /* 0x0000000404007e2a */ /* 0x000fe2000bf0e200 */
[----:B------:R-:W-:-:S13]  /*58d0*/  IMAD.MOV.U32 R23, RZ, RZ, R22 ;  /* 0x000000ffff177224 */ /* 0x000fda00078e0016 */
[----:B0-----:R-:W-:-:S05]  /*58e0*/  @!P0 FMUL R0, R0, 1.175494350822287508e-38 ;  /* 0x0080000000008820 */ /* 0x001fca0000400000 */
[----:B------:R-:W-:-:S04]  /*58f0*/  F2FP.F16.F32.PACK_AB R3, RZ, R0 ;  /* 0x00000000ff03723e */ /* 0x000fc800000000ff */
[----:B------:R-:W-:-:S05]  /*5900*/  PRMT R3, R3, 0x5410, RZ ;  /* 0x0000541003037816 */ /* 0x000fca00000000ff */
[----:B------:R0:W-:Y:S01]  /*5910*/  STG.E desc[UR36][R8.64], R3 ;  /* 0x0000000308007986 */ /* 0x0001e2000c101924 */
[----:B------:R-:W-:Y:S05]  /*5920*/  BRA `(.L_x_2389) ;  /* 0x0000000c00247947 */ /* 0x000fea0003800000 */
.L_x_2399:
[----:B------:R0:W-:Y:S01]  /*5930*/  STG.E.64 desc[UR36][R8.64], R4 ;  /* 0x0000000408007986 */ /* 0x0001e2000c101b24 */
[----:B------:R-:W-:Y:S01]  /*5940*/  IMAD.MOV.U32 R23, RZ, RZ, R22 ;  /* 0x000000ffff177224 */ /* 0x000fe200078e0016 */
[----:B------:R-:W-:Y:S06]  /*5950*/  BRA `(.L_x_2389) ;  /* 0x0000000c00187947 */ /* 0x000fec0003800000 */
.L_x_2390:
        /* <DEDUP_REMOVED lines=8> */
[----:B------:R-:W-:Y:S01]  /*59e0*/  DSETP.NEU.AND P0, PT, R4, RZ, PT ;  /* 0x000000ff0400722a */ /* 0x000fe20003f0d000 */
[----:B------:R-:W-:-:S05]  /*59f0*/  IMAD.MOV.U32 R23, RZ, RZ, R22 ;  /* 0x000000ffff177224 */ /* 0x000fca00078e0016 */
[----:B------:R-:W-:-:S05]  /*5a00*/  SEL R3, RZ, 0x1, !P0 ;  /* 0x00000001ff037807 */ /* 0x000fca0004000000 */
[----:B------:R0:W-:Y:S01]  /*5a10*/  STG.E.U8 desc[UR36][R8.64], R3 ;  /* 0x0000000308007986 */ /* 0x0001e2000c101124 */
[----:B------:R-:W-:Y:S05]  /*5a20*/  BRA `(.L_x_2389) ;  /* 0x0000000800e47947 */ /* 0x000fea0003800000 */
.L_x_2403:
[----:B------:R-:W-:Y:S01]  /*5a30*/  CS2R R6, SRZ ;  /* 0x0000000000067805 */ /* 0x000fe2000001ff00 */
[----:B------:R-:W-:-:S04]  /*5a40*/  IMAD.MOV.U32 R23, RZ, RZ, R22 ;  /* 0x000000ffff177224 */ /* 0x000fc800078e0016 */
[----:B------:R0:W-:Y:S01]  /*5a50*/  STG.E.128 desc[UR36][R8.64], R4 ;  /* 0x0000000408007986 */ /* 0x0001e2000c101d24 */
[----:B------:R-:W-:Y:S05]  /*5a60*/  BRA `(.L_x_2389) ;  /* 0x0000000800d47947 */ /* 0x000fea0003800000 */
.L_x_2402:
        /* <DEDUP_REMOVED lines=10> */
[----:B------:R-:W-:Y:S01]  /*5b10*/  BSSY.RECONVERGENT B0, `(.L_x_2406) ;  /* 0x000000d000007945 */ /* 0x000fe20003800200 */
[----:B------:R-:W-:-:S12]  /*5b20*/  IMAD.MOV.U32 R0, RZ, RZ, 0x7f ;  /* 0x0000007fff007424 */ /* 0x000fd800078e00ff */
        /* <DEDUP_REMOVED lines=11> */
.L_x_2407:
[----:B------:R-:W-:Y:S05]  /*5be0*/  BSYNC.RECONVERGENT B0 ;  /* 0x0000000000007941 */ /* 0x000fea0003800200 */
.L_x_2406:
[----:B------:R-:W-:Y:S01]  /*5bf0*/  LOP3.LUT R7, R0, 0x80, R7, 0xf8, !PT ;  /* 0x0000008000077812 */ /* 0x000fe200078ef807 */
[----:B------:R-:W-:-:S04]  /*5c00*/  IMAD.MOV.U32 R23, RZ, RZ, R22 ;  /* 0x000000ffff177224 */ /* 0x000fc800078e0016 */
[----:B------:R0:W-:Y:S01]  /*5c10*/  STG.E.U8 desc[UR36][R8.64], R7 ;  /* 0x0000000708007986 */ /* 0x0001e2000c101124 */
[----:B------:R-:W-:Y:S05]  /*5c20*/  BRA `(.L_x_2389) ;  /* 0x0000000800647947 */ /* 0x000fea0003800000 */
.L_x_2405:
        /* <DEDUP_REMOVED lines=19> */
.L_x_2409:
[----:B------:R-:W-:Y:S05]  /*5d60*/  BSYNC.RECONVERGENT B0 ;  /* 0x0000000000007941 */ /* 0x000fea0003800200 */
.L_x_2408:
[----:B------:R-:W-:Y:S01]  /*5d70*/  LOP3.LUT R7, R0, 0x80, R7, 0xf8, !PT ;  /* 0x0000008000077812 */ /* 0x000fe200078ef807 */
[----:B------:R-:W-:-:S04]  /*5d80*/  IMAD.MOV.U32 R23, RZ, RZ, R22 ;  /* 0x000000ffff177224 */ /* 0x000fc800078e0016 */
[----:B------:R0:W-:Y:S01]  /*5d90*/  STG.E.U8 desc[UR36][R8.64], R7 ;  /* 0x0000000708007986 */ /* 0x0001e2000c101124 */
[----:B------:R-:W-:Y:S05]  /*5da0*/  BRA `(.L_x_2389) ;  /* 0x0000000800047947 */ /* 0x000fea0003800000 */
.L_x_2404:
[----:B------:R-:W-:Y:S01]  /*5db0*/  UMOV UR4, 0xf0000000 ;  /* 0xf000000000047882 */ /* 0x000fe20000000000 */
[----:B------:R-:W-:Y:S01]  /*5dc0*/  UMOV UR5, 0x380fffff ;  /* 0x380fffff00057882 */ /* 0x000fe20000000000 */
[----:B------:R-:W0:Y:S01]  /*5dd0*/  F2F.F32.F64 R0, R4 ;  /* 0x0000000400007310 */ /* 0x000e220000301000 */
[----:B------:R-:W-:Y:S01]  /*5de0*/  DSETP.GEU.AND P0, PT, |R4|, UR4, PT ;  /* 0x0000000404007e2a */ /* 0x000fe2000bf0e200 */
[----:B------:R-:W-:-:S13]  /*5df0*/  IMAD.MOV.U32 R23, RZ, RZ, R22 ;  /* 0x000000ffff177224 */ /* 0x000fda00078e0016 */
[----:B0-----:R-:W-:-:S05]  /*5e00*/  @!P0 FMUL R0, R0, 1.175494350822287508e-38 ;  /* 0x0080000000008820 */ /* 0x001fca0000400000 */
[----:B------:R-:W-:-:S05]  /*5e10*/  F2FP.BF16.F32.PACK_AB R0, RZ, R0 ;  /* 0x00000000ff00723e */ /* 0x000fca00000010ff */
[----:B------:R0:W-:Y:S01]  /*5e20*/  STG.E.U16 desc[UR36][R8.64], R0 ;  /* 0x0000000008007986 */ /* 0x0001e2000c101524 */
[----:B------:R-:W-:Y:S05]  /*5e30*/  BRA `(.L_x_2389) ;  /* 0x0000000400e07947 */ /* 0x000fea0003800000 */
.L_x_2401:
        /* <DEDUP_REMOVED lines=8> */
[----:B------:R-:W0:Y:S01]  /*5ec0*/  F2I.U32.F64.TRUNC R5, R4 ;  /* 0x0000000400057311 */ /* 0x000e22000030d000 */
[----:B------:R-:W-:Y:S01]  /*5ed0*/  IMAD.MOV.U32 R23, RZ, RZ, R22 ;  /* 0x000000ffff177224 */ /* 0x000fe200078e0016 */
[----:B0-----:R0:W-:Y:S01]  /*5ee0*/  STG.E.U16 desc[UR36][R8.64], R5 ;  /* 0x0000000508007986 */ /* 0x0011e2000c101524 */
[----:B------:R-:W-:Y:S05]  /*5ef0*/  BRA `(.L_x_2389) ;  /* 0x0000000400b07947 */ /* 0x000fea0003800000 */
.L_x_2412:
        /* <DEDUP_REMOVED lines=17> */
.L_x_2415:
[----:B------:R-:W-:-:S04]  /*6010*/  SHF.R.U32.HI R0, RZ, 0x14, R7 ;  /* 0x00000014ff007819 */ /* 0x000fc80000011607 */
[----:B------:R-:W-:-:S04]  /*6020*/  LOP3.LUT R0, R0, 0x1, RZ, 0xc0, !PT ;  /* 0x0000000100007812 */ /* 0x000fc800078ec0ff */
[----:B------:R-:W-:-:S04]  /*6030*/  IADD3 R0, PT, PT, R7, 0x487ffff, R0 ;  /* 0x0487ffff07007810 */ /* 0x000fc80007ffe000 */
[----:B------:R-:W-:-:S04]  /*6040*/  SHF.R.U32.HI R0, RZ, 0x14, R0 ;  /* 0x00000014ff007819 */ /* 0x000fc80000011600 */
[----:B------:R-:W-:-:S07]  /*6050*/  LOP3.LUT R3, R0, 0xff, RZ, 0xc0, !PT ;  /* 0x000000ff00037812 */ /* 0x000fce00078ec0ff */
.L_x_2416:
[----:B------:R-:W-:-:S04]  /*6060*/  SHF.R.U32.HI R0, RZ, 0x18, R7 ;  /* 0x00000018ff007819 */ /* 0x000fc80000011607 */
[----:B------:R-:W-:-:S07]  /*6070*/  LOP3.LUT R0, R3, 0x80, R0, 0xf8, !PT ;  /* 0x0000008003007812 */ /* 0x000fce00078ef800 */
.L_x_2414:
[----:B------:R-:W-:Y:S05]  /*6080*/  BSYNC.RECONVERGENT B0 ;  /* 0x0000000000007941 */ /* 0x000fea0003800200 */
.L_x_2413:
[----:B------:R0:W-:Y:S01]  /*6090*/  STG.E.U8 desc[UR36][R8.64], R0 ;  /* 0x0000000008007986 */ /* 0x0001e2000c101124 */
[----:B------:R-:W-:Y:S01]  /*60a0*/  IMAD.MOV.U32 R23, RZ, RZ, R22 ;  /* 0x000000ffff177224 */ /* 0x000fe200078e0016 */
[----:B------:R-:W-:Y:S06]  /*60b0*/  BRA `(.L_x_2389) ;  /* 0x0000000400407947 */ /* 0x000fec0003800000 */
.L_x_2411:
        /* <DEDUP_REMOVED lines=17> */
.L_x_2419:
[----:B------:R-:W-:-:S04]  /*61d0*/  SHF.R.U32.HI R0, RZ, 0x15, R7 ;  /* 0x00000015ff007819 */ /* 0x000fc80000011607 */
[----:B------:R-:W-:-:S04]  /*61e0*/  LOP3.LUT R0, R0, 0x1, RZ, 0xc0, !PT ;  /* 0x0000000100007812 */ /* 0x000fc800078ec0ff */
[----:B------:R-:W-:-:S04]  /*61f0*/  IADD3 R0, PT, PT, R7, 0x88fffff, R0 ;  /* 0x088fffff07007810 */ /* 0x000fc80007ffe000 */
[----:B------:R-:W-:-:S04]  /*6200*/  SHF.R.U32.HI R0, RZ, 0x15, R0 ;  /* 0x00000015ff007819 */ /* 0x000fc80000011600 */
[----:B------:R-:W-:-:S07]  /*6210*/  LOP3.LUT R3, R0, 0xff, RZ, 0xc0, !PT ;  /* 0x000000ff00037812 */ /* 0x000fce00078ec0ff */
.L_x_2420:
[----:B------:R-:W-:-:S04]  /*6220*/  SHF.R.U32.HI R0, RZ, 0x18, R7 ;  /* 0x00000018ff007819 */ /* 0x000fc80000011607 */
[----:B------:R-:W-:-:S07]  /*6230*/  LOP3.LUT R0, R3, 0x80, R0, 0xf8, !PT ;  /* 0x0000008003007812 */ /* 0x000fce00078ef800 */
.L_x_2418:
[----:B------:R-:W-:Y:S05]  /*6240*/  BSYNC.RECONVERGENT B0 ;  /* 0x0000000000007941 */ /* 0x000fea0003800200 */
.L_x_2417:
[----:B------:R0:W-:Y:S01]  /*6250*/  STG.E.U8 desc[UR36][R8.64], R0 ;  /* 0x0000000008007986 */ /* 0x0001e2000c101124 */
[----:B------:R-:W-:Y:S01]  /*6260*/  IMAD.MOV.U32 R23, RZ, RZ, R22 ;  /* 0x000000ffff177224 */ /* 0x000fe200078e0016 */
[----:B------:R-:W-:Y:S06]  /*6270*/  BRA `(.L_x_2389) ;  /* 0x0000000000d07947 */ /* 0x000fec0003800000 */
.L_x_2410:
[----:B------:R-:W-:-:S13]  /*6280*/  ISETP.NE.AND P0, PT, R0, 0x1c, PT ;  /* 0x0000001c0000780c */ /* 0x000fda0003f05270 */
[----:B------:R-:W-:Y:S05]  /*6290*/  @!P0 BRA `(.L_x_2421) ;  /* 0x0000000000bc8947 */ /* 0x000fea0003800000 */
[----:B------:R-:W-:-:S13]  /*62a0*/  ISETP.NE.AND P0, PT, R0, 0x1d, PT ;  /* 0x0000001d0000780c */ /* 0x000fda0003f05270 */
[----:B------:R-:W-:Y:S05]  /*62b0*/  @!P0 BRA `(.L_x_2422) ;  /* 0x0000000000a48947 */ /* 0x000fea0003800000 */
[----:B------:R-:W-:-:S13]  /*62c0*/  ISETP.NE.AND P0, PT, R0, 0x2c, PT ;  /* 0x0000002c0000780c */ /* 0x000fda0003f05270 */
[----:B------:R-:W-:Y:S05]  /*62d0*/  @!P0 BRA `(.L_x_2423) ;  /* 0x0000000000488947 */ /* 0x000fea0003800000 */
.L_x_2394:
        /* <DEDUP_REMOVED lines=16> */
.L_x_2424:
[----:B------:R-:W-:Y:S01]  /*63e0*/  IMAD.MOV.U32 R23, RZ, RZ, R22 ;  /* 0x000000ffff177224 */ /* 0x000fe200078e0016 */
[----:B------:R-:W-:Y:S06]  /*63f0*/  BRA `(.L_x_2389) ;  /* 0x0000000000707947 */ /* 0x000fec0003800000 */
.L_x_2423:
[----:B------:R-:W-:Y:S01]  /*6400*/  UMOV UR4, 0xf0000000 ;  /* 0xf000000000047882 */ /* 0x000fe20000000000 */
[----:B------:R-:W-:Y:S01]  /*6410*/  UMOV UR5, 0x380fffff ;  /* 0x380fffff00057882 */ /* 0x000fe20000000000 */
[----:B------:R-:W0:Y:S01]  /*6420*/  F2F.F32.F64 R10, R4 ;  /* 0x00000004000a7310 */ /* 0x000e220000301000 */
[----:B------:R-:W-:Y:S01]  /*6430*/  DSETP.GEU.AND P0, PT, |R4|, UR4, PT ;  /* 0x0000000404007e2a */ /* 0x000fe2000bf0e200 */
[----:B------:R-:W-:-:S13]  /*6440*/  IMAD.MOV.U32 R23, RZ, RZ, R22 ;  /* 0x000000ffff177224 */ /* 0x000fda00078e0016 */
[----:B0-----:R-:W-:-:S05]  /*6450*/  @!P0 FMUL R10, R10, 1.175494350822287508e-38 ;  /* 0x008000000a0a8820 */ /* 0x001fca0000400000 */
        /* <DEDUP_REMOVED lines=15> */
.L_x_2422:
[----:B------:R-:W0:Y:S01]  /*6550*/  F2I.U64.F64.TRUNC R4, R4 ;  /* 0x0000000400047311 */ /* 0x000e22000030d800 */
[----:B------:R-:W-:Y:S01]  /*6560*/  IMAD.MOV.U32 R23, RZ, RZ, R22 ;  /* 0x000000ffff177224 */ /* 0x000fe200078e0016 */
[----:B0-----:R0:W-:Y:S01]  /*6570*/  STG.E.64 desc[UR36][R8.64], R4 ;  /* 0x0000000408007986 */ /* 0x0011e2000c101b24 */
[----:B------:R-:W-:Y:S05]  /*6580*/  BRA `(.L_x_2389) ;  /* 0x00000000000c7947 */ /* 0x000fea0003800000 */
.L_x_2421:
[----:B------:R-:W0:Y:S01]  /*6590*/  F2I.U32.F64.TRUNC R5, R4 ;  /* 0x0000000400057311 */ /* 0x000e22000030d000 */
[----:B------:R-:W-:Y:S01]  /*65a0*/  IMAD.MOV.U32 R23, RZ, RZ, R22 ;  /* 0x000000ffff177224 */ /* 0x000fe200078e0016 */
[----:B0-----:R0:W-:Y:S06]  /*65b0*/  STG.E desc[UR36][R8.64], R5 ;  /* 0x0000000508007986 */ /* 0x0011ec000c101924 */
.L_x_2389:
[----:B------:R-:W-:Y:S05]  /*65c0*/  BSYNC.RECONVERGENT B6 ;  /* 0x0000000000067941 */ /* 0x000fea0003800200 */
.L_x_2388:
[----:B------:R-:W-:Y:S01]  /*65d0*/  ISETP.GE.AND P0, PT, R23, R19, PT ;  /* 0x000000131700720c */ /* 0x000fe20003f06270 */
[----:B------:R-:W-:-:S12]  /*65e0*/  BSSY.RECONVERGENT B6, `(.L_x_2425) ;  /* 0x0000228000067945 */ /* 0x000fd80003800200 */
[----:B------:R-:W-:Y:S05]  /*65f0*/  @P0 BRA `(.L_x_2426) ;  /* 0x0000002000980947 */ /* 0x000fea0003800000 */
[----:B------:R-:W2:Y:S01]  /*6600*/  LDCU UR4, c[0x0][0x3a8] ;  /* 0x00007500ff0477ac */ /* 0x000ea20008000800 */
[----:B01----:R-:W0:Y:S01]  /*6610*/  LDC.64 R4, c[0x0][0x388] ;  /* 0x0000e200ff047b82 */ /* 0x003e220000000a00 */
[----:B------:R-:W-:Y:S01]  /*6620*/  IMAD R0, R18, 0x200, R23 ;  /* 0x0000020012007824 */ /* 0x000fe200078e0217 */
[----:B------:R-:W-:-:S03]  /*6630*/  PRMT R6, R2, 0x9910, RZ ;  /* 0x0000991002067816 */ /* 0x000fc600000000ff */
[----:B--2---:R-:W-:Y:S02]  /*6640*/  IMAD R3, R0, UR4, RZ ;  /* 0x0000000400037c24 */ /* 0x004fe4000f8e02ff */
        /* <DEDUP_REMOVED lines=13> */
[----:B----45:R-:W0:Y:S02]  /*6720*/  F2I.F64.TRUNC R29, R28 ;  /* 0x0000001c001d7311 */ /* 0x030e24000030d100 */
[----:B0-----:R0:W-:Y:S01]  /*6730*/  STG.E.U8 desc[UR36][R4.64], R29 ;  /* 0x0000001d04007986 */ /* 0x0011e2000c101124 */
[----:B------:R-:W-:Y:S05]  /*6740*/  BRA `(.L_x_2432) ;  /* 0x0000000c00f07947 */ /* 0x000fea0003800000 */
.L_x_2430:
[----:B----45:R-:W0:Y:S02]  /*6750*/  F2I.S64.F64.TRUNC R28, R28 ;  /* 0x0000001c001c7311 */ /* 0x030e24000030d900 */
[----:B0-----:R-:W-:-:S05]  /*6760*/  IMAD.MOV.U32 R3, RZ, RZ, R28 ;  /* 0x000000ffff037224 */ /* 0x001fca00078e001c */
[----:B------:R0:W-:Y:S01]  /*6770*/  STG.E.U8 desc[UR36][R4.64], R3 ;  /* 0x0000000304007986 */ /* 0x0001e2000c101124 */
[----:B------:R-:W-:Y:S05]  /*6780*/  BRA `(.L_x_2432) ;  /* 0x0000000c00e07947 */ /* 0x000fea0003800000 */
.L_x_2429:
[----:B------:R-:W-:-:S13]  /*6790*/  ISETP.NE.AND P0, PT, R0, 0x2, PT ;  /* 0x000000020000780c */ /* 0x000fda0003f05270 */
[----:B------:R-:W-:Y:S05]  /*67a0*/  @!P0 BRA `(.L_x_2433) ;  /* 0x0000000000288947 */ /* 0x000fea0003800000 */
[----:B------:R-:W-:-:S13]  /*67b0*/  ISETP.NE.AND P0, PT, R0, 0x3, PT ;  /* 0x000000030000780c */ /* 0x000fda0003f05270 */
[----:B------:R-:W-:Y:S05]  /*67c0*/  @!P0 BRA `(.L_x_2434) ;  /* 0x0000000000148947 */ /* 0x000fea0003800000 */
[----:B------:R-:W-:-:S13]  /*67d0*/  ISETP.NE.AND P0, PT, R0, 0x4, PT ;  /* 0x000000040000780c */ /* 0x000fda0003f05270 */
[----:B------:R-:W-:Y:S05]  /*67e0*/  @P0 BRA `(.L_x_2431) ;  /* 0x0000000800b40947 */ /* 0x000fea0003800000 */
[----:B----45:R-:W0:Y:S02]  /*67f0*/  F2I.S64.F64.TRUNC R28, R28 ;  /* 0x0000001c001c7311 */ /* 0x030e24000030d900 */
[----:B0-----:R0:W-:Y:S01]  /*6800*/  STG.E.64 desc[UR36][R4.64], R28 ;  /* 0x0000001c04007986 */ /* 0x0011e2000c101b24 */
[----:B------:R-:W-:Y:S05]  /*6810*/  BRA `(.L_x_2432) ;  /* 0x0000000c00bc7947 */ /* 0x000fea0003800000 */
.L_x_2434:
[----:B----45:R-:W0:Y:S02]  /*6820*/  F2I.F64.TRUNC R29, R28 ;  /* 0x0000001c001d7311 */ /* 0x030e24000030d100 */
[----:B0-----:R0:W-:Y:S01]  /*6830*/  STG.E desc[UR36][R4.64], R29 ;  /* 0x0000001d04007986 */ /* 0x0011e2000c101924 */
[----:B------:R-:W-:Y:S05]  /*6840*/  BRA `(.L_x_2432) ;  /* 0x0000000c00b07947 */ /* 0x000fea0003800000 */
.L_x_2433:
[----:B----45:R-:W0:Y:S02]  /*6850*/  F2I.F64.TRUNC R29, R28 ;  /* 0x0000001c001d7311 */ /* 0x030e24000030d100 */
[----:B0-----:R0:W-:Y:S01]  /*6860*/  STG.E.U16 desc[UR36][R4.64], R29 ;  /* 0x0000001d04007986 */ /* 0x0011e2000c101524 */
[----:B------:R-:W-:Y:S05]  /*6870*/  BRA `(.L_x_2432) ;  /* 0x0000000c00a47947 */ /* 0x000fea0003800000 */
.L_x_2428:
        /* <DEDUP_REMOVED lines=8> */
[----:B----45:R-:W0:Y:S01]  /*6900*/  F2F.F32.F64 R3, R28 ;  /* 0x0000001c00037310 */ /* 0x030e220000301000 */
[----:B------:R-:W-:-:S14]  /*6910*/  DSETP.GEU.AND P0, PT, |R28|, UR4, PT ;  /* 0x000000041c007e2a */ /* 0x000fdc000bf0e200 */
[----:B0-----:R-:W-:-:S05]  /*6920*/  @!P0 FMUL R3, R3, 1.175494350822287508e-38 ;  /* 0x0080000003038820 */ /* 0x001fca0000400000 */
[----:B------:R0:W-:Y:S01]  /*6930*/  STG.E desc[UR36][R4.64], R3 ;  /* 0x0000000304007986 */ /* 0x0001e2000c101924 */
[----:B------:R-:W-:Y:S05]  /*6940*/  BRA `(.L_x_2432) ;  /* 0x0000000c00707947 */ /* 0x000fea0003800000 */
.L_x_2436:
[----:B------:R-:W-:Y:S01]  /*6950*/  UMOV UR4, 0xf0000000 ;  /* 0xf000000000047882 */ /* 0x000fe20000000000 */
[----:B------:R-:W-:Y:S01]  /*6960*/  UMOV UR5, 0x380fffff ;  /* 0x380fffff00057882 */ /* 0x000fe20000000000 */
[----:B----45:R-:W0:Y:S01]  /*6970*/  F2F.F32.F64 R0, R28 ;  /* 0x0000001c00007310 */ /* 0x030e220000301000 */
[----:B------:R-:W-:-:S14]  /*6980*/  DSETP.GEU.AND P0, PT, |R28|, UR4, PT ;  /* 0x000000041c007e2a */ /* 0x000fdc000bf0e200 */
[----:B0-----:R-:W-:-:S05]  /*6990*/  @!P0 FMUL R0, R0, 1.175494350822287508e-38 ;  /* 0x0080000000008820 */ /* 0x001fca0000400000 */
[----:B------:R-:W-:-:S05]  /*69a0*/  F2FP.F16.F32.PACK_AB R0, RZ, R0 ;  /* 0x00000000ff00723e */ /* 0x000fca00000000ff */
[----:B------:R0:W-:Y:S01]  /*69b0*/  STG.E.U16 desc[UR36][R4.64], R0 ;  /* 0x0000000004007986 */ /* 0x0001e2000c101524 */
[----:B------:R-:W-:Y:S05]  /*69c0*/  BRA `(.L_x_2432) ;  /* 0x0000000c00507947 */ /* 0x000fea0003800000 */
.L_x_2435:
        /* <DEDUP_REMOVED lines=8> */
[----:B----45:R-:W0:Y:S01]  /*6a50*/  F2F.F32.F64 R6, R28 ;  /* 0x0000001c00067310 */ /* 0x030e220000301000 */
[----:B------:R-:W-:Y:S01]  /*6a60*/  DSETP.GEU.AND P0, PT, |R28|, UR4, PT ;  /* 0x000000041c007e2a */ /* 0x000fe2000bf0e200 */
[----:B------:R-:W-:-:S13]  /*6a70*/  IMAD.MOV.U32 R7, RZ, RZ, RZ ;  /* 0x000000ffff077224 */ /* 0x000fda00078e00ff */
[----:B0-----:R-:W-:-:S05]  /*6a80*/  @!P0 FMUL R6, R6, 1.175494350822287508e-38 ;  /* 0x0080000006068820 */ /* 0x001fca0000400000 */
[----:B------:R0:W-:Y:S01]  /*6a90*/  STG.E.64 desc[UR36][R4.64], R6 ;  /* 0x0000000604007986 */ /* 0x0001e2000c101b24 */
[----:B------:R-:W-:Y:S05]  /*6aa0*/  BRA `(.L_x_2432) ;  /* 0x0000000c00187947 */ /* 0x000fea0003800000 */
.L_x_2438:
[----:B------:R-:W-:Y:S01]  /*6ab0*/  UMOV UR4, 0xf0000000 ;  /* 0xf000000000047882 */ /* 0x000fe20000000000 */
[----:B------:R-:W-:Y:S01]  /*6ac0*/  UMOV UR5, 0x380fffff ;  /* 0x380fffff00057882 */ /* 0x000fe20000000000 */
[----:B----45:R-:W0:Y:S01]  /*6ad0*/  F2F.F32.F64 R0, R28 ;  /* 0x0000001c00007310 */ /* 0x030e220000301000 */
[----:B------:R-:W-:-:S14]  /*6ae0*/  DSETP.GEU.AND P0, PT, |R28|, UR4, PT ;  /* 0x000000041c007e2a */ /* 0x000fdc000bf0e200 */
[----:B0-----:R-:W-:-:S05]  /*6af0*/  @!P0 FMUL R0, R0, 1.175494350822287508e-38 ;  /* 0x0080000000008820 */ /* 0x001fca0000400000 */
[----:B------:R-:W-:-:S04]  /*6b00*/  F2FP.F16.F32.PACK_AB R3, RZ, R0 ;  /* 0x00000000ff03723e */ /* 0x000fc800000000ff */
[----:B------:R-:W-:-:S05]  /*6b10*/  PRMT R3, R3, 0x5410, RZ ;  /* 0x0000541003037816 */ /* 0x000fca00000000ff */
[----:B------:R0:W-:Y:S01]  /*6b20*/  STG.E desc[UR36][R4.64], R3 ;  /* 0x0000000304007986 */ /* 0x0001e2000c101924 */
[----:B------:R-:W-:Y:S05]  /*6b30*/  BRA `(.L_x_2432) ;  /* 0x0000000800f47947 */ /* 0x000fea0003800000 */
.L_x_2437:
[----:B----45:R0:W-:Y:S01]  /*6b40*/  STG.E.64 desc[UR36][R4.64], R28 ;  /* 0x0000001c04007986 */ /* 0x0301e2000c101b24 */
[----:B------:R-:W-:Y:S05]  /*6b50*/  BRA `(.L_x_2432) ;  /* 0x0000000800ec7947 */ /* 0x000fea0003800000 */
.L_x_2427:
        /* <DEDUP_REMOVED lines=10> */
[----:B----45:R-:W0:Y:S02]  /*6c00*/  F2I.U32.F64.TRUNC R29, R28 ;  /* 0x0000001c001d7311 */ /* 0x030e24000030d000 */
[----:B0-----:R0:W-:Y:S01]  /*6c10*/  STG.E.U16 desc[UR36][R4.64], R29 ;  /* 0x0000001d04007986 */ /* 0x0011e2000c101524 */
[----:B------:R-:W-:Y:S05]  /*6c20*/  BRA `(.L_x_2432) ;  /* 0x0000000800b87947 */ /* 0x000fea0003800000 */
.L_x_2442:
[----:B------:R-:W-:Y:S01]  /*6c30*/  UMOV UR4, 0xf0000000 ;  /* 0xf000000000047882 */ /* 0x000fe20000000000 */
[----:B------:R-:W-:Y:S01]  /*6c40*/  UMOV UR5, 0x380fffff ;  /* 0x380fffff00057882 */ /* 0x000fe20000000000 */
[----:B----45:R-:W0:Y:S01]  /*6c50*/  F2F.F32.F64 R7, R28 ;  /* 0x0000001c00077310 */ /* 0x030e220000301000 */
        /* <DEDUP_REMOVED lines=19> */
.L_x_2445:
[----:B------:R-:W-:-:S04]  /*6d90*/  SHF.R.U32.HI R3, RZ, 0x18, R7 ;  /* 0x00000018ff037819 */ /* 0x000fc80000011607 */
[----:B------:R-:W-:-:S07]  /*6da0*/  LOP3.LUT R0, R0, 0x80, R3, 0xf8, !PT ;  /* 0x0000008000007812 */ /* 0x000fce00078ef803 */
.L_x_2444:
[----:B------:R-:W-:Y:S05]  /*6db0*/  BSYNC.RECONVERGENT B0 ;  /* 0x0000000000007941 */ /* 0x000fea0003800200 */
.L_x_2443:
[----:B------:R0:W-:Y:S01]  /*6dc0*/  STG.E.U8 desc[UR36][R4.64], R0 ;  /* 0x0000000004007986 */ /* 0x0001e2000c101124 */
[----:B------:R-:W-:Y:S05]  /*6dd0*/  BRA `(.L_x_2432) ;  /* 0x00000008004c7947 */ /* 0x000fea0003800000 */
.L_x_2441:
        /* <DEDUP_REMOVED lines=22> */
.L_x_2448:
[----:B------:R-:W-:-:S04]  /*6f40*/  SHF.R.U32.HI R3, RZ, 0x18, R7 ;  /* 0x00000018ff037819 */ /* 0x000fc80000011607 */
[----:B------:R-:W-:-:S07]  /*6f50*/  LOP3.LUT R0, R0, 0x80, R3, 0xf8, !PT ;  /* 0x0000008000007812 */ /* 0x000fce00078ef803 */
.L_x_2447:
[----:B------:R-:W-:Y:S05]  /*6f60*/  BSYNC.RECONVERGENT B0 ;  /* 0x0000000000007941 */ /* 0x000fea0003800200 */
.L_x_2446:
[----:B------:R0:W-:Y:S01]  /*6f70*/  STG.E.U8 desc[UR36][R4.64], R0 ;  /* 0x0000000004007986 */ /* 0x0001e2000c101124 */
[----:B------:R-:W-:Y:S05]  /*6f80*/  BRA `(.L_x_2432) ;  /* 0x0000000400e07947 */ /* 0x000fea0003800000 */
.L_x_2440:
        /* <DEDUP_REMOVED lines=26> */
.L_x_2450:
[----:B----45:R-:W0:Y:S02]  /*7130*/  F2I.U64.F64.TRUNC R28, R28 ;  /* 0x0000001c001c7311 */ /* 0x030e24000030d800 */
[----:B0-----:R0:W-:Y:S01]  /*7140*/  STG.E.64 desc[UR36][R4.64], R28 ;  /* 0x0000001c04007986 */ /* 0x0011e2000c101b24 */
[----:B------:R-:W-:Y:S05]  /*7150*/  BRA `(.L_x_2432) ;  /* 0x00000004006c7947 */ /* 0x000fea0003800000 */
.L_x_2449:
[----:B----45:R-:W0:Y:S02]  /*7160*/  F2I.U32.F64.TRUNC R29, R28 ;  /* 0x0000001c001d7311 */ /* 0x030e24000030d000 */
[----:B0-----:R0:W-:Y:S01]  /*7170*/  STG.E desc[UR36][R4.64], R29 ;  /* 0x0000001d04007986 */ /* 0x0011e2000c101924 */
[----:B------:R-:W-:Y:S05]  /*7180*/  BRA `(.L_x_2432) ;  /* 0x0000000400607947 */ /* 0x000fea0003800000 */
.L_x_2439:
[----:B------:R-:W-:-:S13]  /*7190*/  ISETP.GT.AND P0, PT, R0, 0xe, PT ;  /* 0x0000000e0000780c */ /* 0x000fda0003f04270 */
[----:B------:R-:W-:Y:S05]  /*71a0*/  @P0 BRA `(.L_x_2451) ;  /* 0x00000000002c0947 */ /* 0x000fea0003800000 */
[----:B------:R-:W-:-:S13]  /*71b0*/  ISETP.NE.AND P0, PT, R0, 0xa, PT ;  /* 0x0000000a0000780c */ /* 0x000fda0003f05270 */
[----:B------:R-:W-:Y:S05]  /*71c0*/  @!P0 BRA `(.L_x_2452) ;  /* 0x0000000000188947 */ /* 0x000fea0003800000 */
[----:B------:R-:W-:-:S13]  /*71d0*/  ISETP.NE.AND P0, PT, R0, 0xb, PT ;  /* 0x0000000b0000780c */ /* 0x000fda0003f05270 */
[----:B------:R-:W-:Y:S05]  /*71e0*/  @P0 BRA `(.L_x_2431) ;  /* 0x0000000000340947 */ /* 0x000fea0003800000 */
[----:B----45:R-:W-:-:S06]  /*71f0*/  DSETP.NEU.AND P0, PT, R28, RZ, PT ;  /* 0x000000ff1c00722a */ /* 0x030fcc0003f0d000 */
[----:B------:R-:W-:-:S05]  /*7200*/  SEL R3, RZ, 0x1, !P0 ;  /* 0x00000001ff037807 */ /* 0x000fca0004000000 */
[----:B------:R0:W-:Y:S01]  /*7210*/  STG.E.U8 desc[UR36][R4.64], R3 ;  /* 0x0000000304007986 */ /* 0x0001e2000c101124 */
[----:B------:R-:W-:Y:S05]  /*7220*/  BRA `(.L_x_2432) ;  /* 0x0000000400387947 */ /* 0x000fea0003800000 */
.L_x_2452:
[----:B------:R-:W-:-:S05]  /*7230*/  CS2R R30, SRZ ;  /* 0x00000000001e7805 */ /* 0x000fca000001ff00 */
[----:B----45:R4:W-:Y:S01]  /*7240*/  STG.E.128 desc[UR36][R4.64], R28 ;  /* 0x0000001c04007986 */ /* 0x0309e2000c101d24 */
[----:B------:R-:W-:Y:S05]  /*7250*/  BRA `(.L_x_2432) ;  /* 0x00000004002c7947 */ /* 0x000fea0003800000 */
.L_x_2451:
[----:B------:R-:W-:-:S13]  /*7260*/  ISETP.NE.AND P0, PT, R0, 0xf, PT ;  /* 0x0000000f0000780c */ /* 0x000fda0003f05270 */
[----:B------:R-:W-:Y:S05]  /*7270*/  @!P0 BRA `(.L_x_2453) ;  /* 0x0000000400088947 */ /* 0x000fea0003800000 */
[----:B------:R-:W-:-:S13]  /*7280*/  ISETP.NE.AND P0, PT, R0, 0x17, PT ;  /* 0x000000170000780c */ /* 0x000fda0003f05270 */
[----:B------:R-:W-:Y:S05]  /*7290*/  @!P0 BRA `(.L_x_2454) ;  /* 0x0000000000a08947 */ /* 0x000fea0003800000 */
[----:B------:R-:W-:-:S13]  /*72a0*/  ISETP.NE.AND P0, PT, R0, 0x18, PT ;  /* 0x000000180000780c */ /* 0x000fda0003f05270 */
[----:B------:R-:W-:Y:S05]  /*72b0*/  @!P0 BRA `(.L_x_2455) ;  /* 0x0000000000448947 */ /* 0x000fea0003800000 */
.L_x_2431:
        /* <DEDUP_REMOVED lines=16> */
.L_x_2456:
[----:B------:R-:W-:Y:S05]  /*73c0*/  BRA `(.L_x_2432) ;  /* 0x0000000000d07947 */ /* 0x000fea0003800000 */
.L_x_2455:
[----:B------:R-:W-:Y:S01]  /*73d0*/  UMOV UR4, 0xf0000000 ;  /* 0xf000000000047882 */ /* 0x000fe20000000000 */
[----:B------:R-:W-:Y:S01]  /*73e0*/  UMOV UR5, 0x380fffff ;  /* 0x380fffff00057882 */ /* 0x000fe20000000000 */
[----:B----45:R-:W0:Y:S01]  /*73f0*/  F2F.F32.F64 R7, R28 ;  /* 0x0000001c00077310 */ /* 0x030e220000301000 */
        /* <DEDUP_REMOVED lines=14> */
.L_x_2458:
[----:B------:R-:W-:Y:S05]  /*74e0*/  BSYNC.RECONVERGENT B0 ;  /* 0x0000000000007941 */ /* 0x000fea0003800200 */
.L_x_2457:
[----:B------:R-:W-:-:S05]  /*74f0*/  LOP3.LUT R3, R0, 0x80, R3, 0xf8, !PT ;  /* 0x0000008000037812 */ /* 0x000fca00078ef803 */
[----:B------:R2:W-:Y:S01]  /*7500*/  STG.E.U8 desc[UR36][R4.64], R3 ;  /* 0x0000000304007986 */ /* 0x0005e2000c101124 */
[----:B------:R-:W-:Y:S05]  /*7510*/  BRA `(.L_x_2432) ;  /* 0x00000000007c7947 */ /* 0x000fea0003800000 */
.L_x_2454:
[----:B------:R-:W-:Y:S01]  /*7520*/  UMOV UR4, 0xf0000000 ;  /* 0xf000000000047882 */ /* 0x000fe20000000000 */
[----:B------:R-:W-:Y:S01]  /*7530*/  UMOV UR5, 0x380fffff ;  /* 0x380fffff00057882 */ /* 0x000fe20000000000 */
[----:B----45:R-:W0:Y:S01]  /*7540*/  F2F.F32.F64 R7, R28 ;  /* 0x0000001c00077310 */ /* 0x030e220000301000 */
[----:B------:R-:W-:Y:S01]  /*7550*/  DSETP.GEU.AND P0, PT, |R28|, UR4, PT ;  /* 0x000000041c007e2a */ /* 0x000fe2000bf0e200 */
[----:B------:R-:W-:-:S13]  /*7560*/  BSSY.RECONVERGENT B0, `(.L_x_2459) ;  /* 0x000000f000007945 */ /* 0x000fda0003800200 */
        /* <DEDUP_REMOVED lines=11> */
.L_x_2460:
[----:B------:R-:W-:Y:S01]  /*7620*/  IMAD.MOV.U32 R0, RZ, RZ, 0x7f ;  /* 0x0000007fff007424 */ /* 0x000fe200078e00ff */
[----:B------:R-:W-:-:S04]  /*7630*/  ISETP.GT.U32.AND P0, PT, R3, 0x7f800000, PT ;  /* 0x7f8000000300780c */ /* 0x000fc80003f04070 */
[----:B------:R-:W-:-:S09]  /*7640*/  SEL R0, R0, 0x7c, P0 ;  /* 0x0000007c00007807 */ /* 0x000fd20000000000 */
.L_x_2461:
[----:B------:R-:W-:Y:S05]  /*7650*/  BSYNC.RECONVERGENT B0 ;  /* 0x0000000000007941 */ /* 0x000fea0003800200 */
.L_x_2459:
[----:B------:R-:W-:-:S04]  /*7660*/  SHF.R.U32.HI R3, RZ, 0x18, R7 ;  /* 0x00000018ff037819 */ /* 0x000fc80000011607 */
[----:B------:R-:W-:-:S05]  /*7670*/  LOP3.LUT R3, R0, 0x80, R3, 0xf8, !PT ;  /* 0x0000008000037812 */ /* 0x000fca00078ef803 */
[----:B------:R1:W-:Y:S01]  /*7680*/  STG.E.U8 desc[UR36][R4.64], R3 ;  /* 0x0000000304007986 */ /* 0x0003e2000c101124 */
[----:B------:R-:W-:Y:S05]  /*7690*/  BRA `(.L_x_2432) ;  /* 0x00000000001c7947 */ /* 0x000fea0003800000 */
.L_x_2453:
[----:B------:R-:W-:Y:S01]  /*76a0*/  UMOV UR4, 0xf0000000 ;  /* 0xf000000000047882 */ /* 0x000fe20000000000 */
[----:B------:R-:W-:Y:S01]  /*76b0*/  UMOV UR5, 0x380fffff ;  /* 0x380fffff00057882 */ /* 0x000fe20000000000 */
[----:B----45:R-:W0:Y:S01]  /*76c0*/  F2F.F32.F64 R0, R28 ;  /* 0x0000001c00007310 */ /* 0x030e220000301000 */
[----:B------:R-:W-:-:S14]  /*76d0*/  DSETP.GEU.AND P0, PT, |R28|, UR4, PT ;  /* 0x000000041c007e2a */ /* 0x000fdc000bf0e200 */
[----:B0-----:R-:W-:-:S05]  /*76e0*/  @!P0 FMUL R0, R0, 1.175494350822287508e-38 ;  /* 0x0080000000008820 */ /* 0x001fca0000400000 */
[----:B------:R-:W-:-:S05]  /*76f0*/  F2FP.BF16.F32.PACK_AB R0, RZ, R0 ;  /* 0x00000000ff00723e */ /* 0x000fca00000010ff */
[----:B------:R0:W-:Y:S02]  /*7700*/  STG.E.U16 desc[UR36][R4.64], R0 ;  /* 0x0000000004007986 */ /* 0x0001e4000c101524 */
.L_x_2432:
[----:B------:R-:W-:-:S05]  /*7710*/  VIADD R23, R23, 0x80 ;  /* 0x0000008017177836 */ /* 0x000fca0000000000 */
[----:B------:R-:W-:-:S13]  /*7720*/  ISETP.GE.AND P0, PT, R23, R19, PT ;  /* 0x000000131700720c */ /* 0x000fda0003f06270 */
[----:B------:R-:W-:Y:S05]  /*7730*/  @P0 BRA `(.L_x_2426) ;  /* 0x0000001000480947 */ /* 0x000fea0003800000 */
[----:B------:R-:W5:Y:S01]  /*7740*/  LDCU UR4, c[0x0][0x3a8] ;  /* 0x00007500ff0477ac */ /* 0x000f620008000800 */
[----:B012-4-:R-:W0:Y:S01]  /*7750*/  LDC.64 R4, c[0x0][0x388] ;  /* 0x0000e200ff047b82 */ /* 0x017e220000000a00 */
        /* <DEDUP_REMOVED lines=16> */
[----:B------:R-:W0:Y:S02]  /*7860*/  F2I.F64.TRUNC R25, R24 ;  /* 0x0000001800197311 */ /* 0x000e24000030d100 */
[----:B0-----:R0:W-:Y:S01]  /*7870*/  STG.E.U8 desc[UR36][R4.64], R25 ;  /* 0x0000001904007986 */ /* 0x0011e2000c101124 */
[----:B------:R-:W-:Y:S05]  /*7880*/  BRA `(.L_x_2467) ;  /* 0x0000000c00f07947 */ /* 0x000fea0003800000 */
.L_x_2465:
[----:B------:R-:W0:Y:S02]  /*7890*/  F2I.S64.F64.TRUNC R24, R24 ;  /* 0x0000001800187311 */ /* 0x000e24000030d900 */
[----:B0-----:R-:W-:-:S05]  /*78a0*/  IMAD.MOV.U32 R3, RZ, RZ, R24 ;  /* 0x000000ffff037224 */ /* 0x001fca00078e0018 */
[----:B------:R4:W-:Y:S01]  /*78b0*/  STG.E.U8 desc[UR36][R4.64], R3 ;  /* 0x0000000304007986 */ /* 0x0009e2000c101124 */
[----:B------:R-:W-:Y:S05]  /*78c0*/  BRA `(.L_x_2467) ;  /* 0x0000000c00e07947 */ /* 0x000fea0003800000 */
.L_x_2464:
[----:B------:R-:W-:-:S13]  /*78d0*/  ISETP.NE.AND P0, PT, R0, 0x2, PT ;  /* 0x000000020000780c */ /* 0x000fda0003f05270 */
[----:B------:R-:W-:Y:S05]  /*78e0*/  @!P0 BRA `(.L_x_2468) ;  /* 0x0000000000288947 */ /* 0x000fea0003800000 */
[----:B------:R-:W-:-:S13]  /*78f0*/  ISETP.NE.AND P0, PT, R0, 0x3, PT ;  /* 0x000000030000780c */ /* 0x000fda0003f05270 */
[----:B------:R-:W-:Y:S05]  /*7900*/  @!P0 BRA `(.L_x_2469) ;  /* 0x0000000000148947 */ /* 0x000fea0003800000 */
[----:B------:R-:W-:-:S13]  /*7910*/  ISETP.NE.AND P0, PT, R0, 0x4, PT ;  /* 0x000000040000780c */ /* 0x000fda0003f05270 */
[----:B------:R-:W-:Y:S05]  /*7920*/  @P0 BRA `(.L_x_2466) ;  /* 0x0000000800b40947 */ /* 0x000fea0003800000 */
[----:B------:R-:W0:Y:S02]  /*7930*/  F2I.S64.F64.TRUNC R24, R24 ;  /* 0x0000001800187311 */ /* 0x000e24000030d900 */
[----:B0-----:R1:W-:Y:S01]  /*7940*/  STG.E.64 desc[UR36][R4.64], R24 ;  /* 0x0000001804007986 */ /* 0x0013e2000c101b24 */
[----:B------:R-:W-:Y:S05]  /*7950*/  BRA `(.L_x_2467) ;  /* 0x0000000c00bc7947 */ /* 0x000fea0003800000 */
.L_x_2469:
[----:B------:R-:W0:Y:S02]  /*7960*/  F2I.F64.TRUNC R25, R24 ;  /* 0x0000001800197311 */ /* 0x000e24000030d100 */
[----:B0-----:R2:W-:Y:S01]  /*7970*/  STG.E desc[UR36][R4.64], R25 ;  /* 0x0000001904007986 */ /* 0x0015e2000c101924 */
[----:B------:R-:W-:Y:S05]  /*7980*/  BRA `(.L_x_2467) ;  /* 0x0000000c00b07947 */ /* 0x000fea0003800000 */
.L_x_2468:
[----:B------:R-:W0:Y:S02]  /*7990*/  F2I.F64.TRUNC R25, R24 ;  /* 0x0000001800197311 */ /* 0x000e24000030d100 */
[----:B0-----:R0:W-:Y:S01]  /*79a0*/  STG.E.U16 desc[UR36][R4.64], R25 ;  /* 0x0000001904007986 */ /* 0x0011e2000c101524 */
[----:B------:R-:W-:Y:S05]  /*79b0*/  BRA `(.L_x_2467) ;  /* 0x0000000c00a47947 */ /* 0x000fea0003800000 */
.L_x_2463:
        /* <DEDUP_REMOVED lines=9> */
[----:B------:R-:W-:-:S14]  /*7a50*/  DSETP.GEU.AND P0, PT, |R24|, UR4, PT ;  /* 0x0000000418007e2a */ /* 0x000fdc000bf0e200 */
[----:B0-----:R-:W-:-:S05]  /*7a60*/  @!P0 FMUL R3, R3, 1.175494350822287508e-38 ;  /* 0x0080000003038820 */ /* 0x001fca0000400000 */
[----:B------:R0:W-:Y:S01]  /*7a70*/  STG.E desc[UR36][R4.64], R3 ;  /* 0x0000000304007986 */ /* 0x0001e2000c101924 */
[----:B------:R-:W-:Y:S05]  /*7a80*/  BRA `(.L_x_2467) ;  /* 0x0000000c00707947 */ /* 0x000fea0003800000 */
.L_x_2471:
[----:B------:R-:W-:Y:S01]  /*7a90*/  UMOV UR4, 0xf0000000 ;  /* 0xf000000000047882 */ /* 0x000fe20000000000 */
[----:B------:R-:W-:Y:S01]  /*7aa0*/  UMOV UR5, 0x380fffff ;  /* 0x380fffff00057882 */ /* 0x000fe20000000000 */
[----:B------:R-:W0:Y:S01]  /*7ab0*/  F2F.F32.F64 R0, R24 ;  /* 0x0000001800007310 */ /* 0x000e220000301000 */
[----:B------:R-:W-:-:S14]  /*7ac0*/  DSETP.GEU.AND P0, PT, |R24|, UR4, PT ;  /* 0x0000000418007e2a */ /* 0x000fdc000bf0e200 */
[----:B0-----:R-:W-:-:S05]  /*7ad0*/  @!P0 FMUL R0, R0, 1.175494350822287508e-38 ;  /* 0x0080000000008820 */ /* 0x001fca0000400000 */
[----:B------:R-:W-:-:S05]  /*7ae0*/  F2FP.F16.F32.PACK_AB R0, RZ, R0 ;  /* 0x00000000ff00723e */ /* 0x000fca00000000ff */
[----:B------:R0:W-:Y:S01]  /*7af0*/  STG.E.U16 desc[UR36][R4.64], R0 ;  /* 0x0000000004007986 */ /* 0x0001e2000c101524 */
[----:B------:R-:W-:Y:S05]  /*7b00*/  BRA `(.L_x_2467) ;  /* 0x0000000c00507947 */ /* 0x000fea0003800000 */
.L_x_2470:
        /* <DEDUP_REMOVED lines=14> */
.L_x_2473:
[----:B------:R-:W-:Y:S01]  /*7bf0*/  UMOV UR4, 0xf0000000 ;  /* 0xf000000000047882 */ /* 0x000fe20000000000 */
[----:B------:R-:W-:Y:S01]  /*7c00*/  UMOV UR5, 0x380fffff ;  /* 0x380fffff00057882 */ /* 0x000fe20000000000 */
[----:B------:R-:W0:Y:S01]  /*7c10*/  F2F.F32.F64 R0, R24 ;  /* 0x0000001800007310 */ /* 0x000e220000301000 */
[----:B------:R-:W-:-:S14]  /*7c20*/  DSETP.GEU.AND P0, PT, |R24|, UR4, PT ;  /* 0x0000000418007e2a */ /* 0x000fdc000bf0e200 */
[----:B0-----:R-:W-:-:S05]  /*7c30*/  @!P0 FMUL R0, R0, 1.175494350822287508e-38 ;  /* 0x0080000000008820 */ /* 0x001fca0000400000 */
[----:B------:R-:W-:-:S04]  /*7c40*/  F2FP.F16.F32.PACK_AB R3, RZ, R0 ;  /* 0x00000000ff03723e */ /* 0x000fc800000000ff */
[----:B------:R-:W-:-:S05]  /*7c50*/  PRMT R3, R3, 0x5410, RZ ;  /* 0x0000541003037816 */ /* 0x000fca00000000ff */
[----:B------:R0:W-:Y:S01]  /*7c60*/  STG.E desc[UR36][R4.64], R3 ;  /* 0x0000000304007986 */ /* 0x0001e2000c101924 */
[----:B------:R-:W-:Y:S05]  /*7c70*/  BRA `(.L_x_2467) ;  /* 0x0000000800f47947 */ /* 0x000fea0003800000 */
.L_x_2472:
[----:B------:R0:W-:Y:S01]  /*7c80*/  STG.E.64 desc[UR36][R4.64], R24 ;  /* 0x0000001804007986 */ /* 0x0001e2000c101b24 */
[----:B------:R-:W-:Y:S05]  /*7c90*/  BRA `(.L_x_2467) ;  /* 0x0000000800ec7947 */ /* 0x000fea0003800000 */
.L_x_2462:
        /* <DEDUP_REMOVED lines=10> */
[----:B------:R-:W0:Y:S02]  /*7d40*/  F2I.U32.F64.TRUNC R25, R24 ;  /* 0x0000001800197311 */ /* 0x000e24000030d000 */
[----:B0-----:R0:W-:Y:S01]  /*7d50*/  STG.E.U16 desc[UR36][R4.64], R25 ;  /* 0x0000001904007986 */ /* 0x0011e2000c101524 */
[----:B------:R-:W-:Y:S05]  /*7d60*/  BRA `(.L_x_2467) ;  /* 0x0000000800b87947 */ /* 0x000fea0003800000 */
.L_x_2477:
        /* <DEDUP_REMOVED lines=22> */
.L_x_2480:
[----:B------:R-:W-:-:S04]  /*7ed0*/  SHF.R.U32.HI R3, RZ, 0x18, R7 ;  /* 0x00000018ff037819 */ /* 0x000fc80000011607 */
[----:B------:R-:W-:-:S07]  /*7ee0*/  LOP3.LUT R0, R0, 0x80, R3, 0xf8, !PT ;  /* 0x0000008000007812 */ /* 0x000fce00078ef803 */
.L_x_2479:
[----:B------:R-:W-:Y:S05]  /*7ef0*/  BSYNC.RECONVERGENT B0 ;  /* 0x0000000000007941 */ /* 0x000fea0003800200 */
.L_x_2478:
[----:B------:R0:W-:Y:S01]  /*7f00*/  STG.E.U8 desc[UR36][R4.64], R0 ;  /* 0x0000000004007986 */ /* 0x0001e2000c101124 */
[----:B------:R-:W-:Y:S05]  /*7f10*/  BRA `(.L_x_2467) ;  /* 0x00000008004c7947 */ /* 0x000fea0003800000 */
.L_x_2476:
        /* <DEDUP_REMOVED lines=22> */
.L_x_2483:
[----:B------:R-:W-:-:S04]  /*8080*/  SHF.R.U32.HI R3, RZ, 0x18, R7 ;  /* 0x00000018ff037819 */ /* 0x000fc80000011607 */
[----:B------:R-:W-:-:S07]  /*8090*/  LOP3.LUT R0, R0, 0x80, R3, 0xf8, !PT ;  /* 0x0000008000007812 */ /* 0x000fce00078ef803 */
.L_x_2482:
[----:B------:R-:W-:Y:S05]  /*80a0*/  BSYNC.RECONVERGENT B0 ;  /* 0x0000000000007941 */ /* 0x000fea0003800200 */
.L_x_2481:
[----:B------:R0:W-:Y:S01]  /*80b0*/  STG.E.U8 desc[UR36][R4.64], R0 ;  /* 0x0000000004007986 */ /* 0x0001e2000c101124 */
[----:B------:R-:W-:Y:S05]  /*80c0*/  BRA `(.L_x_2467) ;  /* 0x0000000400e07947 */ /* 0x000fea0003800000 */
.L_x_2475:
        /* <DEDUP_REMOVED lines=26> */
.L_x_2485:
[----:B------:R-:W0:Y:S02]  /*8270*/  F2I.U64.F64.TRUNC R24, R24 ;  /* 0x0000001800187311 */ /* 0x000e24000030d800 */
[----:B0-----:R0:W-:Y:S01]  /*8280*/  STG.E.64 desc[UR36][R4.64], R24 ;  /* 0x0000001804007986 */ /* 0x0011e2000c101b24 */
[----:B------:R-:W-:Y:S05]  /*8290*/  BRA `(.L_x_2467) ;  /* 0x00000004006c7947 */ /* 0x000fea0003800000 */
.L_x_2484:
[----:B------:R-:W0:Y:S02]  /*82a0*/  F2I.U32.F64.TRUNC R25, R24 ;  /* 0x0000001800197311 */ /* 0x000e24000030d000 */
[----:B0-----:R0:W-:Y:S01]  /*82b0*/  STG.E desc[UR36][R4.64], R25 ;  /* 0x0000001904007986 */ /* 0x0011e2000c101924 */
[----:B------:R-:W-:Y:S05]  /*82c0*/  BRA `(.L_x_2467) ;  /* 0x0000000400607947 */ /* 0x000fea0003800000 */
.L_x_2474:
[----:B------:R-:W-:-:S13]  /*82d0*/  ISETP.GT.AND P0, PT, R0, 0xe, PT ;  /* 0x0000000e0000780c */ /* 0x000fda0003f04270 */
[----:B------:R-:W-:Y:S05]  /*82e0*/  @P0 BRA `(.L_x_2486) ;  /* 0x00000000002c0947 */ /* 0x000fea0003800000 */
[----:B------:R-:W-:-:S13]  /*82f0*/  ISETP.NE.AND P0, PT, R0, 0xa, PT ;  /* 0x0000000a0000780c */ /* 0x000fda0003f05270 */
[----:B------:R-:W-:Y:S05]  /*8300*/  @!P0 BRA `(.L_x_2487) ;  /* 0x0000000000188947 */ /* 0x000fea0003800000 */
[----:B------:R-:W-:-:S13]  /*8310*/  ISETP.NE.AND P0, PT, R0, 0xb, PT ;  /* 0x0000000b0000780c */ /* 0x000fda0003f05270 */
[----:B------:R-:W-:Y:S05]  /*8320*/  @P0 BRA `(.L_x_2466) ;  /* 0x0000000000340947 */ /* 0x000fea0003800000 */
[----:B------:R-:W-:-:S06]  /*8330*/  DSETP.NEU.AND P0, PT, R24, RZ, PT ;  /* 0x000000ff1800722a */ /* 0x000fcc0003f0d000 */
[----:B------:R-:W-:-:S05]  /*8340*/  SEL R3, RZ, 0x1, !P0 ;  /* 0x00000001ff037807 */ /* 0x000fca0004000000 */
[----:B------:R0:W-:Y:S01]  /*8350*/  STG.E.U8 desc[UR36][R4.64], R3 ;  /* 0x0000000304007986 */ /* 0x0001e2000c101124 */
[----:B------:R-:W-:Y:S05]  /*8360*/  BRA `(.L_x_2467) ;  /* 0x0000000400387947 */ /* 0x000fea0003800000 */
.L_x_2487:
[----:B---3--:R-:W-:-:S05]  /*8370*/  CS2R R26, SRZ ;  /* 0x00000000001a7805 */ /* 0x008fca000001ff00 */
[----:B------:R0:W-:Y:S01]  /*8380*/  STG.E.128 desc[UR36][R4.64], R24 ;  /* 0x0000001804007986 */ /* 0x0001e2000c101d24 */
[----:B------:R-:W-:Y:S05]  /*8390*/  BRA `(.L_x_2467) ;  /* 0x00000004002c7947 */ /* 0x000fea0003800000 */
.L_x_2486:
[----:B------:R-:W-:-:S13]  /*83a0*/  ISETP.NE.AND P0, PT, R0, 0xf, PT ;  /* 0x0000000f0000780c */ /* 0x000fda0003f05270 */
[----:B------:R-:W-:Y:S05]  /*83b0*/  @!P0 BRA `(.L_x_2488) ;  /* 0x0000000400088947 */ /* 0x000fea0003800000 */
[----:B------:R-:W-:-:S13]  /*83c0*/  ISETP.NE.AND P0, PT, R0, 0x17, PT ;  /* 0x000000170000780c */ /* 0x000fda0003f05270 */
[----:B------:R-:W-:Y:S05]  /*83d0*/  @!P0 BRA `(.L_x_2489) ;  /* 0x0000000000a08947 */ /* 0x000fea0003800000 */
[----:B------:R-:W-:-:S13]  /*83e0*/  ISETP.NE.AND P0, PT, R0, 0x18, PT ;  /* 0x000000180000780c */ /* 0x000fda0003f05270 */
[----:B------:R-:W-:Y:S05]  /*83f0*/  @!P0 BRA `(.L_x_2490) ;  /* 0x0000000000448947 */ /* 0x000fea0003800000 */
.L_x_2466:
        /* <DEDUP_REMOVED lines=15> */
[----:B--23--:R-:W-:Y:S05]  /*84f0*/  CALL.ABS.NOINC R14 ;  /* 0x000000000e007343 */ /* 0x00cfea0003c00000 */
.L_x_2491:
[----:B------:R-:W-:Y:S05]  /*8500*/  BRA `(.L_x_2467) ;  /* 0x0000000000d07947 */ /* 0x000fea0003800000 */
.L_x_2490:
        /* <DEDUP_REMOVED lines=17> */
.L_x_2493:
[----:B------:R-:W-:Y:S05]  /*8620*/  BSYNC.RECONVERGENT B0 ;  /* 0x0000000000007941 */ /* 0x000fea0003800200 */
.L_x_2492:
[----:B------:R-:W-:-:S05]  /*8630*/  LOP3.LUT R3, R0, 0x80, R3, 0xf8, !PT ;  /* 0x0000008000037812 */ /* 0x000fca00078ef803 */
[----:B------:R0:W-:Y:S01]  /*8640*/  STG.E.U8 desc[UR36][R4.64], R3 ;  /* 0x0000000304007986 */ /* 0x0001e2000c101124 */
[----:B------:R-:W-:Y:S05]  /*8650*/  BRA `(.L_x_2467) ;  /* 0x00000000007c7947 */ /* 0x000fea0003800000 */
.L_x_2489:
        /* <DEDUP_REMOVED lines=16> */
.L_x_2495:
[----:B------:R-:W-:Y:S01]  /*8760*/  IMAD.MOV.U32 R0, RZ, RZ, 0x7f ;  /* 0x0000007fff007424 */ /* 0x000fe200078e00ff */
[----:B------:R-:W-:-:S04]  /*8770*/  ISETP.GT.U32.AND P0, PT, R3, 0x7f800000, PT ;  /* 0x7f8000000300780c */ /* 0x000fc80003f04070 */
[----:B------:R-:W-:-:S09]  /*8780*/  SEL R0, R0, 0x7c, P0 ;  /* 0x0000007c00007807 */ /* 0x000fd20000000000 */
.L_x_2496:
[----:B------:R-:W-:Y:S05]  /*8790*/  BSYNC.RECONVERGENT B0 ;  /* 0x0000000000007941 */ /* 0x000fea0003800200 */
.L_x_2494:
[----:B------:R-:W-:-:S04]  /*87a0*/  SHF.R.U32.HI R3, RZ, 0x18, R7 ;  /* 0x00000018ff037819 */ /* 0x000fc80000011607 */
[----:B------:R-:W-:-:S05]  /*87b0*/  LOP3.LUT R3, R0, 0x80, R3, 0xf8, !PT ;  /* 0x0000008000037812 */ /* 0x000fca00078ef803 */
[----:B------:R0:W-:Y:S01]  /*87c0*/  STG.E.U8 desc[UR36][R4.64], R3 ;  /* 0x0000000304007986 */ /* 0x0001e2000c101124 */
[----:B------:R-:W-:Y:S05]  /*87d0*/  BRA `(.L_x_2467) ;  /* 0x00000000001c7947 */ /* 0x000fea0003800000 */
.L_x_2488:
[----:B------:R-:W-:Y:S01]  /*87e0*/  UMOV UR4, 0xf0000000 ;  /* 0xf000000000047882 */ /* 0x000fe20000000000 */
[----:B------:R-:W-:Y:S01]  /*87f0*/  UMOV UR5, 0x380fffff ;  /* 0x380fffff00057882 */ /* 0x000fe20000000000 */
[----:B------:R-:W0:Y:S01]  /*8800*/  F2F.F32.F64 R0, R24 ;  /* 0x0000001800007310 */ /* 0x000e220000301000 */
[----:B------:R-:W-:-:S14]  /*8810*/  DSETP.GEU.AND P0, PT, |R24|, UR4, PT ;  /* 0x0000000418007e2a */ /* 0x000fdc000bf0e200 */
[----:B0-----:R-:W-:-:S05]  /*8820*/  @!P0 FMUL R0, R0, 1.175494350822287508e-38 ;  /* 0x0080000000008820 */ /* 0x001fca0000400000 */
[----:B------:R-:W-:-:S05]  /*8830*/  F2FP.BF16.F32.PACK_AB R0, RZ, R0 ;  /* 0x00000000ff00723e */ /* 0x000fca00000010ff */
[----:B------:R0:W-:Y:S02]  /*8840*/  STG.E.U16 desc[UR36][R4.64], R0 ;  /* 0x0000000004007986 */ /* 0x0001e4000c101524 */
.L_x_2467:
[----:B------:R-:W-:-:S07]  /*8850*/  VIADD R23, R23, 0x80 ;  /* 0x0000008017177836 */ /* 0x000fce0000000000 */
.L_x_2426:
[----:B------:R-:W-:Y:S05]  /*8860*/  BSYNC.RECONVERGENT B6 ;  /* 0x0000000000067941 */ /* 0x000fea0003800200 */
.L_x_2425:
[----:B------:R-:W-:-:S13]  /*8870*/  ISETP.GE.AND P0, PT, R23, R19, PT ;  /* 0x000000131700720c */ /* 0x000fda0003f06270 */
[----:B------:R-:W-:Y:S05]  /*8880*/  @P0 EXIT ;  /* 0x000000000000094d */ /* 0x000fea0003800000 */
[----:B012-4-:R-:W0:Y:S01]  /*8890*/  LDC.64 R4, c[0x0][0x388] ;  /* 0x0000e200ff047b82 */ /* 0x017e220000000a00 */
[----:B------:R-:W1:Y:S01]  /*88a0*/  LDCU UR4, c[0x0][0x3a8] ;  /* 0x00007500ff0477ac */ /* 0x000e620008000800 */
[----:B------:R-:W-:Y:S01]  /*88b0*/  PRMT R0, R2, 0x9910, RZ ;  /* 0x0000991002007816 */ /* 0x000fe200000000ff */
        /* <DEDUP_REMOVED lines=14> */
[----:B-----5:R-:W0:Y:S02]  /*89a0*/  F2I.F64.TRUNC R17, R16 ;  /* 0x0000001000117311 */ /* 0x020e24000030d100 */
[----:B0-----:R-:W-:Y:S01]  /*89b0*/  STG.E.U8 desc[UR36][R4.64], R17 ;  /* 0x0000001104007986 */ /* 0x001fe2000c101124 */
[----:B------:R-:W-:Y:S05]  /*89c0*/  EXIT ;  /* 0x000000000000794d */ /* 0x000fea0003800000 */
.L_x_2500:
[----:B-----5:R-:W0:Y:S02]  /*89d0*/  F2I.S64.F64.TRUNC R16, R16 ;  /* 0x0000001000107311 */ /* 0x020e24000030d900 */
[----:B0-----:R-:W-:-:S05]  /*89e0*/  IMAD.MOV.U32 R3, RZ, RZ, R16 ;  /* 0x000000ffff037224 */ /* 0x001fca00078e0010 */
[----:B------:R-:W-:Y:S01]  /*89f0*/  STG.E.U8 desc[UR36][R4.64], R3 ;  /* 0x0000000304007986 */ /* 0x000fe2000c101124 */
[----:B------:R-:W-:Y:S05]  /*8a00*/  EXIT ;  /* 0x000000000000794d */ /* 0x000fea0003800000 */
.L_x_2499:
[----:B------:R-:W-:-:S13]  /*8a10*/  ISETP.NE.AND P0, PT, R0, 0x2, PT ;  /* 0x000000020000780c */ /* 0x000fda0003f05270 */
[----:B------:R-:W-:Y:S05]  /*8a20*/  @!P0 BRA `(.L_x_2502) ;  /* 0x0000000000288947 */ /* 0x000fea0003800000 */
[----:B------:R-:W-:-:S13]  /*8a30*/  ISETP.NE.AND P0, PT, R0, 0x3, PT ;  /* 0x000000030000780c */ /* 0x000fda0003f05270 */
[----:B------:R-:W-:Y:S05]  /*8a40*/  @!P0 BRA `(.L_x_2503) ;  /* 0x0000000000148947 */ /* 0x000fea0003800000 */
[----:B------:R-:W-:-:S13]  /*8a50*/  ISETP.NE.AND P0, PT, R0, 0x4, PT ;  /* 0x000000040000780c */ /* 0x000fda0003f05270 */
[----:B------:R-:W-:Y:S05]  /*8a60*/  @P0 BRA `(.L_x_2501) ;  /* 0x0000000800b40947 */ /* 0x000fea0003800000 */
[----:B-----5:R-:W0:Y:S02]  /*8a70*/  F2I.S64.F64.TRUNC R16, R16 ;  /* 0x0000001000107311 */ /* 0x020e24000030d900 */
[----:B0-----:R-:W-:Y:S01]  /*8a80*/  STG.E.64 desc[UR36][R4.64], R16 ;  /* 0x0000001004007986 */ /* 0x001fe2000c101b24 */
[----:B------:R-:W-:Y:S05]  /*8a90*/  EXIT ;  /* 0x000000000000794d */ /* 0x000fea0003800000 */
.L_x_2503:
[----:B-----5:R-:W0:Y:S02]  /*8aa0*/  F2I.F64.TRUNC R17, R16 ;  /* 0x0000001000117311 */ /* 0x020e24000030d100 */
[----:B0-----:R-:W-:Y:S01]  /*8ab0*/  STG.E desc[UR36][R4.64], R17 ;  /* 0x0000001104007986 */ /* 0x001fe2000c101924 */
[----:B------:R-:W-:Y:S05]  /*8ac0*/  EXIT ;  /* 0x000000000000794d */ /* 0x000fea0003800000 */
.L_x_2502:
[----:B-----5:R-:W0:Y:S02]  /*8ad0*/  F2I.F64.TRUNC R17, R16 ;  /* 0x0000001000117311 */ /* 0x020e24000030d100 */
[----:B0-----:R-:W-:Y:S01]  /*8ae0*/  STG.E.U16 desc[UR36][R4.64], R17 ;  /* 0x0000001104007986 */ /* 0x001fe2000c101524 */
[----:B------:R-:W-:Y:S05]  /*8af0*/  EXIT ;  /* 0x000000000000794d */ /* 0x000fea0003800000 */
.L_x_2498:
        /* <DEDUP_REMOVED lines=8> */
[----:B-----5:R-:W0:Y:S01]  /*8b80*/  F2F.F32.F64 R3, R16 ;  /* 0x0000001000037310 */ /* 0x020e220000301000 */
[----:B------:R-:W-:-:S14]  /*8b90*/  DSETP.GEU.AND P0, PT, |R16|, UR4, PT ;  /* 0x0000000410007e2a */ /* 0x000fdc000bf0e200 */
[----:B0-----:R-:W-:-:S05]  /*8ba0*/  @!P0 FMUL R3, R3, 1.175494350822287508e-38 ;  /* 0x0080000003038820 */ /* 0x001fca0000400000 */
[----:B------:R-:W-:Y:S01]  /*8bb0*/  STG.E desc[UR36][R4.64], R3 ;  /* 0x0000000304007986 */ /* 0x000fe2000c101924 */
[----:B------:R-:W-:Y:S05]  /*8bc0*/  EXIT ;  /* 0x000000000000794d */ /* 0x000fea0003800000 */
.L_x_2505:
[----:B------:R-:W-:Y:S01]  /*8bd0*/  UMOV UR4, 0xf0000000 ;  /* 0xf000000000047882 */ /* 0x000fe20000000000 */
[----:B------:R-:W-:Y:S01]  /*8be0*/  UMOV UR5, 0x380fffff ;  /* 0x380fffff00057882 */ /* 0x000fe20000000000 */
[----:B-----5:R-:W0:Y:S01]  /*8bf0*/  F2F.F32.F64 R0, R16 ;  /* 0x0000001000007310 */ /* 0x020e220000301000 */
[----:B------:R-:W-:-:S14]  /*8c00*/  DSETP.GEU.AND P0, PT, |R16|, UR4, PT ;  /* 0x0000000410007e2a */ /* 0x000fdc000bf0e200 */
[----:B0-----:R-:W-:-:S05]  /*8c10*/  @!P0 FMUL R0, R0, 1.175494350822287508e-38 ;  /* 0x0080000000008820 */ /* 0x001fca0000400000 */
[----:B------:R-:W-:-:S05]  /*8c20*/  F2FP.F16.F32.PACK_AB R0, RZ, R0 ;  /* 0x00000000ff00723e */ /* 0x000fca00000000ff */
[----:B------:R-:W-:Y:S01]  /*8c30*/  STG.E.U16 desc[UR36][R4.64], R0 ;  /* 0x0000000004007986 */ /* 0x000fe2000c101524 */
[----:B------:R-:W-:Y:S05]  /*8c40*/  EXIT ;  /* 0x000000000000794d */ /* 0x000fea0003800000 */
.L_x_2504:
        /* <DEDUP_REMOVED lines=8> */
[----:B-----5:R-:W0:Y:S01]  /*8cd0*/  F2F.F32.F64 R2, R16 ;  /* 0x0000001000027310 */ /* 0x020e220000301000 */
[----:B------:R-:W-:Y:S01]  /*8ce0*/  DSETP.GEU.AND P0, PT, |R16|, UR4, PT ;  /* 0x0000000410007e2a */ /* 0x000fe2000bf0e200 */
[----:B------:R-:W-:-:S13]  /*8cf0*/  IMAD.MOV.U32 R3, RZ, RZ, RZ ;  /* 0x000000ffff037224 */ /* 0x000fda00078e00ff */
[----:B0-----:R-:W-:-:S05]  /*8d00*/  @!P0 FMUL R2, R2, 1.175494350822287508e-38 ;  /* 0x0080000002028820 */ /* 0x001fca0000400000 */
[----:B------:R-:W-:Y:S01]  /*8d10*/  STG.E.64 desc[UR36][R4.64], R2 ;  /* 0x0000000204007986 */ /* 0x000fe2000c101b24 */
[----:B------:R-:W-:Y:S05]  /*8d20*/  EXIT ;  /* 0x000000000000794d */ /* 0x000fea0003800000 */
.L_x_2507:
[----:B------:R-:W-:Y:S01]  /*8d30*/  UMOV UR4, 0xf0000000 ;  /* 0xf000000000047882 */ /* 0x000fe20000000000 */
[----:B------:R-:W-:Y:S01]  /*8d40*/  UMOV UR5, 0x380fffff ;  /* 0x380fffff00057882 */ /* 0x000fe20000000000 */
[----:B-----5:R-:W0:Y:S01]  /*8d50*/  F2F.F32.F64 R0, R16 ;  /* 0x0000001000007310 */ /* 0x020e220000301000 */
[----:B------:R-:W-:-:S14]  /*8d60*/  DSETP.GEU.AND P0, PT, |R16|, UR4, PT ;  /* 0x0000000410007e2a */ /* 0x000fdc000bf0e200 */
[----:B0-----:R-:W-:-:S05]  /*8d70*/  @!P0 FMUL R0, R0, 1.175494350822287508e-38 ;  /* 0x0080000000008820 */ /* 0x001fca0000400000 */
[----:B------:R-:W-:-:S04]  /*8d80*/  F2FP.F16.F32.PACK_AB R3, RZ, R0 ;  /* 0x00000000ff03723e */ /* 0x000fc800000000ff */
[----:B------:R-:W-:-:S05]  /*8d90*/  PRMT R3, R3, 0x5410, RZ ;  /* 0x0000541003037816 */ /* 0x000fca00000000ff */
[----:B------:R-:W-:Y:S01]  /*8da0*/  STG.E desc[UR36][R4.64], R3 ;  /* 0x0000000304007986 */ /* 0x000fe2000c101924 */
[----:B------:R-:W-:Y:S05]  /*8db0*/  EXIT ;  /* 0x000000000000794d */ /* 0x000fea0003800000 */
.L_x_2506:
[----:B-----5:R-:W-:Y:S01]  /*8dc0*/  STG.E.64 desc[UR36][R4.64], R16 ;  /* 0x0000001004007986 */ /* 0x020fe2000c101b24 */
[----:B------:R-:W-:Y:S05]  /*8dd0*/  EXIT ;  /* 0x000000000000794d */ /* 0x000fea0003800000 */
.L_x_2497:
        /* <DEDUP_REMOVED lines=10> */
[----:B-----5:R-:W0:Y:S02]  /*8e80*/  F2I.U32.F64.TRUNC R17, R16 ;  /* 0x0000001000117311 */ /* 0x020e24000030d000 */
[----:B0-----:R-:W-:Y:S01]  /*8e90*/  STG.E.U16 desc[UR36][R4.64], R17 ;  /* 0x0000001104007986 */ /* 0x001fe2000c101524 */
[----:B------:R-:W-:Y:S05]  /*8ea0*/  EXIT ;  /* 0x000000000000794d */ /* 0x000fea0003800000 */
.L_x_2511:
[----:B------:R-:W-:Y:S01]  /*8eb0*/  UMOV UR4, 0xf0000000 ;  /* 0xf000000000047882 */ /* 0x000fe20000000000 */
[----:B------:R-:W-:Y:S01]  /*8ec0*/  UMOV UR5, 0x380fffff ;  /* 0x380fffff00057882 */ /* 0x000fe20000000000 */
[----:B-----5:R-:W0:Y:S01]  /*8ed0*/  F2F.F32.F64 R7, R16 ;  /* 0x0000001000077310 */ /* 0x020e220000301000 */
        /* <DEDUP_REMOVED lines=18> */
.L_x_2514:
[----:B------:R-:W-:-:S04]  /*9000*/  SHF.R.U32.HI R3, RZ, 0x18, R7 ;  /* 0x00000018ff037819 */ /* 0x000fc80000011607 */
[----:B------:R-:W-:-:S04]  /*9010*/  LOP3.LUT R0, R0, 0x80, R3, 0xf8, !PT ;  /* 0x0000008000007812 */ /* 0x000fc800078ef803 */
[----:B------:R-:W-:-:S07]  /*9020*/  PRMT R2, R0, 0x7610, R2 ;  /* 0x0000761000027816 */ /* 0x000fce0000000002 */
.L_x_2513:
[----:B------:R-:W-:Y:S05]  /*9030*/  BSYNC.RECONVERGENT B0 ;  /* 0x0000000000007941 */ /* 0x000fea0003800200 */
.L_x_2512:
[----:B------:R-:W-:Y:S01]  /*9040*/  STG.E.U8 desc[UR36][R4.64], R2 ;  /* 0x0000000204007986 */ /* 0x000fe2000c101124 */
[----:B------:R-:W-:Y:S05]  /*9050*/  EXIT ;  /* 0x000000000000794d */ /* 0x000fea0003800000 */
.L_x_2510:
        /* <DEDUP_REMOVED lines=21> */
.L_x_2517:
[----:B------:R-:W-:-:S04]  /*91b0*/  SHF.R.U32.HI R3, RZ, 0x18, R7 ;  /* 0x00000018ff037819 */ /* 0x000fc80000011607 */
[----:B------:R-:W-:-:S04]  /*91c0*/  LOP3.LUT R0, R0, 0x80, R3, 0xf8, !PT ;  /* 0x0000008000007812 */ /* 0x000fc800078ef803 */
[----:B------:R-:W-:-:S07]  /*91d0*/  PRMT R2, R0, 0x7610, R2 ;  /* 0x0000761000027816 */ /* 0x000fce0000000002 */
.L_x_2516:
[----:B------:R-:W-:Y:S05]  /*91e0*/  BSYNC.RECONVERGENT B0 ;  /* 0x0000000000007941 */ /* 0x000fea0003800200 */
.L_x_2515:
[----:B------:R-:W-:Y:S01]  /*91f0*/  STG.E.U8 desc[UR36][R4.64], R2 ;  /* 0x0000000204007986 */ /* 0x000fe2000c101124 */
[----:B------:R-:W-:Y:S05]  /*9200*/  EXIT ;  /* 0x000000000000794d */ /* 0x000fea0003800000 */
.L_x_2509:
        /* <DEDUP_REMOVED lines=26> */
.L_x_2519:
[----:B-----5:R-:W0:Y:S02]  /*93b0*/  F2I.U64.F64.TRUNC R16, R16 ;  /* 0x0000001000107311 */ /* 0x020e24000030d800 */
[----:B0-----:R-:W-:Y:S01]  /*93c0*/  STG.E.64 desc[UR36][R4.64], R16 ;  /* 0x0000001004007986 */ /* 0x001fe2000c101b24 */
[----:B------:R-:W-:Y:S05]  /*93d0*/  EXIT ;  /* 0x000000000000794d */ /* 0x000fea0003800000 */
.L_x_2518:
[----:B-----5:R-:W0:Y:S02]  /*93e0*/  F2I.U32.F64.TRUNC R17, R16 ;  /* 0x0000001000117311 */ /* 0x020e24000030d000 */
[----:B0-----:R-:W-:Y:S01]  /*93f0*/  STG.E desc[UR36][R4.64], R17 ;  /* 0x0000001104007986 */ /* 0x001fe2000c101924 */
[----:B------:R-:W-:Y:S05]  /*9400*/  EXIT ;  /* 0x000000000000794d */ /* 0x000fea0003800000 */
.L_x_2508:
[----:B------:R-:W-:-:S13]  /*9410*/  ISETP.GT.AND P0, PT, R0, 0xe, PT ;  /* 0x0000000e0000780c */ /* 0x000fda0003f04270 */
[----:B------:R-:W-:Y:S05]  /*9420*/  @P0 BRA `(.L_x_2520) ;  /* 0x00000000002c0947 */ /* 0x000fea0003800000 */
[----:B------:R-:W-:-:S13]  /*9430*/  ISETP.NE.AND P0, PT, R0, 0xa, PT ;  /* 0x0000000a0000780c */ /* 0x000fda0003f05270 */
[----:B------:R-:W-:Y:S05]  /*9440*/  @!P0 BRA `(.L_x_2521) ;  /* 0x0000000000188947 */ /* 0x000fea0003800000 */
[----:B------:R-:W-:-:S13]  /*9450*/  ISETP.NE.AND P0, PT, R0, 0xb, PT ;  /* 0x0000000b0000780c */ /* 0x000fda0003f05270 */
[----:B------:R-:W-:Y:S05]  /*9460*/  @P0 BRA `(.L_x_2501) ;  /* 0x0000000000340947 */ /* 0x000fea0003800000 */
[----:B-----5:R-:W-:-:S06]  /*9470*/  DSETP.NEU.AND P0, PT, R16, RZ, PT ;  /* 0x000000ff1000722a */ /* 0x020fcc0003f0d000 */
[----:B------:R-:W-:-:S05]  /*9480*/  SEL R3, RZ, 0x1, !P0 ;  /* 0x00000001ff037807 */ /* 0x000fca0004000000 */
[----:B------:R-:W-:Y:S01]  /*9490*/  STG.E.U8 desc[UR36][R4.64], R3 ;  /* 0x0000000304007986 */ /* 0x000fe2000c101124 */
[----:B------:R-:W-:Y:S05]  /*94a0*/  EXIT ;  /* 0x000000000000794d */ /* 0x000fea0003800000 */
.L_x_2521:
[----:B------:R-:W-:-:S05]  /*94b0*/  CS2R R18, SRZ ;  /* 0x0000000000127805 */ /* 0x000fca000001ff00 */
[----:B-----5:R-:W-:Y:S01]  /*94c0*/  STG.E.128 desc[UR36][R4.64], R16 ;  /* 0x0000001004007986 */ /* 0x020fe2000c101d24 */
[----:B------:R-:W-:Y:S05]  /*94d0*/  EXIT ;  /* 0x000000000000794d */ /* 0x000fea0003800000 */
.L_x_2520:
[----:B------:R-:W-:-:S13]  /*94e0*/  ISETP.NE.AND P0, PT, R0, 0xf, PT ;  /* 0x0000000f0000780c */ /* 0x000fda0003f05270 */
[----:B------:R-:W-:Y:S05]  /*94f0*/  @!P0 BRA `(.L_x_2522) ;  /* 0x0000000400088947 */ /* 0x000fea0003800000 */
[----:B------:R-:W-:-:S13]  /*9500*/  ISETP.NE.AND P0, PT, R0, 0x17, PT ;  /* 0x000000170000780c */ /* 0x000fda0003f05270 */
[----:B------:R-:W-:Y:S05]  /*9510*/  @!P0 BRA `(.L_x_2523) ;  /* 0x0000000000a08947 */ /* 0x000fea0003800000 */
[----:B------:R-:W-:-:S13]  /*9520*/  ISETP.NE.AND P0, PT, R0, 0x18, PT ;  /* 0x000000180000780c */ /* 0x000fda0003f05270 */
[----:B------:R-:W-:Y:S05]  /*9530*/  @!P0 BRA `(.L_x_2524) ;  /* 0x0000000000448947 */ /* 0x000fea0003800000 */
.L_x_2501:
[----:B------:R-:W-:Y:S01]  /*9540*/  MOV R0, 0x0 ;  /* 0x0000000000007802 */ /* 0x000fe20000000f00 */
[----:B------:R-:W0:Y:S01]  /*9550*/  LDCU.64 UR4, c[0x4][0x128] ;  /* 0x01002500ff0477ac */ /* 0x000e220008000a00 */
[----:B------:R-:W-:Y:S02]  /*9560*/  IMAD.MOV.U32 R8, RZ, RZ, 0x65 ;  /* 0x00000065ff087424 */ /* 0x000fe400078e00ff */
[----:B------:R1:W2:Y:S01]  /*9570*/  LDC.64 R2, c[0x4][R0] ;  /* 0x0100000000027b82 */ /* 0x0002a20000000a00 */
[----:B------:R-:W4:Y:S01]  /*9580*/  LDCU.64 UR6, c[0x4][0x130] ;  /* 0x01002600ff0677ac */ /* 0x000f220008000a00 */
[----:B------:R-:W-:Y:S02]  /*9590*/  IMAD.MOV.U32 R12, RZ, RZ, 0x1 ;  /* 0x00000001ff0c7424 */ /* 0x000fe400078e00ff */
[----:B------:R-:W-:Y:S01]  /*95a0*/  IMAD.MOV.U32 R13, RZ, RZ, RZ ;  /* 0x000000ffff0d7224 */ /* 0x000fe200078e00ff */
[----:B------:R-:W3:Y:S01]  /*95b0*/  LDCU.64 UR8, c[0x4][0x10] ;  /* 0x01000200ff0877ac */ /* 0x000ee20008000a00 */
[----:B0-----:R-:W-:-:S02]  /*95c0*/  IMAD.U32 R4, RZ, RZ, UR4 ;  /* 0x00000004ff047e24 */ /* 0x001fc4000f8e00ff */
[----:B------:R-:W-:Y:S02]  /*95d0*/  IMAD.U32 R5, RZ, RZ, UR5 ;  /* 0x00000005ff057e24 */ /* 0x000fe4000f8e00ff */
[----:B----4-:R-:W-:Y:S02]  /*95e0*/  IMAD.U32 R6, RZ, RZ, UR6 ;  /* 0x00000006ff067e24 */ /* 0x010fe4000f8e00ff */
[----:B------:R-:W-:Y:S02]  /*95f0*/  IMAD.U32 R7, RZ, RZ, UR7 ;  /* 0x00000007ff077e24 */ /* 0x000fe4000f8e00ff */
[----:B---3--:R-:W-:Y:S02]  /*9600*/  IMAD.U32 R10, RZ, RZ, UR8 ;  /* 0x00000008ff0a7e24 */ /* 0x008fe4000f8e00ff */
[----:B-1----:R-:W-:-:S07]  /*9610*/  IMAD.U32 R11, RZ, RZ, UR9 ;  /* 0x00000009ff0b7e24 */ /* 0x002fce000f8e00ff */
[----:B------:R-:W-:-:S07]  /*9620*/  LEPC R20, `(.L_x_2525) ;  /* 0x000000001014794e */ /* 0x000fce0000000000 */
[----:B--2--5:R-:W-:Y:S05]  /*9630*/  CALL.ABS.NOINC R2 ;  /* 0x0000000002007343 */ /* 0x024fea0003c00000 */
.L_x_2525:
[----:B------:R-:W-:Y:S05]  /*9640*/  EXIT ;  /* 0x000000000000794d */ /* 0x000fea0003800000 */
.L_x_2524:
[----:B------:R-:W-:Y:S01]  /*9650*/  UMOV UR4, 0xf0000000 ;  /* 0xf000000000047882 */ /* 0x000fe20000000000 */
[----:B------:R-:W-:Y:S01]  /*9660*/  UMOV UR5, 0x380fffff ;  /* 0x380fffff00057882 */ /* 0x000fe20000000000 */
[----:B-----5:R-:W0:Y:S01]  /*9670*/  F2F.F32.F64 R7, R16 ;  /* 0x0000001000077310 */ /* 0x020e220000301000 */
        /* <DEDUP_REMOVED lines=14> */
.L_x_2527:
[----:B------:R-:W-:Y:S05]  /*9760*/  BSYNC.RECONVERGENT B0 ;  /* 0x0000000000007941 */ /* 0x000fea0003800200 */
.L_x_2526:
[----:B------:R-:W-:-:S05]  /*9770*/  LOP3.LUT R3, R0, 0x80, R3, 0xf8, !PT ;  /* 0x0000008000037812 */ /* 0x000fca00078ef803 */
[----:B------:R-:W-:Y:S01]  /*9780*/  STG.E.U8 desc[UR36][R4.64], R3 ;  /* 0x0000000304007986 */ /* 0x000fe2000c101124 */
[----:B------:R-:W-:Y:S05]  /*9790*/  EXIT ;  /* 0x000000000000794d */ /* 0x000fea0003800000 */
.L_x_2523:
[----:B------:R-:W-:Y:S01]  /*97a0*/  UMOV UR4, 0xf0000000 ;  /* 0xf000000000047882 */ /* 0x000fe20000000000 */
[----:B------:R-:W-:Y:S01]  /*97b0*/  UMOV UR5, 0x380fffff ;  /* 0x380fffff00057882 */ /* 0x000fe20000000000 */
[----:B-----5:R-:W0:Y:S01]  /*97c0*/  F2F.F32.F64 R3, R16 ;  /* 0x0000001000037310 */ /* 0x020e220000301000 */
        /* <DEDUP_REMOVED lines=13> */
.L_x_2529:
[----:B------:R-:W-:Y:S01]  /*98a0*/  IMAD.MOV.U32 R0, RZ, RZ, 0x7f ;  /* 0x0000007fff007424 */ /* 0x000fe200078e00ff */
[----:B------:R-:W-:-:S04]  /*98b0*/  ISETP.GT.U32.AND P0, PT, R2, 0x7f800000, PT ;  /* 0x7f8000000200780c */ /* 0x000fc80003f04070 */
[----:B------:R-:W-:-:S09]  /*98c0*/  SEL R0, R0, 0x7c, P0 ;  /* 0x0000007c00007807 */ /* 0x000fd20000000000 */
.L_x_2530:
[----:B------:R-:W-:Y:S05]  /*98d0*/  BSYNC.RECONVERGENT B0 ;  /* 0x0000000000007941 */ /* 0x000fea0003800200 */
.L_x_2528:
[----:B------:R-:W-:-:S04]  /*98e0*/  SHF.R.U32.HI R3, RZ, 0x18, R3 ;  /* 0x00000018ff037819 */ /* 0x000fc80000011603 */
[----:B------:R-:W-:-:S05]  /*98f0*/  LOP3.LUT R3, R0, 0x80, R3, 0xf8, !PT ;  /* 0x0000008000037812 */ /* 0x000fca00078ef803 */
[----:B------:R-:W-:Y:S01]  /*9900*/  STG.E.U8 desc[UR36][R4.64], R3 ;  /* 0x0000000304007986 */ /* 0x000fe2000c101124 */
[----:B------:R-:W-:Y:S05]  /*9910*/  EXIT ;  /* 0x000000000000794d */ /* 0x000fea0003800000 */
.L_x_2522:
[----:B------:R-:W-:Y:S01]  /*9920*/  UMOV UR4, 0xf0000000 ;  /* 0xf000000000047882 */ /* 0x000fe20000000000 */
[----:B------:R-:W-:Y:S01]  /*9930*/  UMOV UR5, 0x380fffff ;  /* 0x380fffff00057882 */ /* 0x000fe20000000000 */
[----:B-----5:R-:W0:Y:S01]  /*9940*/  F2F.F32.F64 R0, R16 ;  /* 0x0000001000007310 */ /* 0x020e220000301000 */
[----:B------:R-:W-:-:S14]  /*9950*/  DSETP.GEU.AND P0, PT, |R16|, UR4, PT ;  /* 0x0000000410007e2a */ /* 0x000fdc000bf0e200 */
[----:B0-----:R-:W-:-:S05]  /*9960*/  @!P0 FMUL R0, R0, 1.175494350822287508e-38 ;  /* 0x0080000000008820 */ /* 0x001fca0000400000 */
[----:B------:R-:W-:-:S05]  /*9970*/  F2FP.BF16.F32.PACK_AB R0, RZ, R0 ;  /* 0x00000000ff00723e */ /* 0x000fca00000010ff */
[----:B------:R-:W-:Y:S01]  /*9980*/  STG.E.U16 desc[UR36][R4.64], R0 ;  /* 0x0000000004007986 */ /* 0x000fe2000c101524 */
[----:B------:R-:W-:Y:S05]  /*9990*/  EXIT ;  /* 0x000000000000794d */ /* 0x000fea0003800000 */
.L_x_2531:
        /* <DEDUP_REMOVED lines=14> */
.L_x_2752:


//--------------------- .text._ZN2at6native18elementwise_kernelILi128ELi2EZNS0_22gpu_kernel_impl_nocastIZZZNS0_16atan_kernel_cudaERNS_18TensorIteratorBaseEENKUlvE0_clEvENKUlvE_clEvEUldE_EEvS4_RKT_EUliE_EEviT1_ --------------------------
	.section	.text._ZN2at6native18elementwise_kernelILi128ELi2EZNS0_22gpu_kernel_impl_nocastIZZZNS0_16atan_kernel_cudaERNS_18TensorIteratorBaseEENKUlvE0_clEvENKUlvE_clEvEUldE_EEvS4_RKT_EUliE_EEviT1_,"ax",@progbits
	.align	128
        .global         _ZN2at6native18elementwise_kernelILi128ELi2EZNS0_22gpu_kernel_impl_nocastIZZZNS0_16atan_kernel_cudaERNS_18TensorIteratorBaseEENKUlvE0_clEvENKUlvE_clEvEUldE_EEvS4_RKT_EUliE_EEviT1_
        .type           _ZN2at6native18elementwise_kernelILi128ELi2EZNS0_22gpu_kernel_impl_nocastIZZZNS0_16atan_kernel_cudaERNS_18TensorIteratorBaseEENKUlvE0_clEvENKUlvE_clEvEUldE_EEvS4_RKT_EUliE_EEviT1_,@function
        .size           _ZN2at6native18elementwise_kernelILi128ELi2EZNS0_22gpu_kernel_impl_nocastIZZZNS0_16atan_kernel_cudaERNS_18TensorIteratorBaseEENKUlvE0_clEvENKUlvE_clEvEUldE_EEvS4_RKT_EUliE_EEviT1_,(.L_x_2753 - _ZN2at6native18elementwise_kernelILi128ELi2EZNS0_22gpu_kernel_impl_nocastIZZZNS0_16atan_kernel_cudaERNS_18TensorIteratorBaseEENKUlvE0_clEvENKUlvE_clEvEUldE_EEvS4_RKT_EUliE_EEviT1_)
        .other          _ZN2at6native18elementwise_kernelILi128ELi2EZNS0_22gpu_kernel_impl_nocastIZZZNS0_16atan_kernel_cudaERNS_18TensorIteratorBaseEENKUlvE0_clEvENKUlvE_clEvEUldE_EEvS4_RKT_EUliE_EEviT1_,@"STO_CUDA_ENTRY STV_DEFAULT"
_ZN2at6native18elementwise_kernelILi128ELi2EZNS0_22gpu_kernel_impl_nocastIZZZNS0_16atan_kernel_cudaERNS_18TensorIteratorBaseEENKUlvE0_clEvENKUlvE_clEvEUldE_EEvS4_RKT_EUliE_EEviT1_:
.text._ZN2at6native18elementwise_kernelILi128ELi2EZNS0_22gpu_kernel_impl_nocastIZZZNS0_16atan_kernel_cudaERNS_18TensorIteratorBaseEENKUlvE0_clEvENKUlvE_clEvEUldE_EEvS4_RKT_EUliE_EEviT1_:
        /* <DEDUP_REMOVED lines=14> */
[----:B0-----:R-:W2:Y:S02]  /*00e0*/  LDG.E.64 R4, desc[UR6][R4.64] ;  /* 0x0000000604047981 */ /* 0x001ea4000c1e1b00 */
[----:B--2---:R-:W-:Y:S02]  /*00f0*/  DSETP.GT.AND P0, PT, |R4|, 1, PT ;  /* 0x3ff000000400742a */ /* 0x004fe40003f04200 */
[----:B------:R-:W-:-:S10]  /*0100*/  DADD R10, -RZ, |R4| ;  /* 0x00000000ff0a7229 */ /* 0x000fd40000000504 */
[----:B------:R-:W-:Y:S02]  /*0110*/  MOV R6, R10 ;  /* 0x0000000a00067202 */ /* 0x000fe40000000f00 */
[----:B------:R-:W-:Y:S01]  /*0120*/  MOV R7, R11 ;  /* 0x0000000b00077202 */ /* 0x000fe20000000f00 */
[----:B------:R-:W-:Y:S06]  /*0130*/  @!P0 BRA `(.L_x_2535) ;  /* 0x0000000000208947 */ /* 0x000fec0003800000 */
[----:B------:R-:W0:Y:S01]  /*0140*/  MUFU.RCP64H R7, R11 ;  /* 0x0000000b00077308 */ /* 0x000e220000001800 */
[----:B------:R-:W-:Y:S01]  /*0150*/  MOV R6, RZ ;  /* 0x000000ff00067202 */ /* 0x000fe20000000f00 */
[----:B------:R-:W-:-:S05]  /*0160*/  DSETP.NEU.AND P1, PT, |R4|, +INF , PT ;  /* 0x7ff000000400742a */ /* 0x000fca0003f2d200 */
[----:B0-----:R-:W-:-:S08]  /*0170*/  DFMA R8, -|R4|, R6, 1 ;  /* 0x3ff000000408742b */ /* 0x001fd00000000306 */
[----:B------:R-:W-:-:S08]  /*0180*/  DFMA R8, R8, R8, R8 ;  /* 0x000000080808722b */ /* 0x000fd00000000008 */
[----:B------:R-:W-:-:S10]  /*0190*/  DFMA R8, R6, R8, R6 ;  /* 0x000000080608722b */ /* 0x000fd40000000006 */
[----:B------:R-:W-:Y:S02]  /*01a0*/  FSEL R6, R8, RZ, P1 ;  /* 0x000000ff08067208 */ /* 0x000fe40000800000 */
[----:B------:R-:W-:-:S07]  /*01b0*/  FSEL R7, R9, RZ, P1 ;  /* 0x000000ff09077208 */ /* 0x000fce0000800000 */
.L_x_2535:
[----:B------:R-:W-:Y:S01]  /*01c0*/  DMUL R8, R6, R6 ;  /* 0x0000000606087228 */ /* 0x000fe20000000000 */
[----:B------:R-:W-:Y:S01]  /*01d0*/  IMAD.MOV.U32 R10, RZ, RZ, -0x2449a4b7 ;  /* 0xdbb65b49ff0a7424 */ /* 0x000fe200078e00ff */
[----:B------:R-:W-:Y:S01]  /*01e0*/  MOV R11, 0x3f2d3b63 ;  /* 0x3f2d3b63000b7802 */ /* 0x000fe20000000f00 */
[----:B------:R-:W-:Y:S01]  /*01f0*/  UMOV UR8, 0x2a25ff7e ;  /* 0x2a25ff7e00087882 */ /* 0x000fe20000000000 */
[----:B------:R-:W-:Y:S01]  /*0200*/  UMOV UR9, 0x3ef53e1d ;  /* 0x3ef53e1d00097882 */ /* 0x000fe20000000000 */
[----:B------:R-:W-:-:S03]  /*0210*/  IADD3 R3, PT, PT, R3, 0x80, RZ ;  /* 0x0000008003037810 */ /* 0x000fc60007ffe0ff */
        /* <DEDUP_REMOVED lines=54> */
[----:B------:R-:W-:Y:S01]  /*0580*/  DMUL R10, R8, R10 ;  /* 0x0000000a080a7228 */ /* 0x000fe20000000000 */
[----:B------:R-:W0:Y:S07]  /*0590*/  LDC.64 R8, c[0x0][0x580] ;  /* 0x00016000ff087b82 */ /* 0x000e2e0000000a00 */
[----:B------:R-:W-:-:S08]  /*05a0*/  DFMA R10, R10, R6, R6 ;  /* 0x000000060a0a722b */ /* 0x000fd00000000006 */
[----:B------:R-:W-:-:S10]  /*05b0*/  DADD R6, -R10, UR8 ;  /* 0x000000080a067e29 */ /* 0x000fd40008000100 */
[----:B------:R-:W-:Y:S02]  /*05c0*/  FSEL R4, R7, R11, P0 ;  /* 0x0000000b07047208 */ /* 0x000fe40000000000 */
[----:B------:R-:W-:Y:S02]  /*05d0*/  FSEL R6, R6, R10, P0 ;  /* 0x0000000a06067208 */ /* 0x000fe40000000000 */
[----:B------:R-:W-:-:S05]  /*05e0*/  LOP3.LUT R7, R4, 0x80000000, R5, 0xb8, !PT ;  /* 0x8000000004077812 */ /* 0x000fca00078eb805 */
[----:B0-----:R0:W-:Y:S02]  /*05f0*/  STG.E.64 desc[UR6][R8.64], R6 ;  /* 0x0000000608007986 */ /* 0x0011e4000c101b06 */
.L_x_2534:
[----:B------:R-:W-:Y:S05]  /*0600*/  BSYNC.RECONVERGENT B0 ;  /* 0x0000000000007941 */ /* 0x000fea0003800200 */
.L_x_2533:
[----:B------:R-:W-:-:S13]  /*0610*/  ISETP.GE.AND P0, PT, R3, UR4, PT ;  /* 0x0000000403007c0c */ /* 0x000fda000bf06270 */
[----:B------:R-:W-:Y:S05]  /*0620*/  @P0 EXIT ;  /* 0x000000000000094d */ /* 0x000fea0003800000 */
[----:B------:R-:W1:Y:S02]  /*0630*/  LDC.64 R2, c[0x0][0x588] ;  /* 0x00016200ff027b82 */ /* 0x000e640000000a00 */
[----:B-1----:R-:W2:Y:S02]  /*0640*/  LDG.E.64 R2, desc[UR6][R2.64] ;  /* 0x0000000602027981 */ /* 0x002ea4000c1e1b00 */
[----:B--2---:R-:W-:Y:S02]  /*0650*/  DSETP.GT.AND P0, PT, |R2|, 1, PT ;  /* 0x3ff000000200742a */ /* 0x004fe40003f04200 */
[----:B0-----:R-:W-:-:S10]  /*0660*/  DADD R8, -RZ, |R2| ;  /* 0x00000000ff087229 */ /* 0x001fd40000000502 */
[----:B------:R-:W-:Y:S01]  /*0670*/  MOV R4, R8 ;  /* 0x0000000800047202 */ /* 0x000fe20000000f00 */
[----:B------:R-:W-:Y:S01]  /*0680*/  IMAD.MOV.U32 R5, RZ, RZ, R9 ;  /* 0x000000ffff057224 */ /* 0x000fe200078e0009 */
        /* <DEDUP_REMOVED lines=9> */
.L_x_2536:
[----:B------:R-:W-:Y:S01]  /*0720*/  DMUL R6, R4, R4 ;  /* 0x0000000404067228 */ /* 0x000fe20000000000 */
[----:B------:R-:W-:Y:S01]  /*0730*/  MOV R8, 0xdbb65b49 ;  /* 0xdbb65b4900087802 */ /* 0x000fe20000000f00 */
[----:B------:R-:W-:Y:S01]  /*0740*/  UMOV UR4, 0x2a25ff7e ;  /* 0x2a25ff7e00047882 */ /* 0x000fe20000000000 */
[----:B------:R-:W-:Y:S01]  /*0750*/  MOV R9, 0x3f2d3b63 ;  /* 0x3f2d3b6300097802 */ /* 0x000fe20000000f00 */
        /* <DEDUP_REMOVED lines=62> */
[----:B0-----:R-:W-:Y:S01]  /*0b40*/  STG.E.64 desc[UR6][R6.64], R4 ;  /* 0x0000000406007986 */ /* 0x001fe2000c101b06 */
[----:B------:R-:W-:Y:S05]  /*0b50*/  EXIT ;  /* 0x000000000000794d */ /* 0x000fea0003800000 */
.L_x_2532:
[----:B------:R-:W0:Y:S01]  /*0b60*/  LDCU UR4, c[0x0][0x380] ;  /* 0x00007000ff0477ac */ /* 0x000e220008000800 */
[----:B------:R-:W-:Y:S01]  /*0b70*/  VIADD R2, R2, 0xffffffff ;  /* 0xffffffff02027836 */ /* 0x000fe20000000000 */
[----:B------:R-:W-:Y:S04]  /*0b80*/  BSSY.RECONVERGENT B0, `(.L_x_2537) ;  /* 0x0000188000007945 */ /* 0x000fe80003800200 */
        /* <DEDUP_REMOVED lines=11> */
[----:B------:R-:W-:-:S05]  /*0c40*/  SHF.R.U32.HI R7, RZ, UR9, R6 ;  /* 0x00000009ff077c19 */ /* 0x000fca0008011606 */
[----:B------:R-:W-:-:S04]  /*0c50*/  IMAD.MOV R4, RZ, RZ, -R7 ;  /* 0x000000ffff047224 */ /* 0x000fc800078e0a07 */
        /* <DEDUP_REMOVED lines=22> */
[----:B------:R-:W-:-:S05]  /*0dc0*/  SHF.R.U32.HI R7, RZ, UR9, R6 ;  /* 0x00000009ff077c19 */ /* 0x000fca0008011606 */
[----:B------:R-:W-:-:S04]  /*0dd0*/  IMAD.MOV R8, RZ, RZ, -R7 ;  /* 0x000000ffff087224 */ /* 0x000fc800078e0a07 */
        /* <DEDUP_REMOVED lines=258> */
[----:B------:R-:W-:-:S04]  /*1e00*/  IMAD R6, R13, UR8, R7 ;  /* 0x000000080d067c24 */ /* 0x000fc8000f8e0207 */
[----:B------:R-:W-:Y:S02]  /*1e10*/  @P0 IMAD.MOV R10, RZ, RZ, -R10 ;  /* 0x000000ffff0a0224 */ /* 0x000fe400078e0a0a */
[----:B--2---:R-:W-:Y:S02]  /*1e20*/  IMAD R5, R6, UR10, R5 ;  /* 0x0000000a06057c24 */ /* 0x004fe4000f8e0205 */
[----:B0-----:R-:W-:Y:S02]  /*1e30*/  @P0 IMAD R10, R10, R17, R11 ;  /* 0x000000110a0a0224 */ /* 0x001fe400078e020b */
[----:B------:R-:W-:Y:S02]  /*1e40*/  IMAD R4, R6, UR11, R4 ;  /* 0x0000000b06047c24 */ /* 0x000fe4000f8e0204 */
[C---:B-1----:R-:W-:Y:S02]  /*1e50*/  @P0 IMAD R5, R10.reuse, R8, R5 ;  /* 0x000000080a050224 */ /* 0x042fe400078e0205 */
[----:B------:R-:W-:-:S07]  /*1e60*/  @P0 IMAD R4, R10, R9, R4 ;  /* 0x000000090a040224 */ /* 0x000fce00078e0204 */
.L_x_2539:
[----:B------:R-:W0:Y:S02]  /*1e70*/  LDCU.64 UR8, c[0x0][0x588] ;  /* 0x0000b100ff0877ac */ /* 0x000e240008000a00 */
[----:B0-----:R-:W-:-:S04]  /*1e80*/  IADD3 R6, P0, PT, R4, UR8, RZ ;  /* 0x0000000804067c10 */ /* 0x001fc8000ff1e0ff */
[----:B------:R-:W-:-:S06]  /*1e90*/  IADD3.X R7, PT, PT, RZ, UR9, RZ, P0, !PT ;  /* 0x00000009ff077c10 */ /* 0x000fcc00087fe4ff */
[----:B------:R-:W2:Y:S01]  /*1ea0*/  LDG.E.64 R6, desc[UR6][R6.64] ;  /* 0x0000000606067981 */ /* 0x000ea2000c1e1b00 */
[----:B------:R-:W-:Y:S01]  /*1eb0*/  BSSY.RECONVERGENT B1, `(.L_x_2540) ;  /* 0x000000e000017945 */ /* 0x000fe20003800200 */
[----:B--2---:R-:W-:Y:S02]  /*1ec0*/  DSETP.GT.AND P0, PT, |R6|, 1, PT ;  /* 0x3ff000000600742a */ /* 0x004fe40003f04200 */
[----:B------:R-:W-:-:S10]  /*1ed0*/  DADD R12, -RZ, |R6| ;  /* 0x00000000ff0c7229 */ /* 0x000fd40000000506 */
[----:B------:R-:W-:Y:S02]  /*1ee0*/  MOV R8, R12 ;  /* 0x0000000c00087202 */ /* 0x000fe40000000f00 */
[----:B------:R-:W-:Y:S01]  /*1ef0*/  MOV R9, R13 ;  /* 0x0000000d00097202 */ /* 0x000fe20000000f00 */
[----:B------:R-:W-:Y:S06]  /*1f00*/  @!P0 BRA `(.L_x_2541) ;  /* 0x0000000000208947 */ /* 0x000fec0003800000 */
[----:B------:R-:W0:Y:S01]  /*1f10*/  MUFU.RCP64H R9, R13 ;  /* 0x0000000d00097308 */ /* 0x000e220000001800 */
[----:B------:R-:W-:Y:S01]  /*1f20*/  IMAD.MOV.U32 R8, RZ, RZ, RZ ;  /* 0x000000ffff087224 */ /* 0x000fe200078e00ff */
[----:B------:R-:W-:-:S05]  /*1f30*/  DSETP.NEU.AND P1, PT, |R6|, +INF , PT ;  /* 0x7ff000000600742a */ /* 0x000fca0003f2d200 */
[----:B0-----:R-:W-:-:S08]  /*1f40*/  DFMA R10, -|R6|, R8, 1 ;  /* 0x3ff00000060a742b */ /* 0x001fd00000000308 */
[----:B------:R-:W-:-:S08]  /*1f50*/  DFMA R10, R10, R10, R10 ;  /* 0x0000000a0a0a722b */ /* 0x000fd0000000000a */
[----:B------:R-:W-:-:S10]  /*1f60*/  DFMA R10, R8, R10, R8 ;  /* 0x0000000a080a722b */ /* 0x000fd40000000008 */
[----:B------:R-:W-:Y:S02]  /*1f70*/  FSEL R8, R10, RZ, P1 ;  /* 0x000000ff0a087208 */ /* 0x000fe40000800000 */
[----:B------:R-:W-:-:S07]  /*1f80*/  FSEL R9, R11, RZ, P1 ;  /* 0x000000ff0b097208 */ /* 0x000fce0000800000 */
.L_x_2541:
[----:B------:R-:W-:Y:S05]  /*1f90*/  BSYNC.RECONVERGENT B1 ;  /* 0x0000000000017941 */ /* 0x000fea0003800200 */
.L_x_2540:
[----:B------:R-:W-:Y:S01]  /*1fa0*/  DMUL R10, R8, R8 ;  /* 0x00000008080a7228 */ /* 0x000fe20000000000 */
[----:B------:R-:W-:Y:S01]  /*1fb0*/  HFMA2 R13, -RZ, RZ, 1.7939453125, 0.92333984375 ;  /* 0x3f2d3b63ff0d7431 */ /* 0x000fe200000001ff */
[----:B------:R-:W-:Y:S01]  /*1fc0*/  MOV R12, 0xdbb65b49 ;  /* 0xdbb65b49000c7802 */ /* 0x000fe20000000f00 */
[----:B------:R-:W-:Y:S01]  /*1fd0*/  UMOV UR8, 0x2a25ff7e ;  /* 0x2a25ff7e00087882 */ /* 0x000fe20000000000 */
[----:B------:R-:W-:Y:S01]  /*1fe0*/  UMOV UR9, 0x3ef53e1d ;  /* 0x3ef53e1d00097882 */ /* 0x000fe20000000000 */
[----:B------:R-:W-:Y:S01]  /*1ff0*/  UMOV UR10, 0x54442d18 ;  /* 0x54442d18000a7882 */ /* 0x000fe20000000000 */
[----:B------:R-:W-:Y:S01]  /*2000*/  UMOV UR11, 0x3ff921fb ;  /* 0x3ff921fb000b7882 */ /* 0x000fe20000000000 */
[----:B------:R-:W-:Y:S01]  /*2010*/  VIADD R3, R3, 0x80 ;  /* 0x0000008003037836 */ /* 0x000fe20000000000 */
        /* <DEDUP_REMOVED lines=51> */
[C---:B------:R-:W-:Y:S01]  /*2350*/  DFMA R12, R10.reuse, R12, -UR8 ;  /* 0x800000080a0c7e2b */ /* 0x040fe2000800000c */
[----:B------:R-:W0:Y:S07]  /*2360*/  LDCU.64 UR8, c[0x0][0x580] ;  /* 0x0000b000ff0877ac */ /* 0x000e2e0008000a00 */
[----:B------:R-:W-:-:S08]  /*2370*/  DMUL R12, R10, R12 ;  /* 0x0000000c0a0c7228 */ /* 0x000fd00000000000 */
[----:B------:R-:W-:Y:S01]  /*2380*/  DFMA R12, R12, R8, R8 ;  /* 0x000000080c0c722b */ /* 0x000fe20000000008 */
[----:B0-----:R-:W-:-:S04]  /*2390*/  IADD3 R4, P1, PT, R5, UR8, RZ ;  /* 0x0000000805047c10 */ /* 0x001fc8000ff3e0ff */
[----:B------:R-:W-:-:S03]  /*23a0*/  IADD3.X R5, PT, PT, RZ, UR9, RZ, P1, !PT ;  /* 0x00000009ff057c10 */ /* 0x000fc60008ffe4ff */
[----:B------:R-:W-:-:S10]  /*23b0*/  DADD R8, -R12, UR10 ;  /* 0x0000000a0c087e29 */ /* 0x000fd40008000100 */
[----:B------:R-:W-:Y:S02]  /*23c0*/  FSEL R6, R9, R13, P0 ;  /* 0x0000000d09067208 */ /* 0x000fe40000000000 */
[----:B------:R-:W-:Y:S02]  /*23d0*/  FSEL R8, R8, R12, P0 ;  /* 0x0000000c08087208 */ /* 0x000fe40000000000 */
[----:B------:R-:W-:-:S05]  /*23e0*/  LOP3.LUT R9, R6, 0x80000000, R7, 0xb8, !PT ;  /* 0x8000000006097812 */ /* 0x000fca00078eb807 */
[----:B------:R0:W-:Y:S02]  /*23f0*/  STG.E.64 desc[UR6][R4.64], R8 ;  /* 0x0000000804007986 */ /* 0x0001e4000c101b06 */
.L_x_2538:
[----:B------:R-:W-:Y:S05]  /*2400*/  BSYNC.RECONVERGENT B0 ;  /* 0x0000000000007941 */ /* 0x000fea0003800200 */
.L_x_2537:
        /* <DEDUP_REMOVED lines=16> */
[----:B------:R-:W-:Y:S01]  /*2510*/  IMAD.MOV.U32 R6, RZ, RZ, RZ ;  /* 0x000000ffff067224 */ /* 0x000fe200078e00ff */
        /* <DEDUP_REMOVED lines=28> */
[----:B-1----:R-:W-:-:S05]  /*26e0*/  SHF.R.U32.HI R9, RZ, UR4, R8 ;  /* 0x00000004ff097c19 */ /* 0x002fca0008011608 */
[----:B------:R-:W-:-:S04]  /*26f0*/  IMAD.MOV R6, RZ, RZ, -R9 ;  /* 0x000000ffff067224 */ /* 0x000fc800078e0a09 */
        /* <DEDUP_REMOVED lines=29> */
[----:B------:R-:W-:Y:S01]  /*28d0*/  IMAD.MOV.U32 R8, RZ, RZ, RZ ;  /* 0x000000ffff087224 */ /* 0x000fe200078e00ff */
        /* <DEDUP_REMOVED lines=211> */
[----:B------:R-:W-:Y:S02]  /*3610*/  @P0 IMAD.MOV.U32 R8, RZ, RZ, RZ ;  /* 0x000000ffff080224 */ /* 0x000fe400078e00ff */
        /* <DEDUP_REMOVED lines=11> */
.L_x_2542:
[----:B------:R-:W0:Y:S02]  /*36d0*/  LDCU.128 UR8, c[0x0][0x580] ;  /* 0x0000b000ff0877ac */ /* 0x000e240008000c00 */
[----:B0-----:R-:W-:-:S04]  /*36e0*/  IADD3 R2, P0, PT, R2, UR10, RZ ;  /* 0x0000000a02027c10 */ /* 0x001fc8000ff1e0ff */
[----:B------:R-:W-:-:S06]  /*36f0*/  IADD3.X R3, PT, PT, RZ, UR11, RZ, P0, !PT ;  /* 0x0000000bff037c10 */ /* 0x000fcc00087fe4ff */
[----:B------:R-:W2:Y:S01]  /*3700*/  LDG.E.64 R2, desc[UR6][R2.64] ;  /* 0x0000000602027981 */ /* 0x000ea2000c1e1b00 */
[----:B------:R-:W-:Y:S01]  /*3710*/  IADD3 R4, P1, PT, R5, UR8, RZ ;  /* 0x0000000805047c10 */ /* 0x000fe2000ff3e0ff */
[----:B------:R-:W-:Y:S03]  /*3720*/  BSSY.RECONVERGENT B0, `(.L_x_2543) ;  /* 0x000000f000007945 */ /* 0x000fe60003800200 */
[----:B------:R-:W-:Y:S01]  /*3730*/  IADD3.X R5, PT, PT, RZ, UR9, RZ, P1, !PT ;  /* 0x00000009ff057c10 */ /* 0x000fe20008ffe4ff */
[----:B--2---:R-:W-:Y:S02]  /*3740*/  DSETP.GT.AND P0, PT, |R2|, 1, PT ;  /* 0x3ff000000200742a */ /* 0x004fe40003f04200 */
[----:B------:R-:W-:-:S10]  /*3750*/  DADD R10, -RZ, |R2| ;  /* 0x00000000ff0a7229 */ /* 0x000fd40000000502 */
[----:B------:R-:W-:Y:S01]  /*3760*/  IMAD.MOV.U32 R6, RZ, RZ, R10 ;  /* 0x000000ffff067224 */ /* 0x000fe200078e000a */
        /* <DEDUP_REMOVED lines=10> */
.L_x_2544:
[----:B------:R-:W-:Y:S05]  /*3810*/  BSYNC.RECONVERGENT B0 ;  /* 0x0000000000007941 */ /* 0x000fea0003800200 */
.L_x_2543:
[----:B------:R-:W-:Y:S01]  /*3820*/  DMUL R8, R6, R6 ;  /* 0x0000000606087228 */ /* 0x000fe20000000000 */
[----:B------:R-:W-:Y:S01]  /*3830*/  HFMA2 R11, -RZ, RZ, 1.7939453125, 0.92333984375 ;  /* 0x3f2d3b63ff0b7431 */ /* 0x000fe200000001ff */
[----:B------:R-:W-:Y:S01]  /*3840*/  MOV R10, 0xdbb65b49 ;  /* 0xdbb65b49000a7802 */ /* 0x000fe20000000f00 */
        /* <DEDUP_REMOVED lines=61> */
[----:B------:R-:W-:-:S05]  /*3c20*/  LOP3.LUT R7, R2, 0x80000000, R3, 0xb8, !PT ;  /* 0x8000000002077812 */ /* 0x000fca00078eb803 */
[----:B------:R-:W-:Y:S01]  /*3c30*/  STG.E.64 desc[UR6][R4.64], R6 ;  /* 0x0000000604007986 */ /* 0x000fe2000c101b06 */
[----:B------:R-:W-:Y:S05]  /*3c40*/  EXIT ;  /* 0x000000000000794d */ /* 0x000fea0003800000 */
.L_x_2545:
        /* <DEDUP_REMOVED lines=11> */
.L_x_2753:


//--------------------- .text._ZN2at6native27unrolled_elementwise_kernelIZZZNS0_16atan_kernel_cudaERNS_18TensorIteratorBaseEENKUlvE0_clEvENKUlvE_clEvEUldE_St5arrayIPcLm2EELi4E23TrivialOffsetCalculatorILi1EjESB_NS0_6memory15LoadWithoutCastENSC_16StoreWithoutCastEEEviT_T0_T2_T3_T4_T5_ --------------------------
	.section	.text._ZN2at6native27unrolled_elementwise_kernelIZZZNS0_16atan_kernel_cudaERNS_18TensorIteratorBaseEENKUlvE0_clEvENKUlvE_clEvEUldE_St5arrayIPcLm2EELi4E23TrivialOffsetCalculatorILi1EjESB_NS0_6memory15LoadWithoutCastENSC_16StoreWithoutCastEEEviT_T0_T2_T3_T4_T5_,"ax",@progbits
	.align	128
        .global         _ZN2at6native27unrolled_elementwise_kernelIZZZNS0_16atan_kernel_cudaERNS_18TensorIteratorBaseEENKUlvE0_clEvENKUlvE_clEvEUldE_St5arrayIPcLm2EELi4E23TrivialOffsetCalculatorILi1EjESB_NS0_6memory15LoadWithoutCastENSC_16StoreWithoutCastEEEviT_T0_T2_T3_T4_T5_
        .type           _ZN2at6native27unrolled_elementwise_kernelIZZZNS0_16atan_kernel_cudaERNS_18TensorIteratorBaseEENKUlvE0_clEvENKUlvE_clEvEUldE_St5arrayIPcLm2EELi4E23TrivialOffsetCalculatorILi1EjESB_NS0_6memory15LoadWithoutCastENSC_16StoreWithoutCastEEEviT_T0_T2_T3_T4_T5_,@function
        .size           _ZN2at6native27unrolled_elementwise_kernelIZZZNS0_16atan_kernel_cudaERNS_18TensorIteratorBaseEENKUlvE0_clEvENKUlvE_clEvEUldE_St5arrayIPcLm2EELi4E23TrivialOffsetCalculatorILi1EjESB_NS0_6memory15LoadWithoutCastENSC_16StoreWithoutCastEEEviT_T0_T2_T3_T4_T5_,(.L_x_2754 - _ZN2at6native27unrolled_elementwise_kernelIZZZNS0_16atan_kernel_cudaERNS_18TensorIteratorBaseEENKUlvE0_clEvENKUlvE_clEvEUldE_St5arrayIPcLm2EELi4E23TrivialOffsetCalculatorILi1EjESB_NS0_6memory15LoadWithoutCastENSC_16StoreWithoutCastEEEviT_T0_T2_T3_T4_T5_)
        .other          _ZN2at6native27unrolled_elementwise_kernelIZZZNS0_16atan_kernel_cudaERNS_18TensorIteratorBaseEENKUlvE0_clEvENKUlvE_clEvEUldE_St5arrayIPcLm2EELi4E23TrivialOffsetCalculatorILi1EjESB_NS0_6memory15LoadWithoutCastENSC_16StoreWithoutCastEEEviT_T0_T2_T3_T4_T5_,@"STO_CUDA_ENTRY STV_DEFAULT"
_ZN2at6native27unrolled_elementwise_kernelIZZZNS0_16atan_kernel_cudaERNS_18TensorIteratorBaseEENKUlvE0_clEvENKUlvE_clEvEUldE_St5arrayIPcLm2EELi4E23TrivialOffsetCalculatorILi1EjESB_NS0_6memory15LoadWithoutCastENSC_16StoreWithoutCastEEEviT_T0_T2_T3_T4_T5_:
.text._ZN2at6native27unrolled_elementwise_kernelIZZZNS0_16atan_kernel_cudaERNS_18TensorIteratorBaseEENKUlvE0_clEvENKUlvE_clEvEUldE_St5arrayIPcLm2EELi4E23TrivialOffsetCalculatorILi1EjESB_NS0_6memory15LoadWithoutCastENSC_16StoreWithoutCastEEEviT_T0_T2_T3_T4_T5_:
[----:B------:R-:W-:Y:S01]  /*0000*/  LDC R1, c[0x0][0x37c] ;  /* 0x0000df00ff017b82 */ /* 0x000fe20000000800 */
[----:B------:R-:W0:Y:S07]  /*0010*/  S2R R9, SR_CTAID.X ;  /* 0x0000000000097919 */ /* 0x000e2e0000002500 */
[----:B------:R-:W0:Y:S01]  /*0020*/  LDC R0, c[0x0][0x380] ;  /* 0x0000e000ff007b82 */ /* 0x000e220000000800 */
[----:B------:R-:W1:Y:S01]  /*0030*/  LDCU.64 UR4, c[0x0][0x358] ;  /* 0x00006b00ff0477ac */ /* 0x000e620008000a00 */
[----:B------:R-:W2:Y:S01]  /*0040*/  S2R R6, SR_TID.X ;  /* 0x0000000000067919 */ /* 0x000ea20000002100 */
[----:B0-----:R-:W-:-:S02]  /*0050*/  IMAD R7, R9, -0x200, R0 ;  /* 0xfffffe0009077824 */ /* 0x001fc400078e0200 */
[----:B--2---:R-:W-:-:S03]  /*0060*/  IMAD.MOV.U32 R0, RZ, RZ, R6 ;  /* 0x000000ffff007224 */ /* 0x004fc600078e0006 */
[----:B------:R-:W-:-:S13]  /*0070*/  ISETP.GE.AND P0, PT, R6, R7, PT ;  /* 0x000000070600720c */ /* 0x000fda0003f06270 */
[----:B------:R-:W-:Y:S01]  /*0080*/  @!P0 VIADD R6, R0, 0x80 ;  /* 0x0000008000068836 */ /* 0x000fe20000000000 */
[----:B------:R-:W0:Y:S01]  /*0090*/  @!P0 LDC.64 R14, c[0x0][0x390] ;  /* 0x0000e400ff0e8b82 */ /* 0x000e220000000a00 */
[----:B------:R-:W-:-:S03]  /*00a0*/  @!P0 IMAD R11, R9, 0x200, R0 ;  /* 0x00000200090b8824 */ /* 0x000fc600078e0200 */
[----:B------:R-:W-:-:S13]  /*00b0*/  ISETP.GE.AND P1, PT, R6, R7, PT ;  /* 0x000000070600720c */ /* 0x000fda0003f26270 */
[----:B------:R-:W-:Y:S01]  /*00c0*/  @!P1 IMAD R13, R9, 0x200, R6 ;  /* 0x00000200090d9824 */ /* 0x000fe200078e0206 */
[----:B------:R-:W2:Y:S01]  /*00d0*/  @!P1 LDC.64 R16, c[0x0][0x390] ;  /* 0x0000e400ff109b82 */ /* 0x000ea20000000a00 */
[----:B------:R-:W-:-:S05]  /*00e0*/  @!P1 VIADD R6, R6, 0x80 ;  /* 0x0000008006069836 */ /* 0x000fca0000000000 */
[----:B------:R-:W-:Y:S01]  /*00f0*/  ISETP.GE.AND P3, PT, R6, R7, PT ;  /* 0x000000070600720c */ /* 0x000fe20003f66270 */
[----:B0-----:R-:W-:Y:S01]  /*0100*/  @!P0 IMAD.WIDE.U32 R14, R11, 0x8, R14 ;  /* 0x000000080b0e8825 */ /* 0x001fe200078e000e */
[----:B------:R-:W-:-:S06]  /*0110*/  CS2R R10, SRZ ;  /* 0x00000000000a7805 */ /* 0x000fcc000001ff00 */
[----:B-1----:R0:W5:Y:S05]  /*0120*/  @!P0 LDG.E.64 R10, desc[UR4][R14.64] ;  /* 0x000000040e0a8981 */ /* 0x00216a000c1e1b00 */
[----:B------:R-:W-:Y:S01]  /*0130*/  @!P3 IMAD R21, R9, 0x200, R6 ;  /* 0x000002000915b824 */ /* 0x000fe200078e0206 */
[----:B------:R-:W-:Y:S01]  /*0140*/  @!P3 IADD3 R6, PT, PT, R6, 0x80, RZ ;  /* 0x000000800606b810 */ /* 0x000fe20007ffe0ff */
[----:B------:R-:W1:Y:S03]  /*0150*/  @!P3 LDC.64 R4, c[0x0][0x390] ;  /* 0x0000e400ff04bb82 */ /* 0x000e660000000a00 */
[----:B------:R-:W-:Y:S01]  /*0160*/  ISETP.GE.AND P2, PT, R6, R7, PT ;  /* 0x000000070600720c */ /* 0x000fe20003f46270 */
[----:B--2---:R-:W-:Y:S01]  /*0170*/  @!P1 IMAD.WIDE.U32 R16, R13, 0x8, R16 ;  /* 0x000000080d109825 */ /* 0x004fe200078e0010 */
[----:B------:R-:W-:-:S06]  /*0180*/  CS2R R12, SRZ ;  /* 0x00000000000c7805 */ /* 0x000fcc000001ff00 */
[----:B------:R0:W5:Y:S05]  /*0190*/  @!P1 LDG.E.64 R12, desc[UR4][R16.64] ;  /* 0x00000004100c9981 */ /* 0x00016a000c1e1b00 */
[----:B------:R-:W2:Y:S01]  /*01a0*/  @!P2 LDC.64 R2, c[0x0][0x390] ;  /* 0x0000e400ff02ab82 */ /* 0x000ea20000000a00 */
[----:B------:R-:W-:Y:S02]  /*01b0*/  @!P2 IMAD R19, R9, 0x200, R6 ;  /* 0x000002000913a824 */ /* 0x000fe400078e0206 */
[----:B-1----:R-:W-:Y:S01]  /*01c0*/  @!P3 IMAD.WIDE.U32 R20, R21, 0x8, R4 ;  /* 0x000000081514b825 */ /* 0x002fe200078e0004 */
[----:B------:R-:W-:-:S06]  /*01d0*/  CS2R R4, SRZ ;  /* 0x0000000000047805 */ /* 0x000fcc000001ff00 */
[----:B------:R0:W5:Y:S01]  /*01e0*/  @!P3 LDG.E.64 R4, desc[UR4][R20.64] ;  /* 0x000000041404b981 */ /* 0x000162000c1e1b00 */
[----:B--2---:R-:W-:Y:S01]  /*01f0*/  @!P2 IMAD.WIDE.U32 R18, R19, 0x8, R2 ;  /* 0x000000081312a825 */ /* 0x004fe200078e0002 */
[----:B------:R-:W-:-:S06]  /*0200*/  CS2R R2, SRZ ;  /* 0x0000000000027805 */ /* 0x000fcc000001ff00 */
[----:B------:R0:W5:Y:S01]  /*0210*/  @!P2 LDG.E.64 R2, desc[UR4][R18.64] ;  /* 0x000000041202a981 */ /* 0x000162000c1e1b00 */
[----:B------:R-:W-:Y:S01]  /*0220*/  ISETP.GE.AND P0, PT, R0, R7, PT ;  /* 0x000000070000720c */ /* 0x000fe20003f06270 */
[----:B------:R-:W-:-:S12]  /*0230*/  BSSY.RECONVERGENT B0, `(.L_x_2546) ;  /* 0x0000052000007945 */ /* 0x000fd80003800200 */
[----:B0-----:R-:W-:Y:S05]  /*0240*/  @P0 BRA `(.L_x_2547) ;  /* 0x0000000400400947 */ /* 0x001fea0003800000 */
[----:B-----5:R-:W-:Y:S01]  /*0250*/  DSETP.GT.AND P1, PT, |R10|, 1, PT ;  /* 0x3ff000000a00742a */ /* 0x020fe20003f24200 */
[----:B------:R-:W-:Y:S01]  /*0260*/  BSSY.RECONVERGENT B1, `(.L_x_2548) ;  /* 0x000000d000017945 */ /* 0x000fe20003800200 */
[----:B------:R-:W-:-:S10]  /*0270*/  DADD R18, -RZ, |R10| ;  /* 0x00000000ff127229 */ /* 0x000fd4000000050a */
[----:B------:R-:W-:Y:S02]  /*0280*/  IMAD.MOV.U32 R14, RZ, RZ, R18 ;  /* 0x000000ffff0e7224 */ /* 0x000fe400078e0012 */
        /* <DEDUP_REMOVED lines=10> */
.L_x_2549:
[----:B------:R-:W-:Y:S05]  /*0330*/  BSYNC.RECONVERGENT B1 ;  /* 0x0000000000017941 */ /* 0x000fea0003800200 */
.L_x_2548:
        /* <DEDUP_REMOVED lines=65> */
.L_x_2547:
[----:B------:R-:W-:Y:S05]  /*0750*/  BSYNC.RECONVERGENT B0 ;  /* 0x0000000000007941 */ /* 0x000fea0003800200 */
.L_x_2546:
[----:B------:R-:W-:Y:S01]  /*0760*/  VIADD R6, R0, 0x80 ;  /* 0x0000008000067836 */ /* 0x000fe20000000000 */
[----:B------:R-:W-:Y:S04]  /*0770*/  BSSY.RECONVERGENT B0, `(.L_x_2550) ;  /* 0x0000053000007945 */ /* 0x000fe80003800200 */
[----:B------:R-:W-:-:S13]  /*0780*/  ISETP.GE.AND P1, PT, R6, R7, PT ;  /* 0x000000070600720c */ /* 0x000fda0003f26270 */
[----:B------:R-:W-:Y:S05]  /*0790*/  @P1 BRA `(.L_x_2551) ;  /* 0x0000000400401947 */ /* 0x000fea0003800000 */
[----:B-----5:R-:W-:Y:S01]  /*07a0*/  DSETP.GT.AND P1, PT, |R12|, 1, PT ;  /* 0x3ff000000c00742a */ /* 0x020fe20003f24200 */
        /* <DEDUP_REMOVED lines=13> */
.L_x_2553:
[----:B------:R-:W-:Y:S05]  /*0880*/  BSYNC.RECONVERGENT B1 ;  /* 0x0000000000017941 */ /* 0x000fea0003800200 */
.L_x_2552:
        /* <DEDUP_REMOVED lines=65> */
.L_x_2551:
[----:B------:R-:W-:Y:S05]  /*0ca0*/  BSYNC.RECONVERGENT B0 ;  /* 0x0000000000007941 */ /* 0x000fea0003800200 */
.L_x_2550:
[----:B------:R-:W-:Y:S01]  /*0cb0*/  VIADD R8, R0, 0x100 ;  /* 0x0000010000087836 */ /* 0x000fe20000000000 */
[----:B------:R-:W-:Y:S04]  /*0cc0*/  BSSY.RECONVERGENT B0, `(.L_x_2554) ;  /* 0x0000053000007945 */ /* 0x000fe80003800200 */
[----:B------:R-:W-:-:S13]  /*0cd0*/  ISETP.GE.AND P1, PT, R8, R7, PT ;  /* 0x000000070800720c */ /* 0x000fda0003f26270 */
[----:B------:R-:W-:Y:S05]  /*0ce0*/  @P1 BRA `(.L_x_2555) ;  /* 0x0000000400401947 */ /* 0x000fea0003800000 */
[----:B-----5:R-:W-:Y:S01]  /*0cf0*/  DSETP.GT.AND P1, PT, |R4|, 1, PT ;  /* 0x3ff000000400742a */ /* 0x020fe20003f24200 */
[----:B------:R-:W-:Y:S01]  /*0d00*/  BSSY.RECONVERGENT B1, `(.L_x_2556) ;  /* 0x000000d000017945 */ /* 0x000fe20003800200 */
[----:B------:R-:W-:-:S10]  /*0d10*/  DADD R18, -RZ, |R4| ;  /* 0x00000000ff127229 */ /* 0x000fd40000000504 */
[----:B------:R-:W-:Y:S01]  /*0d20*/  MOV R14, R18 ;  /* 0x00000012000e7202 */ /* 0x000fe20000000f00 */
        /* <DEDUP_REMOVED lines=10> */
.L_x_2557:
[----:B------:R-:W-:Y:S05]  /*0dd0*/  BSYNC.RECONVERGENT B1 ;  /* 0x0000000000017941 */ /* 0x000fea0003800200 */
.L_x_2556:
        /* <DEDUP_REMOVED lines=65> */
.L_x_2555:
[----:B------:R-:W-:Y:S05]  /*11f0*/  BSYNC.RECONVERGENT B0 ;  /* 0x0000000000007941 */ /* 0x000fea0003800200 */
.L_x_2554:
[----:B------:R-:W-:Y:S01]  /*1200*/  IADD3 R8, PT, PT, R0, 0x180, RZ ;  /* 0x0000018000087810 */ /* 0x000fe20007ffe0ff */
[----:B------:R-:W-:Y:S03]  /*1210*/  BSSY.RECONVERGENT B0, `(.L_x_2558) ;  /* 0x0000053000007945 */ /* 0x000fe60003800200 */
[----:B------:R-:W-:-:S13]  /*1220*/  ISETP.GE.AND P1, PT, R8, R7, PT ;  /* 0x000000070800720c */ /* 0x000fda0003f26270 */
[----:B------:R-:W-:Y:S05]  /*1230*/  @P1 BRA `(.L_x_2559) ;  /* 0x0000000400401947 */ /* 0x000fea0003800000 */
[----:B-----5:R-:W-:Y:S01]  /*1240*/  DSETP.GT.AND P1, PT, |R2|, 1, PT ;  /* 0x3ff000000200742a */ /* 0x020fe20003f24200 */
        /* <DEDUP_REMOVED lines=13> */
.L_x_2561:
[----:B------:R-:W-:Y:S05]  /*1320*/  BSYNC.RECONVERGENT B1 ;  /* 0x0000000000017941 */ /* 0x000fea0003800200 */
.L_x_2560:
[----:B------:R-:W-:Y:S01]  /*1330*/  DMUL R16, R14, R14 ;  /* 0x0000000e0e107228 */ /* 0x000fe20000000000 */
[----:B------:R-:W-:Y:S01]  /*1340*/  IMAD.MOV.U32 R18, RZ, RZ, -0x2449a4b7 ;  /* 0xdbb65b49ff127424 */ /* 0x000fe200078e00ff */
        /* <DEDUP_REMOVED lines=63> */
.L_x_2559:
[----:B------:R-:W-:Y:S05]  /*1740*/  BSYNC.RECONVERGENT B0 ;  /* 0x0000000000007941 */ /* 0x000fea0003800200 */
.L_x_2558:
[----:B------:R-:W0:Y:S01]  /*1750*/  @!P0 LDC.64 R14, c[0x0][0x388] ;  /* 0x0000e200ff0e8b82 */ /* 0x000e220000000a00 */
[----:B------:R-:W-:Y:S01]  /*1760*/  @!P0 IMAD R17, R9, 0x200, R0 ;  /* 0x0000020009118824 */ /* 0x000fe200078e0200 */
[----:B------:R-:W-:Y:S01]  /*1770*/  BSSY.RECONVERGENT B0, `(.L_x_2562) ;  /* 0x0000010000007945 */ /* 0x000fe20003800200 */
[----:B------:R-:W-:-:S05]  /*1780*/  @!P0 IMAD.MOV.U32 R0, RZ, RZ, R6 ;  /* 0x000000ffff008224 */ /* 0x000fca00078e0006 */
[----:B------:R-:W-:Y:S01]  /*1790*/  ISETP.GE.AND P1, PT, R0, R7, PT ;  /* 0x000000070000720c */ /* 0x000fe20003f26270 */
[----:B0-----:R-:W-:-:S05]  /*17a0*/  @!P0 IMAD.WIDE.U32 R14, R17, 0x8, R14 ;  /* 0x00000008110e8825 */ /* 0x001fca00078e000e */
[----:B-----5:R0:W-:Y:S07]  /*17b0*/  @!P0 STG.E.64 desc[UR4][R14.64], R10 ;  /* 0x0000000a0e008986 */ /* 0x0201ee000c101b04 */
[----:B------:R-:W-:Y:S05]  /*17c0*/  @P1 BRA `(.L_x_2563) ;  /* 0x0000000000281947 */ /* 0x000fea0003800000 */
[----:B0-----:R-:W0:Y:S01]  /*17d0*/  LDC.64 R10, c[0x0][0x388] ;  /* 0x0000e200ff0a7b82 */ /* 0x001e220000000a00 */
[----:B------:R-:W-:Y:S02]  /*17e0*/  IMAD R15, R9, 0x200, R0 ;  /* 0x00000200090f7824 */ /* 0x000fe400078e0200 */
[----:B------:R-:W-:-:S05]  /*17f0*/  VIADD R0, R0, 0x80 ;  /* 0x0000008000007836 */ /* 0x000fca0000000000 */
[----:B------:R-:W-:-:S13]  /*1800*/  ISETP.GE.AND P0, PT, R0, R7, PT ;  /* 0x000000070000720c */ /* 0x000fda0003f06270 */
[----:B------:R-:W-:Y:S01]  /*1810*/  @!P0 LEA R17, R9, R0, 0x9 ;  /* 0x0000000009118211 */ /* 0x000fe200078e48ff */
[----:B------:R-:W-:Y:S02]  /*1820*/  @!P0 VIADD R0, R0, 0x80 ;  /* 0x0000008000008836 */ /* 0x000fe40000000000 */
[----:B0-----:R-:W-:-:S04]  /*1830*/  IMAD.WIDE.U32 R14, R15, 0x8, R10 ;  /* 0x000000080f0e7825 */ /* 0x001fc800078e000a */
[----:B------:R-:W-:Y:S01]  /*1840*/  @!P0 IMAD.WIDE.U32 R10, R17, 0x8, R10 ;  /* 0x00000008110a8825 */ /* 0x000fe200078e000a */
[----:B------:R1:W-:Y:S04]  /*1850*/  STG.E.64 desc[UR4][R14.64], R12 ;  /* 0x0000000c0e007986 */ /* 0x0003e8000c101b04 */
[----:B------:R1:W-:Y:S02]  /*1860*/  @!P0 STG.E.64 desc[UR4][R10.64], R4 ;  /* 0x000000040a008986 */ /* 0x0003e4000c101b04 */
.L_x_2563:
[----:B------:R-:W-:Y:S05]  /*1870*/  BSYNC.RECONVERGENT B0 ;  /* 0x0000000000007941 */ /* 0x000fea0003800200 */
.L_x_2562:
[----:B------:R-:W-:-:S13]  /*1880*/  ISETP.GE.AND P0, PT, R0, R7, PT ;  /* 0x000000070000720c */ /* 0x000fda0003f06270 */
[----:B------:R-:W-:Y:S05]  /*1890*/  @P0 EXIT ;  /* 0x000000000000094d */ /* 0x000fea0003800000 */
[----:B-1----:R-:W1:Y:S01]  /*18a0*/  LDC.64 R4, c[0x0][0x388] ;  /* 0x0000e200ff047b82 */ /* 0x002e620000000a00 */
[----:B------:R-:W-:-:S04]  /*18b0*/  IMAD R9, R9, 0x200, R0 ;  /* 0x0000020009097824 */ /* 0x000fc800078e0200 */
[----:B-1----:R-:W-:-:S05]  /*18c0*/  IMAD.WIDE.U32 R4, R9, 0x8, R4 ;  /* 0x0000000809047825 */ /* 0x002fca00078e0004 */
[----:B------:R-:W-:Y:S01]  /*18d0*/  STG.E.64 desc[UR4][R4.64], R2 ;  /* 0x0000000204007986 */ /* 0x000fe2000c101b04 */
[----:B------:R-:W-:Y:S05]  /*18e0*/  EXIT ;  /* 0x000000000000794d */ /* 0x000fea0003800000 */
.L_x_2564:
        /* <DEDUP_REMOVED lines=9> */
.L_x_2754:


//--------------------- .text._ZN2at6native29vectorized_elementwise_kernelILi2EZZZNS0_16atan_kernel_cudaERNS_18TensorIteratorBaseEENKUlvE0_clEvENKUlvE_clEvEUldE_St5arrayIPcLm2EEEEviT0_T1_ --------------------------
	.section	.text._ZN2at6native29vectorized_elementwise_kernelILi2EZZZNS0_16atan_kernel_cudaERNS_18TensorIteratorBaseEENKUlvE0_clEvENKUlvE_clEvEUldE_St5arrayIPcLm2EEEEviT0_T1_,"ax",@progbits
	.align	128
        .global         _ZN2at6native29vectorized_elementwise_kernelILi2EZZZNS0_16atan_kernel_cudaERNS_18TensorIteratorBaseEENKUlvE0_clEvENKUlvE_clEvEUldE_St5arrayIPcLm2EEEEviT0_T1_
        .type           _ZN2at6native29vectorized_elementwise_kernelILi2EZZZNS0_16atan_kernel_cudaERNS_18TensorIteratorBaseEENKUlvE0_clEvENKUlvE_clEvEUldE_St5arrayIPcLm2EEEEviT0_T1_,@function
        .size           _ZN2at6native29vectorized_elementwise_kernelILi2EZZZNS0_16atan_kernel_cudaERNS_18TensorIteratorBaseEENKUlvE0_clEvENKUlvE_clEvEUldE_St5arrayIPcLm2EEEEviT0_T1_,(.L_x_2755 - _ZN2at6native29vectorized_elementwise_kernelILi2EZZZNS0_16atan_kernel_cudaERNS_18TensorIteratorBaseEENKUlvE0_clEvENKUlvE_clEvEUldE_St5arrayIPcLm2EEEEviT0_T1_)
        .other          _ZN2at6native29vectorized_elementwise_kernelILi2EZZZNS0_16atan_kernel_cudaERNS_18TensorIteratorBaseEENKUlvE0_clEvENKUlvE_clEvEUldE_St5arrayIPcLm2EEEEviT0_T1_,@"STO_CUDA_ENTRY STV_DEFAULT"
_ZN2at6native29vectorized_elementwise_kernelILi2EZZZNS0_16atan_kernel_cudaERNS_18TensorIteratorBaseEENKUlvE0_clEvENKUlvE_clEvEUldE_St5arrayIPcLm2EEEEviT0_T1_:
.text._ZN2at6native29vectorized_elementwise_kernelILi2EZZZNS0_16atan_kernel_cudaERNS_18TensorIteratorBaseEENKUlvE0_clEvENKUlvE_clEvEUldE_St5arrayIPcLm2EEEEviT0_T1_:
[----:B------:R-:W-:Y:S01]  /*0000*/  LDC R1, c[0x0][0x37c] ;  /* 0x0000df00ff017b82 */ /* 0x000fe20000000800 */
[----:B------:R-:W0:Y:S01]  /*0010*/  S2R R20, SR_CTAID.X ;  /* 0x0000000000147919 */ /* 0x000e220000002500 */
[----:B------:R-:W1:Y:S01]  /*0020*/  LDCU UR6, c[0x0][0x380] ;  /* 0x00007000ff0677ac */ /* 0x000e620008000800 */
[----:B------:R-:W2:Y:S01]  /*0030*/  LDCU.64 UR4, c[0x0][0x358] ;  /* 0x00006b00ff0477ac */ /* 0x000ea20008000a00 */
[----:B0-----:R-:W-:-:S05]  /*0040*/  IMAD.SHL.U32 R20, R20, 0x400, RZ ;  /* 0x0000040014147824 */ /* 0x001fca00078e00ff */
[----:B-1----:R-:W-:-:S04]  /*0050*/  IADD3 R0, PT, PT, -R20, UR6, RZ ;  /* 0x0000000614007c10 */ /* 0x002fc8000fffe1ff */
[----:B------:R-:W-:-:S13]  /*0060*/  ISETP.GT.U32.AND P0, PT, R0, 0x3ff, PT ;  /* 0x000003ff0000780c */ /* 0x000fda0003f04070 */
[----:B--2---:R-:W-:Y:S05]  /*0070*/  @P0 BRA `(.L_x_2565) ;  /* 0x00000030006c0947 */ /* 0x004fea0003800000 */
[----:B------:R-:W0:Y:S01]  /*0080*/  S2R R3, SR_TID.X ;  /* 0x0000000000037919 */ /* 0x000e220000002100 */
[----:B------:R-:W-:Y:S02]  /*0090*/  CS2R R10, SRZ ;  /* 0x00000000000a7805 */ /* 0x000fe4000001ff00 */
[----:B0-----:R-:W-:Y:S01]  /*00a0*/  ISETP.GE.U32.AND P6, PT, R3, R0, PT ;  /* 0x000000000300720c */ /* 0x001fe20003fc6070 */
[----:B------:R-:W-:-:S12]  /*00b0*/  IMAD.MOV.U32 R5, RZ, RZ, R3 ;  /* 0x000000ffff057224 */ /* 0x000fd800078e0003 */
[----:B------:R-:W-:Y:S01]  /*00c0*/  @!P6 VIADD R3, R5, 0x80 ;  /* 0x000000800503e836 */ /* 0x000fe20000000000 */
[----:B------:R-:W0:Y:S01]  /*00d0*/  @!P6 LDC.64 R12, c[0x0][0x390] ;  /* 0x0000e400ff0ceb82 */ /* 0x000e220000000a00 */
[----:B------:R-:W-:-:S03]  /*00e0*/  @!P6 IMAD.IADD R9, R20, 0x1, R5 ;  /* 0x000000011409e824 */ /* 0x000fc600078e0205 */
[----:B------:R-:W-:-:S13]  /*00f0*/  ISETP.GE.U32.AND P5, PT, R3, R0, PT ;  /* 0x000000000300720c */ /* 0x000fda0003fa6070 */
[----:B------:R-:W-:Y:S01]  /*0100*/  @!P5 IMAD.IADD R17, R20, 0x1, R3 ;  /* 0x000000011411d824 */ /* 0x000fe200078e0203 */
[----:B------:R-:W1:Y:S01]  /*0110*/  @!P5 LDC.64 R14, c[0x0][0x390] ;  /* 0x0000e400ff0edb82 */ /* 0x000e620000000a00 */
[----:B------:R-:W-:-:S05]  /*0120*/  @!P5 VIADD R3, R3, 0x80 ;  /* 0x000000800303d836 */ /* 0x000fca0000000000 */
[----:B------:R-:W-:Y:S01]  /*0130*/  ISETP.GE.U32.AND P4, PT, R3, R0, PT ;  /* 0x000000000300720c */ /* 0x000fe20003f86070 */
[----:B0-----:R-:W-:-:S05]  /*0140*/  @!P6 IMAD.WIDE.U32 R12, R9, 0x8, R12 ;  /* 0x00000008090ce825 */ /* 0x001fca00078e000c */
[----:B------:R0:W5:Y:S07]  /*0150*/  @!P6 LDG.E.64 R10, desc[UR4][R12.64] ;  /* 0x000000040c0ae981 */ /* 0x00016e000c1e1b00 */
[----:B------:R-:W-:Y:S01]  /*0160*/  @!P4 IMAD.IADD R7, R20, 0x1, R3 ;  /* 0x000000011407c824 */ /* 0x000fe200078e0203 */
[----:B------:R-:W2:Y:S01]  /*0170*/  @!P4 LDC.64 R24, c[0x0][0x390] ;  /* 0x0000e400ff18cb82 */ /* 0x000ea20000000a00 */
[----:B------:R-:W-:-:S05]  /*0180*/  @!P4 VIADD R3, R3, 0x80 ;  /* 0x000000800303c836 */ /* 0x000fca0000000000 */
[----:B------:R-:W-:-:S13]  /*0190*/  ISETP.GE.U32.AND P3, PT, R3, R0, PT ;  /* 0x000000000300720c */ /* 0x000fda0003f66070 */
[C---:B------:R-:W-:Y:S01]  /*01a0*/  @!P3 IADD3 R27, PT, PT, R20.reuse, R3, RZ ;  /* 0x00000003141bb210 */ /* 0x040fe20007ffe0ff */
[----:B------:R-:W-:Y:S01]  /*01b0*/  @!P3 VIADD R3, R3, 0x80 ;  /* 0x000000800303b836 */ /* 0x000fe20000000000 */
[----:B------:R-:W-:Y:S01]  /*01c0*/  CS2R R8, SRZ ;  /* 0x0000000000087805 */ /* 0x000fe2000001ff00 */
[----:B-1----:R-:W-:Y:S01]  /*01d0*/  @!P5 IMAD.WIDE.U32 R14, R17, 0x8, R14 ;  /* 0x00000008110ed825 */ /* 0x002fe200078e000e */
[----:B------:R-:W1:Y:S02]  /*01e0*/  @!P3 LDC.64 R22, c[0x0][0x390] ;  /* 0x0000e400ff16bb82 */ /* 0x000e640000000a00 */
[C---:B------:R-:W-:Y:S02]  /*01f0*/  ISETP.GE.U32.AND P2, PT, R3.reuse, R0, PT ;  /* 0x000000000300720c */ /* 0x040fe40003f46070 */
[----:B------:R3:W5:Y:S11]  /*0200*/  @!P5 LDG.E.64 R8, desc[UR4][R14.64] ;  /* 0x000000040e08d981 */ /* 0x000776000c1e1b00 */
[----:B------:R-:W-:Y:S01]  /*0210*/  @!P2 IMAD.IADD R21, R20, 0x1, R3 ;  /* 0x000000011415a824 */ /* 0x000fe200078e0203 */
[----:B0-----:R-:W0:Y:S01]  /*0220*/  @!P2 LDC.64 R12, c[0x0][0x390] ;  /* 0x0000e400ff0cab82 */ /* 0x001e220000000a00 */
[----:B------:R-:W-:-:S05]  /*0230*/  @!P2 VIADD R3, R3, 0x80 ;  /* 0x000000800303a836 */ /* 0x000fca0000000000 */
[----:B------:R-:W-:-:S13]  /*0240*/  ISETP.GE.U32.AND P1, PT, R3, R0, PT ;  /* 0x000000000300720c */ /* 0x000fda0003f26070 */
[----:B------:R-:W-:Y:S01]  /*0250*/  @!P1 IMAD.IADD R2, R20, 0x1, R3 ;  /* 0x0000000114029824 */ /* 0x000fe200078e0203 */
[----:B---3--:R-:W3:Y:S01]  /*0260*/  @!P1 LDC.64 R14, c[0x0][0x390] ;  /* 0x0000e400ff0e9b82 */ /* 0x008ee20000000a00 */
[----:B------:R-:W-:-:S05]  /*0270*/  @!P1 VIADD R3, R3, 0x80 ;  /* 0x0000008003039836 */ /* 0x000fca0000000000 */
[----:B------:R-:W-:-:S13]  /*0280*/  ISETP.GE.U32.AND P0, PT, R3, R0, PT ;  /* 0x000000000300720c */ /* 0x000fda0003f06070 */
[----:B------:R-:W-:Y:S01]  /*0290*/  @!P0 IMAD.IADD R29, R20, 0x1, R3 ;  /* 0x00000001141d8824 */ /* 0x000fe200078e0203 */
[----:B------:R-:W-:Y:S01]  /*02a0*/  @!P0 IADD3 R3, PT, PT, R3, 0x80, RZ ;  /* 0x0000008003038810 */ /* 0x000fe20007ffe0ff */
[----:B--2---:R-:W-:Y:S01]  /*02b0*/  @!P4 IMAD.WIDE.U32 R24, R7, 0x8, R24 ;  /* 0x000000080718c825 */ /* 0x004fe200078e0018 */
[----:B------:R-:W2:Y:S02]  /*02c0*/  @!P0 LDC.64 R16, c[0x0][0x390] ;  /* 0x0000e400ff108b82 */ /* 0x000ea40000000a00 */
[----:B------:R-:W-:Y:S02]  /*02d0*/  ISETP.GE.U32.AND P6, PT, R3, R0, PT ;  /* 0x000000000300720c */ /* 0x000fe40003fc6070 */
[----:B------:R-:W-:Y:S01]  /*02e0*/  CS2R R6, SRZ ;  /* 0x0000000000067805 */ /* 0x000fe2000001ff00 */
[----:B0-----:R-:W-:-:S05]  /*02f0*/  @!P2 IMAD.WIDE.U32 R12, R21, 0x8, R12 ;  /* 0x00000008150ca825 */ /* 0x001fca00078e000c */
[----:B------:R0:W5:Y:S05]  /*0300*/  @!P4 LDG.E.64 R6, desc[UR4][R24.64] ;  /* 0x000000041806c981 */ /* 0x00016a000c1e1b00 */
[----:B------:R-:W4:Y:S01]  /*0310*/  @!P6 LDC.64 R18, c[0x0][0x390] ;  /* 0x0000e400ff12eb82 */ /* 0x000f220000000a00 */
[----:B------:R-:W-:Y:S01]  /*0320*/  @!P6 IMAD.IADD R21, R20, 0x1, R3 ;  /* 0x000000011415e824 */ /* 0x000fe200078e0203 */
[----:B0-----:R-:W-:Y:S01]  /*0330*/  CS2R R24, SRZ ;  /* 0x0000000000187805 */ /* 0x001fe2000001ff00 */
[----:B-1----:R-:W-:Y:S01]  /*0340*/  @!P3 IMAD.WIDE.U32 R26, R27, 0x8, R22 ;  /* 0x000000081b1ab825 */ /* 0x002fe200078e0016 */
[----:B------:R-:W-:-:S03]  /*0350*/  CS2R R22, SRZ ;  /* 0x0000000000167805 */ /* 0x000fc6000001ff00 */
[----:B---3--:R-:W-:Y:S01]  /*0360*/  @!P1 IMAD.WIDE.U32 R2, R2, 0x8, R14 ;  /* 0x0000000802029825 */ /* 0x008fe200078e000e */
[----:B------:R4:W5:Y:S01]  /*0370*/  @!P2 LDG.E.64 R24, desc[UR4][R12.64] ;  /* 0x000000040c18a981 */ /* 0x000962000c1e1b00 */
[----:B------:R-:W-:-:S03]  /*0380*/  CS2R R14, SRZ ;  /* 0x00000000000e7805 */ /* 0x000fc6000001ff00 */
[----:B------:R0:W5:Y:S01]  /*0390*/  @!P3 LDG.E.64 R22, desc[UR4][R26.64] ;  /* 0x000000041a16b981 */ /* 0x000162000c1e1b00 */
[----:B----4-:R-:W-:Y:S01]  /*03a0*/  @!P6 IMAD.WIDE.U32 R12, R21, 0x8, R18 ;  /* 0x00000008150ce825 */ /* 0x010fe200078e0012 */
[----:B------:R-:W-:-:S04]  /*03b0*/  CS2R R18, SRZ ;  /* 0x0000000000127805 */ /* 0x000fc8000001ff00 */
[----:B------:R0:W5:Y:S04]  /*03c0*/  @!P6 LDG.E.64 R14, desc[UR4][R12.64] ;  /* 0x000000040c0ee981 */ /* 0x000168000c1e1b00 */
[----:B------:R0:W5:Y:S01]  /*03d0*/  @!P1 LDG.E.64 R18, desc[UR4][R2.64] ;  /* 0x0000000402129981 */ /* 0x000162000c1e1b00 */
[----:B--2---:R-:W-:Y:S01]  /*03e0*/  @!P0 IMAD.WIDE.U32 R28, R29, 0x8, R16 ;  /* 0x000000081d1c8825 */ /* 0x004fe200078e0010 */
[----:B------:R-:W-:-:S06]  /*03f0*/  CS2R R16, SRZ ;  /* 0x0000000000107805 */ /* 0x000fcc000001ff00 */
[----:B------:R0:W5:Y:S01]  /*0400*/  @!P0 LDG.E.64 R16, desc[UR4][R28.64] ;  /* 0x000000041c108981 */ /* 0x000162000c1e1b00 */
[----:B------:R-:W-:Y:S01]  /*0410*/  ISETP.GE.U32.AND P0, PT, R5, R0, PT ;  /* 0x000000000500720c */ /* 0x000fe20003f06070 */
        /* <DEDUP_REMOVED lines=16> */
.L_x_2569:
[----:B------:R-:W-:Y:S05]  /*0520*/  BSYNC.RECONVERGENT B1 ;  /* 0x0000000000017941 */ /* 0x000fea0003800200 */
.L_x_2568:
        /* <DEDUP_REMOVED lines=65> */
.L_x_2567:
[----:B------:R-:W-:Y:S05]  /*0940*/  BSYNC.RECONVERGENT B0 ;  /* 0x0000000000007941 */ /* 0x000fea0003800200 */
.L_x_2566:
[----:B------:R-:W-:Y:S01]  /*0950*/  VIADD R3, R5, 0x80 ;  /* 0x0000008005037836 */ /* 0x000fe20000000000 */
[----:B------:R-:W-:Y:S04]  /*0960*/  BSSY.RECONVERGENT B0, `(.L_x_2570) ;  /* 0x0000053000007945 */ /* 0x000fe80003800200 */
[----:B------:R-:W-:-:S13]  /*0970*/  ISETP.GE.U32.AND P1, PT, R3, R0, PT ;  /* 0x000000000300720c */ /* 0x000fda0003f26070 */
        /* <DEDUP_REMOVED lines=15> */
.L_x_2573:
[----:B------:R-:W-:Y:S05]  /*0a70*/  BSYNC.RECONVERGENT B1 ;  /* 0x0000000000017941 */ /* 0x000fea0003800200 */
.L_x_2572:
        /* <DEDUP_REMOVED lines=65> */
.L_x_2571:
[----:B------:R-:W-:Y:S05]  /*0e90*/  BSYNC.RECONVERGENT B0 ;  /* 0x0000000000007941 */ /* 0x000fea0003800200 */
.L_x_2570:
[----:B------:R-:W-:Y:S01]  /*0ea0*/  VIADD R13, R5, 0x100 ;  /* 0x00000100050d7836 */ /* 0x000fe20000000000 */
[----:B------:R-:W-:Y:S04]  /*0eb0*/  BSSY.RECONVERGENT B0, `(.L_x_2574) ;  /* 0x0000053000007945 */ /* 0x000fe80003800200 */
[----:B------:R-:W-:-:S13]  /*0ec0*/  ISETP.GE.U32.AND P1, PT, R13, R0, PT ;  /* 0x000000000d00720c */ /* 0x000fda0003f26070 */
        /* <DEDUP_REMOVED lines=15> */
.L_x_2577:
[----:B------:R-:W-:Y:S05]  /*0fc0*/  BSYNC.RECONVERGENT B1 ;  /* 0x0000000000017941 */ /* 0x000fea0003800200 */
.L_x_2576:
        /* <DEDUP_REMOVED lines=65> */
.L_x_2575:
[----:B------:R-:W-:Y:S05]  /*13e0*/  BSYNC.RECONVERGENT B0 ;  /* 0x0000000000007941 */ /* 0x000fea0003800200 */
.L_x_2574:
        /* <DEDUP_REMOVED lines=18> */
.L_x_2581:
[----:B------:R-:W-:Y:S05]  /*1510*/  BSYNC.RECONVERGENT B1 ;  /* 0x0000000000017941 */ /* 0x000fea0003800200 */
.L_x_2580:
        /* <DEDUP_REMOVED lines=65> */
.L_x_2579:
[----:B------:R-:W-:Y:S05]  /*1930*/  BSYNC.RECONVERGENT B0 ;  /* 0x0000000000007941 */ /* 0x000fea0003800200 */
.L_x_2578:
        /* <DEDUP_REMOVED lines=18> */
.L_x_2585:
[----:B------:R-:W-:Y:S05]  /*1a60*/  BSYNC.RECONVERGENT B1 ;  /* 0x0000000000017941 */ /* 0x000fea0003800200 */
.L_x_2584:
        /* <DEDUP_REMOVED lines=65> */
.L_x_2583:
[----:B------:R-:W-:Y:S05]  /*1e80*/  BSYNC.RECONVERGENT B0 ;  /* 0x0000000000007941 */ /* 0x000fea0003800200 */
.L_x_2582:
        /* <DEDUP_REMOVED lines=18> */
.L_x_2589:
[----:B------:R-:W-:Y:S05]  /*1fb0*/  BSYNC.RECONVERGENT B1 ;  /* 0x0000000000017941 */ /* 0x000fea0003800200 */
.L_x_2588:
        /* <DEDUP_REMOVED lines=65> */
.L_x_2587:
[----:B------:R-:W-:Y:S05]  /*23d0*/  BSYNC.RECONVERGENT B0 ;  /* 0x0000000000007941 */ /* 0x000fea0003800200 */
.L_x_2586:
[----:B------:R-:W-:Y:S01]  /*23e0*/  VIADD R21, R5, 0x300 ;  /* 0x0000030005157836 */ /* 0x000fe20000000000 */
[----:B------:R-:W-:Y:S04]  /*23f0*/  BSSY.RECONVERGENT B0, `(.L_x_2590) ;  /* 0x0000053000007945 */ /* 0x000fe80003800200 */
[----:B------:R-:W-:-:S13]  /*2400*/  ISETP.GE.U32.AND P1, PT, R21, R0, PT ;  /* 0x000000001500720c */ /* 0x000fda0003f26070 */
        /* <DEDUP_REMOVED lines=15> */
.L_x_2593:
[----:B------:R-:W-:Y:S05]  /*2500*/  BSYNC.RECONVERGENT B1 ;  /* 0x0000000000017941 */ /* 0x000fea0003800200 */
.L_x_2592:
        /* <DEDUP_REMOVED lines=65> */
.L_x_2591:
[----:B------:R-:W-:Y:S05]  /*2920*/  BSYNC.RECONVERGENT B0 ;  /* 0x0000000000007941 */ /* 0x000fea0003800200 */
.L_x_2590:
        /* <DEDUP_REMOVED lines=18> */
.L_x_2597:
[----:B------:R-:W-:Y:S05]  /*2a50*/  BSYNC.RECONVERGENT B1 ;  /* 0x0000000000017941 */ /* 0x000fea0003800200 */
.L_x_2596:
        /* <DEDUP_REMOVED lines=65> */
.L_x_2595:
[----:B------:R-:W-:Y:S05]  /*2e70*/  BSYNC.RECONVERGENT B0 ;  /* 0x0000000000007941 */ /* 0x000fea0003800200 */
.L_x_2594:
[----:B-----5:R-:W0:Y:S01]  /*2e80*/  @!P0 LDC.64 R24, c[0x0][0x388] ;  /* 0x0000e200ff188b82 */ /* 0x020e220000000a00 */
[----:B------:R-:W-:Y:S01]  /*2e90*/  @!P0 IMAD.IADD R21, R20, 0x1, R5 ;  /* 0x0000000114158824 */ /* 0x000fe200078e0205 */
[----:B------:R-:W-:Y:S01]  /*2ea0*/  BSSY.RECONVERGENT B0, `(.L_x_2598) ;  /* 0x0000030000007945 */ /* 0x000fe20003800200 */
[----:B------:R-:W-:-:S03]  /*2eb0*/  @!P0 IMAD.MOV.U32 R5, RZ, RZ, R3 ;  /* 0x000000ffff058224 */ /* 0x000fc600078e0003 */
[----:B------:R-:W-:Y:S01]  /*2ec0*/  BSSY.RELIABLE B1, `(.L_x_2599) ;  /* 0x0000027000017945 */ /* 0x000fe20003800100 */
[----:B0-----:R-:W-:-:S05]  /*2ed0*/  @!P0 IMAD.WIDE.U32 R24, R21, 0x8, R24 ;  /* 0x0000000815188825 */ /* 0x001fca00078e0018 */
[----:B------:R0:W-:Y:S01]  /*2ee0*/  @!P0 STG.E.64 desc[UR4][R24.64], R10 ;  /* 0x0000000a18008986 */ /* 0x0001e2000c101b04 */
[----:B------:R-:W-:-:S13]  /*2ef0*/  ISETP.GE.U32.AND P0, PT, R5, R0, PT ;  /* 0x000000000500720c */ /* 0x000fda0003f06070 */
[----:B0-----:R-:W-:Y:S05]  /*2f00*/  @P0 BRA `(.L_x_2600) ;  /* 0x0000000000300947 */ /* 0x001fea0003800000 */
[----:B------:R-:W0:Y:S01]  /*2f10*/  LDC.64 R2, c[0x0][0x388] ;  /* 0x0000e200ff027b82 */ /* 0x000e220000000a00 */
[----:B------:R-:W-:Y:S02]  /*2f20*/  IMAD.IADD R11, R20, 0x1, R5 ;  /* 0x00000001140b7824 */ /* 0x000fe400078e0205 */
[----:B------:R-:W-:-:S05]  /*2f30*/  VIADD R5, R5, 0x80 ;  /* 0x0000008005057836 */ /* 0x000fca0000000000 */
[----:B------:R-:W-:Y:S01]  /*2f40*/  ISETP.GE.U32.AND P0, PT, R5, R0, PT ;  /* 0x000000000500720c */ /* 0x000fe20003f06070 */
[----:B0-----:R-:W-:-:S05]  /*2f50*/  IMAD.WIDE.U32 R2, R11, 0x8, R2 ;  /* 0x000000080b027825 */ /* 0x001fca00078e0002 */
[----:B------:R0:W-:Y:S07]  /*2f60*/  STG.E.64 desc[UR4][R2.64], R8 ;  /* 0x0000000802007986 */ /* 0x0001ee000c101b04 */
[----:B------:R-:W-:Y:S05]  /*2f70*/  @P0 BRA `(.L_x_2601) ;  /* 0x0000000000300947 */ /* 0x000fea0003800000 */
[----:B0-----:R-:W0:Y:S01]  /*2f80*/  LDC.64 R2, c[0x0][0x388] ;  /* 0x0000e200ff027b82 */ /* 0x001e220000000a00 */
[----:B------:R-:W-:Y:S01]  /*2f90*/  IADD3 R9, PT, PT, R20, R5, RZ ;  /* 0x0000000514097210 */ /* 0x000fe20007ffe0ff */
[----:B------:R-:W-:-:S04]  /*2fa0*/  VIADD R5, R5, 0x80 ;  /* 0x0000008005057836 */ /* 0x000fc80000000000 */
[----:B0-----:R-:W-:-:S05]  /*2fb0*/  IMAD.WIDE.U32 R2, R9, 0x8, R2 ;  /* 0x0000000809027825 */ /* 0x001fca00078e0002 */
[----:B------:R0:W-:Y:S02]  /*2fc0*/  STG.E.64 desc[UR4][R2.64], R6 ;  /* 0x0000000602007986 */ /* 0x0001e4000c101b04 */
.L_x_2600:
[----:B------:R-:W-:-:S13]  /*2fd0*/  ISETP.GE.U32.AND P0, PT, R5, R0, PT ;  /* 0x000000000500720c */ /* 0x000fda0003f06070 */
[----:B------:R-:W-:Y:S05]  /*2fe0*/  @P0 BRA `(.L_x_2602) ;  /* 0x0000000000300947 */ /* 0x000fea0003800000 */
[----:B0-----:R-:W0:Y:S01]  /*2ff0*/  LDC.64 R2, c[0x0][0x388] ;  /* 0x0000e200ff027b82 */ /* 0x001e220000000a00 */
[----:B------:R-:W-:Y:S02]  /*3000*/  IMAD.IADD R7, R20, 0x1, R5 ;  /* 0x0000000114077824 */ /* 0x000fe400078e0205 */
[----:B------:R-:W-:Y:S02]  /*3010*/  VIADD R5, R5, 0x80 ;  /* 0x0000008005057836 */ /* 0x000fe40000000000 */
[----:B0-----:R-:W-:-:S05]  /*3020*/  IMAD.WIDE.U32 R2, R7, 0x8, R2 ;  /* 0x0000000807027825 */ /* 0x001fca00078e0002 */
[----:B------:R1:W-:Y:S02]  /*3030*/  STG.E.64 desc[UR4][R2.64], R12 ;  /* 0x0000000c02007986 */ /* 0x0003e4000c101b04 */
.L_x_2601:
[----:B------:R-:W-:-:S13]  /*3040*/  ISETP.GE.U32.AND P0, PT, R5, R0, PT ;  /* 0x000000000500720c */ /* 0x000fda0003f06070 */
[----:B------:R-:W-:Y:S05]  /*3050*/  @P0 BRA `(.L_x_2603) ;  /* 0x0000000000340947 */ /* 0x000fea0003800000 */
[----:B01----:R-:W0:Y:S01]  /*3060*/  LDC.64 R2, c[0x0][0x388] ;  /* 0x0000e200ff027b82 */ /* 0x003e220000000a00 */
[----:B------:R-:W-:Y:S02]  /*3070*/  IMAD.IADD R7, R20, 0x1, R5 ;  /* 0x0000000114077824 */ /* 0x000fe400078e0205 */
[----:B------:R-:W-:Y:S02]  /*3080*/  VIADD R5, R5, 0x80 ;  /* 0x0000008005057836 */ /* 0x000fe40000000000 */
[----:B0-----:R-:W-:-:S05]  /*3090*/  IMAD.WIDE.U32 R2, R7, 0x8, R2 ;  /* 0x0000000807027825 */ /* 0x001fca00078e0002 */
[----:B------:R1:W-:Y:S02]  /*30a0*/  STG.E.64 desc[UR4][R2.64], R22 ;  /* 0x0000001602007986 */ /* 0x0003e4000c101b04 */
.L_x_2602:
[----:B------:R-:W-:-:S13]  /*30b0*/  ISETP.GE.U32.AND P0, PT, R5, R0, PT ;  /* 0x000000000500720c */ /* 0x000fda0003f06070 */
[----:B------:R-:W-:Y:S05]  /*30c0*/  @P0 BREAK.RELIABLE B1 ;  /* 0x0000000000010942 */ /* 0x000fea0003800100 */
[----:B------:R-:W-:Y:S05]  /*30d0*/  @P0 BRA `(.L_x_2604) ;  /* 0x0000000000300947 */ /* 0x000fea0003800000 */
[----:B01----:R-:W0:Y:S01]  /*30e0*/  LDC.64 R2, c[0x0][0x388] ;  /* 0x0000e200ff027b82 */ /* 0x003e220000000a00 */
[----:B------:R-:W-:Y:S01]  /*30f0*/  IMAD.IADD R7, R20, 0x1, R5 ;  /* 0x0000000114077824 */ /* 0x000fe200078e0205 */
[----:B------:R-:W-:-:S03]  /*3100*/  IADD3 R5, PT, PT, R5, 0x80, RZ ;  /* 0x0000008005057810 */ /* 0x000fc60007ffe0ff */
[----:B0-----:R-:W-:-:S05]  /*3110*/  IMAD.WIDE.U32 R2, R7, 0x8, R2 ;  /* 0x0000000807027825 */ /* 0x001fca00078e0002 */
[----:B------:R2:W-:Y:S02]  /*3120*/  STG.E.64 desc[UR4][R2.64], R18 ;  /* 0x0000001202007986 */ /* 0x0005e4000c101b04 */
.L_x_2603:
[----:B------:R-:W-:Y:S05]  /*3130*/  BSYNC.RELIABLE B1 ;  /* 0x0000000000017941 */ /* 0x000fea0003800100 */
.L_x_2599:
[----:B------:R-:W-:-:S13]  /*3140*/  ISETP.GE.U32.AND P0, PT, R5, R0, PT ;  /* 0x000000000500720c */ /* 0x000fda0003f06070 */
[----:B012---:R-:W0:Y:S01]  /*3150*/  @!P0 LDC.64 R2, c[0x0][0x388] ;  /* 0x0000e200ff028b82 */ /* 0x007e220000000a00 */
[----:B------:R-:W-:Y:S02]  /*3160*/  @!P0 IMAD.IADD R7, R20, 0x1, R5 ;  /* 0x0000000114078824 */ /* 0x000fe400078e0205 */
[----:B------:R-:W-:Y:S02]  /*3170*/  @!P0 VIADD R5, R5, 0x80 ;  /* 0x0000008005058836 */ /* 0x000fe40000000000 */
[----:B0-----:R-:W-:-:S05]  /*3180*/  @!P0 IMAD.WIDE.U32 R2, R7, 0x8, R2 ;  /* 0x0000000807028825 */ /* 0x001fca00078e0002 */
[----:B------:R2:W-:Y:S02]  /*3190*/  @!P0 STG.E.64 desc[UR4][R2.64], R16 ;  /* 0x0000001002008986 */ /* 0x0005e4000c101b04 */
.L_x_2604:
[----:B------:R-:W-:Y:S05]  /*31a0*/  BSYNC.RECONVERGENT B0 ;  /* 0x0000000000007941 */ /* 0x000fea0003800200 */
.L_x_2598:
[----:B------:R-:W-:Y:S05]  /*31b0*/  WARPSYNC.ALL ;  /* 0x0000000000007948 */ /* 0x000fea0003800000 */
[----:B------:R-:W-:-:S13]  /*31c0*/  ISETP.GE.U32.AND P0, PT, R5, R0, PT ;  /* 0x000000000500720c */ /* 0x000fda0003f06070 */
[----:B------:R-:W-:Y:S05]  /*31d0*/  @P0 EXIT ;  /* 0x000000000000094d */ /* 0x000fea0003800000 */
[----:B012---:R-:W0:Y:S01]  /*31e0*/  LDC.64 R2, c[0x0][0x388] ;  /* 0x0000e200ff027b82 */ /* 0x007e220000000a00 */
[----:B------:R-:W-:-:S04]  /*31f0*/  IMAD.IADD R5, R20, 0x1, R5 ;  /* 0x0000000114057824 */ /* 0x000fc800078e0205 */
[----:B0-----:R-:W-:-:S05]  /*3200*/  IMAD.WIDE.U32 R2, R5, 0x8, R2 ;  /* 0x0000000805027825 */ /* 0x001fca00078e0002 */
[----:B------:R-:W-:Y:S01]  /*3210*/  STG.E.64 desc[UR4][R2.64], R14 ;  /* 0x0000000e02007986 */ /* 0x000fe2000c101b04 */
[----:B------:R-:W-:Y:S05]  /*3220*/  EXIT ;  /* 0x000000000000794d */ /* 0x000fea0003800000 */
.L_x_2565:
[----:B------:R-:W0:Y:S01]  /*3230*/  S2R R3, SR_TID.X ;  /* 0x0000000000037919 */ /* 0x000e220000002100 */
[----:B------:R-:W1:Y:S02]  /*3240*/  LDC.64 R4, c[0x0][0x390] ;  /* 0x0000e400ff047b82 */ /* 0x000e640000000a00 */
[----:B-1----:R-:W-:-:S04]  /*3250*/  IMAD.WIDE.U32 R4, R20, 0x8, R4 ;  /* 0x0000000814047825 */ /* 0x002fc800078e0004 */
[----:B0-----:R-:W-:-:S05]  /*3260*/  IMAD.WIDE.U32 R24, R3, 0x10, R4 ;  /* 0x0000001003187825 */ /* 0x001fca00078e0004 */
[----:B------:R-:W2:Y:S04]  /*3270*/  LDG.E.128 R4, desc[UR4][R24.64] ;  /* 0x0000000418047981 */ /* 0x000ea8000c1e1d00 */
[----:B------:R-:W5:Y:S04]  /*3280*/  LDG.E.128 R8, desc[UR4][R24.64+0x800] ;  /* 0x0008000418087981 */ /* 0x000f68000c1e1d00 */
[----:B------:R-:W5:Y:S04]  /*3290*/  LDG.E.128 R12, desc[UR4][R24.64+0x1000] ;  /* 0x00100004180c7981 */ /* 0x000f68000c1e1d00 */
[----:B------:R0:W5:Y:S01]  /*32a0*/  LDG.E.128 R16, desc[UR4][R24.64+0x1800] ;  /* 0x0018000418107981 */ /* 0x000162000c1e1d00 */
[----:B------:R-:W-:Y:S01]  /*32b0*/  UMOV UR6, 0x2a25ff7e ;  /* 0x2a25ff7e00067882 */ /* 0x000fe20000000000 */
        /* <DEDUP_REMOVED lines=25> */
[----:B------:R-:W-:Y:S01]  /*3450*/  BSSY.RECONVERGENT B0, `(.L_x_2605) ;  /* 0x0000040000007945 */ /* 0x000fe20003800200 */
[----:B--2---:R-:W-:-:S02]  /*3460*/  DSETP.GT.AND P0, PT, |R4|, 1, PT ;  /* 0x3ff000000400742a */ /* 0x004fc40003f04200 */
[----:B------:R-:W-:-:S12]  /*3470*/  DADD R22, -RZ, |R4| ;  /* 0x00000000ff167229 */ /* 0x000fd80000000504 */
[----:B------:R-:W1:Y:S01]  /*3480*/  @P0 MUFU.RCP64H R27, R23 ;  /* 0x00000017001b0308 */ /* 0x000e620000001800 */
[----:B------:R-:W-:Y:S01]  /*3490*/  @P0 IMAD.MOV.U32 R26, RZ, RZ, RZ ;  /* 0x000000ffff1a0224 */ /* 0x000fe200078e00ff */
[----:B------:R-:W-:-:S05]  /*34a0*/  @P0 DSETP.NEU.AND P1, PT, |R4|, +INF , PT ;  /* 0x7ff000000400042a */ /* 0x000fca0003f2d200 */
[----:B-1----:R-:W-:-:S08]  /*34b0*/  @P0 DFMA R28, -|R4|, R26, 1 ;  /* 0x3ff00000041c042b */ /* 0x002fd0000000031a */
[----:B------:R-:W-:-:S08]  /*34c0*/  @P0 DFMA R28, R28, R28, R28 ;  /* 0x0000001c1c1c022b */ /* 0x000fd0000000001c */
[----:B------:R-:W-:Y:S01]  /*34d0*/  @P0 DFMA R28, R26, R28, R26 ;  /* 0x0000001c1a1c022b */ /* 0x000fe2000000001a */
[----:B------:R-:W-:Y:S01]  /*34e0*/  MOV R26, 0xdbb65b49 ;  /* 0xdbb65b49001a7802 */ /* 0x000fe20000000f00 */
[----:B------:R-:W-:-:S08]  /*34f0*/  IMAD.MOV.U32 R27, RZ, RZ, 0x3f2d3b63 ;  /* 0x3f2d3b63ff1b7424 */ /* 0x000fd000078e00ff */
[----:B------:R-:W-:Y:S02]  /*3500*/  @P0 FSEL R0, R28, RZ, P1 ;  /* 0x000000ff1c000208 */ /* 0x000fe40000800000 */
[----:B------:R-:W-:Y:S01]  /*3510*/  @P0 FSEL R29, R29, RZ, P1 ;  /* 0x000000ff1d1d0208 */ /* 0x000fe20000800000 */
[----:B------:R-:W-:Y:S02]  /*3520*/  DSETP.GT.AND P1, PT, |R6|, 1, PT ;  /* 0x3ff000000600742a */ /* 0x000fe40003f24200 */
[----:B------:R-:W-:Y:S02]  /*3530*/  @P0 IMAD.MOV.U32 R22, RZ, RZ, R0 ;  /* 0x000000ffff160224 */ /* 0x000fe400078e0000 */
[----:B------:R-:W-:-:S06]  /*3540*/  @P0 IMAD.MOV.U32 R23, RZ, RZ, R29 ;  /* 0x000000ffff170224 */ /* 0x000fcc00078e001d */
[----:B0-----:R-:W-:-:S08]  /*3550*/  DMUL R24, R22, R22 ;  /* 0x0000001616187228 */ /* 0x001fd00000000000 */
[----:B------:R-:W-:Y:S01]  /*3560*/  DFMA R26, R24, -UR6, R26 ;  /* 0x80000006181a7c2b */ /* 0x000fe2000800001a */
[----:B------:R-:W-:Y:S01]  /*3570*/  UMOV UR6, 0x8dde082e ;  /* 0x8dde082e00067882 */ /* 0x000fe20000000000 */
[----:B------:R-:W-:-:S06]  /*3580*/  UMOV UR7, 0x3f531278 ;  /* 0x3f53127800077882 */ /* 0x000fcc0000000000 */
[----:B------:R-:W-:Y:S01]  /*3590*/  DFMA R26, R24, R26, -UR6 ;  /* 0x80000006181a7e2b */ /* 0x000fe2000800001a */
[----:B------:R-:W-:Y:S01]  /*35a0*/  UMOV UR6, 0xc8249315 ;  /* 0xc824931500067882 */ /* 0x000fe20000000000 */
[----:B------:R-:W-:-:S06]  /*35b0*/  UMOV UR7, 0x3f6f9690 ;  /* 0x3f6f969000077882 */ /* 0x000fcc0000000000 */
[----:B------:R-:W-:-:S08]  /*35c0*/  DFMA R26, R24, R26, UR6 ;  /* 0x00000006181a7e2b */ /* 0x000fd0000800001a */
[----:B------:R-:W-:-:S08]  /*35d0*/  DFMA R26, R24, R26, -UR8 ;  /* 0x80000008181a7e2b */ /* 0x000fd0000800001a */
        /* <DEDUP_REMOVED lines=23> */
[----:B------:R-:W-:Y:S02]  /*3750*/  DFMA R26, R26, R22, R22 ;  /* 0x000000161a1a722b */ /* 0x000fe40000000016 */
[----:B------:R-:W-:-:S06]  /*3760*/  DADD R22, -RZ, |R6| ;  /* 0x00000000ff167229 */ /* 0x000fcc0000000506 */
[----:B------:R-:W-:-:S10]  /*3770*/  DADD R24, -R26, UR30 ;  /* 0x0000001e1a187e29 */ /* 0x000fd40008000100 */
[----:B------:R-:W-:Y:S01]  /*3780*/  FSEL R2, R24, R26, P0 ;  /* 0x0000001a18027208 */ /* 0x000fe20000000000 */
[----:B------:R-:W-:Y:S01]  /*3790*/  IMAD.MOV.U32 R26, RZ, RZ, R22 ;  /* 0x000000ffff1a7224 */ /* 0x000fe200078e0016 */
[----:B------:R-:W-:Y:S01]  /*37a0*/  FSEL R21, R25, R27, P0 ;  /* 0x0000001b19157208 */ /* 0x000fe20000000000 */
[----:B------:R-:W-:Y:S01]  /*37b0*/  IMAD.MOV.U32 R27, RZ, RZ, R23 ;  /* 0x000000ffff1b7224 */ /* 0x000fe200078e0017 */
        /* <DEDUP_REMOVED lines=9> */
.L_x_2606:
[----:B------:R-:W-:Y:S05]  /*3850*/  BSYNC.RECONVERGENT B0 ;  /* 0x0000000000007941 */ /* 0x000fea0003800200 */
.L_x_2605:
[----:B------:R-:W-:Y:S01]  /*3860*/  DMUL R22, R26, R26 ;  /* 0x0000001a1a167228 */ /* 0x000fe20000000000 */
[----:B------:R-:W-:Y:S01]  /*3870*/  IMAD.MOV.U32 R24, RZ, RZ, -0x2449a4b7 ;  /* 0xdbb65b49ff187424 */ /* 0x000fe200078e00ff */
[----:B------:R-:W-:Y:S01]  /*3880*/  UMOV UR30, 0x2a25ff7e ;  /* 0x2a25ff7e001e7882 */ /* 0x000fe20000000000 */
[----:B------:R-:W-:Y:S01]  /*3890*/  IMAD.MOV.U32 R25, RZ, RZ, 0x3f2d3b63 ;  /* 0x3f2d3b63ff197424 */ /* 0x000fe200078e00ff */
[----:B------:R-:W-:Y:S01]  /*38a0*/  UMOV UR31, 0x3ef53e1d ;  /* 0x3ef53e1d001f7882 */ /* 0x000fe20000000000 */
[----:B-----5:R-:W-:Y:S01]  /*38b0*/  DSETP.GT.AND P0, PT, |R8|, 1, PT ;  /* 0x3ff000000800742a */ /* 0x020fe20003f04200 */
[----:B------:R-:W-:Y:S01]  /*38c0*/  BSSY.RECONVERGENT B0, `(.L_x_2607) ;  /* 0x0000031000007945 */ /* 0x000fe20003800200 */
[----:B------:R-:W-:Y:S02]  /*38d0*/  LOP3.LUT R5, R21, 0x80000000, R5, 0xb8, !PT ;  /* 0x8000000015057812 */ /* 0x000fe400078eb805 */
        /* <DEDUP_REMOVED lines=34> */
[----:B------:R-:W-:Y:S01]  /*3b00*/  FSEL R25, R25, R23, P1 ;  /* 0x0000001719197208 */ /* 0x000fe20000800000 */
[----:B------:R-:W-:-:S10]  /*3b10*/  DADD R22, -RZ, |R8| ;  /* 0x00000000ff167229 */ /* 0x000fd40000000508 */
[----:B------:R-:W-:Y:S01]  /*3b20*/  MOV R28, R22 ;  /* 0x00000016001c7202 */ /* 0x000fe20000000f00 */
        /* <DEDUP_REMOVED lines=10> */
.L_x_2608:
[----:B------:R-:W-:Y:S05]  /*3bd0*/  BSYNC.RECONVERGENT B0 ;  /* 0x0000000000007941 */ /* 0x000fea0003800200 */
.L_x_2607:
[----:B------:R-:W-:Y:S01]  /*3be0*/  DMUL R26, R28, R28 ;  /* 0x0000001c1c1a7228 */ /* 0x000fe20000000000 */
[----:B------:R-:W-:Y:S01]  /*3bf0*/  IMAD.MOV.U32 R22, RZ, RZ, -0x2449a4b7 ;  /* 0xdbb65b49ff167424 */ /* 0x000fe200078e00ff */
[----:B------:R-:W-:Y:S01]  /*3c00*/  UMOV UR30, 0x2a25ff7e ;  /* 0x2a25ff7e001e7882 */ /* 0x000fe20000000000 */
[----:B------:R-:W-:Y:S01]  /*3c10*/  IMAD.MOV.U32 R23, RZ, RZ, 0x3f2d3b63 ;  /* 0x3f2d3b63ff177424 */ /* 0x000fe200078e00ff */
[----:B------:R-:W-:Y:S01]  /*3c20*/  UMOV UR31, 0x3ef53e1d ;  /* 0x3ef53e1d001f7882 */ /* 0x000fe20000000000 */
[----:B------:R-:W-:Y:S01]  /*3c30*/  UMOV UR32, 0x9dfe927 ;  /* 0x09dfe92700207882 */ /* 0x000fe20000000000 */
[----:B------:R-:W-:Y:S01]  /*3c40*/  UMOV UR33, 0x3fbc71c7 ;  /* 0x3fbc71c700217882 */ /* 0x000fe20000000000 */
[----:B------:R-:W-:Y:S01]  /*3c50*/  BSSY.RECONVERGENT B0, `(.L_x_2609) ;  /* 0x0000030000007945 */ /* 0x000fe20003800200 */
[----:B------:R-:W-:Y:S01]  /*3c60*/  LOP3.LUT R7, R25, 0x80000000, R7, 0xb8, !PT ;  /* 0x8000000019077812 */ /* 0x000fe200078eb807 */
[----:B------:R-:W-:Y:S01]  /*3c70*/  DFMA R22, R26, -UR30, R22 ;  /* 0x8000001e1a167c2b */ /* 0x000fe20008000016 */
[----:B------:R-:W-:Y:S01]  /*3c80*/  UMOV UR30, 0x8dde082e ;  /* 0x8dde082e001e7882 */ /* 0x000fe20000000000 */
[----:B------:R-:W-:-:S06]  /*3c90*/  UMOV UR31, 0x3f531278 ;  /* 0x3f531278001f7882 */ /* 0x000fcc0000000000 */
        /* <DEDUP_REMOVED lines=30> */
[----:B------:R-:W-:Y:S02]  /*3e80*/  DSETP.GT.AND P0, PT, |R10|, 1, PT ;  /* 0x3ff000000a00742a */ /* 0x000fe40003f04200 */
[----:B------:R-:W-:-:S10]  /*3e90*/  DADD R22, -RZ, |R10| ;  /* 0x00000000ff167229 */ /* 0x000fd4000000050a */
[----:B------:R-:W-:Y:S02]  /*3ea0*/  IMAD.MOV.U32 R26, RZ, RZ, R22 ;  /* 0x000000ffff1a7224 */ /* 0x000fe400078e0016 */
        /* <DEDUP_REMOVED lines=10> */
.L_x_2610:
[----:B------:R-:W-:Y:S05]  /*3f50*/  BSYNC.RECONVERGENT B0 ;  /* 0x0000000000007941 */ /* 0x000fea0003800200 */
.L_x_2609:
[----:B------:R-:W-:Y:S01]  /*3f60*/  DMUL R22, R26, R26 ;  /* 0x0000001a1a167228 */ /* 0x000fe20000000000 */
[----:B------:R-:W-:Y:S01]  /*3f70*/  IMAD.MOV.U32 R24, RZ, RZ, 0x2a25ff7e ;  /* 0x2a25ff7eff187424 */ /* 0x000fe200078e00ff */
[----:B------:R-:W-:Y:S01]  /*3f80*/  UMOV UR32, 0xdbb65b49 ;  /* 0xdbb65b4900207882 */ /* 0x000fe20000000000 */
[----:B------:R-:W-:Y:S01]  /*3f90*/  IMAD.MOV.U32 R25, RZ, RZ, 0x3ef53e1d ;  /* 0x3ef53e1dff197424 */ /* 0x000fe200078e00ff */
[----:B------:R-:W-:Y:S01]  /*3fa0*/  UMOV UR33, 0x3f2d3b63 ;  /* 0x3f2d3b6300217882 */ /* 0x000fe20000000000 */
[----:B------:R-:W-:Y:S01]  /*3fb0*/  LOP3.LUT R9, R21, 0x80000000, R9, 0xb8, !PT ;  /* 0x8000000015097812 */ /* 0x000fe200078eb809 */
[----:B------:R-:W-:Y:S03]  /*3fc0*/  BSSY.RECONVERGENT B0, `(.L_x_2611) ;  /* 0x000002f000007945 */ /* 0x000fe60003800200 */
[----:B------:R-:W-:Y:S01]  /*3fd0*/  DFMA R28, R22, -R24, UR32 ;  /* 0x00000020161c7e2b */ /* 0x000fe20008000818 */
        /* <DEDUP_REMOVED lines=34> */
[----:B------:R-:W-:Y:S01]  /*4200*/  DSETP.GT.AND P0, PT, |R12|, 1, PT ;  /* 0x3ff000000c00742a */ /* 0x000fe20003f04200 */
[----:B------:R-:W-:-:S13]  /*4210*/  IMAD.MOV.U32 R27, RZ, RZ, R29 ;  /* 0x000000ffff1b7224 */ /* 0x000fda00078e001d */
[----:B------:R-:W-:Y:S05]  /*4220*/  @!P0 BRA `(.L_x_2612) ;  /* 0x0000000000208947 */ /* 0x000fea0003800000 */
        /* <DEDUP_REMOVED lines=8> */
.L_x_2612:
[----:B------:R-:W-:Y:S05]  /*42b0*/  BSYNC.RECONVERGENT B0 ;  /* 0x0000000000007941 */ /* 0x000fea0003800200 */
.L_x_2611:
[----:B------:R-:W-:Y:S01]  /*42c0*/  DMUL R22, R26, R26 ;  /* 0x0000001a1a167228 */ /* 0x000fe20000000000 */
[----:B------:R-:W-:Y:S01]  /*42d0*/  UMOV UR34, 0xdbb65b49 ;  /* 0xdbb65b4900227882 */ /* 0x000fe20000000000 */
[----:B------:R-:W-:Y:S01]  /*42e0*/  UMOV UR35, 0x3f2d3b63 ;  /* 0x3f2d3b6300237882 */ /* 0x000fe20000000000 */
[----:B------:R-:W-:Y:S01]  /*42f0*/  UMOV UR32, 0x9dfe927 ;  /* 0x09dfe92700207882 */ /* 0x000fe20000000000 */
[----:B------:R-:W-:Y:S01]  /*4300*/  UMOV UR33, 0x3fbc71c7 ;  /* 0x3fbc71c700217882 */ /* 0x000fe20000000000 */
[----:B------:R-:W-:Y:S01]  /*4310*/  LOP3.LUT R11, R21, 0x80000000, R11, 0xb8, !PT ;  /* 0x80000000150b7812 */ /* 0x000fe200078eb80b */
[----:B------:R-:W-:Y:S02]  /*4320*/  BSSY.RECONVERGENT B0, `(.L_x_2613) ;  /* 0x000002d000007945 */ /* 0x000fe40003800200 */
[----:B------:R-:W-:-:S08]  /*4330*/  DFMA R28, R22, -R24, UR34 ;  /* 0x00000022161c7e2b */ /* 0x000fd00008000818 */
        /* <DEDUP_REMOVED lines=33> */
[----:B------:R-:W-:-:S13]  /*4550*/  MOV R27, R29 ;  /* 0x0000001d001b7202 */ /* 0x000fda0000000f00 */
        /* <DEDUP_REMOVED lines=9> */
.L_x_2614:
[----:B------:R-:W-:Y:S05]  /*45f0*/  BSYNC.RECONVERGENT B0 ;  /* 0x0000000000007941 */ /* 0x000fea0003800200 */
.L_x_2613:
[----:B------:R-:W-:Y:S01]  /*4600*/  DMUL R22, R26, R26 ;  /* 0x0000001a1a167228 */ /* 0x000fe20000000000 */
[----:B------:R-:W-:Y:S01]  /*4610*/  LOP3.LUT R21, R21, 0x80000000, R13, 0xb8, !PT ;  /* 0x8000000015157812 */ /* 0x000fe200078eb80d */
[----:B------:R-:W-:Y:S01]  /*4620*/  UMOV UR32, 0x9dfe927 ;  /* 0x09dfe92700207882 */ /* 0x000fe20000000000 */
[----:B------:R-:W-:Y:S01]  /*4630*/  UMOV UR33, 0x3fbc71c7 ;  /* 0x3fbc71c700217882 */ /* 0x000fe20000000000 */
[----:B------:R-:W-:Y:S01]  /*4640*/  DADD R28, -RZ, |R16| ;  /* 0x00000000ff1c7229 */ /* 0x000fe20000000510 */
[----:B------:R-:W-:Y:S03]  /*4650*/  BSSY.RECONVERGENT B0, `(.L_x_2615) ;  /* 0x000002c000007945 */ /* 0x000fe60003800200 */
        /* <DEDUP_REMOVED lines=28> */
[----:B------:R-:W-:Y:S02]  /*4820*/  IMAD.MOV.U32 R26, RZ, RZ, R28 ;  /* 0x000000ffff1a7224 */ /* 0x000fe400078e001c */
[----:B------:R-:W-:-:S05]  /*4830*/  IMAD.MOV.U32 R27, RZ, RZ, R29 ;  /* 0x000000ffff1b7224 */ /* 0x000fca00078e001d */
[----:B------:R-:W-:-:S10]  /*4840*/  DADD R12, -R22, UR32 ;  /* 0x00000020160c7e29 */ /* 0x000fd40008000100 */
[----:B------:R-:W-:Y:S02]  /*4850*/  FSEL R10, R12, R22, P0 ;  /* 0x000000160c0a7208 */ /* 0x000fe40000000000 */
[----:B------:R-:W-:Y:S01]  /*4860*/  FSEL R23, R13, R23, P0 ;  /* 0x000000170d177208 */ /* 0x000fe20000000000 */
[----:B------:R-:W-:-:S14]  /*4870*/  DSETP.GT.AND P0, PT, |R16|, 1, PT ;  /* 0x3ff000001000742a */ /* 0x000fdc0003f04200 */
        /* <DEDUP_REMOVED lines=9> */
.L_x_2616:
[----:B------:R-:W-:Y:S05]  /*4910*/  BSYNC.RECONVERGENT B0 ;  /* 0x0000000000007941 */ /* 0x000fea0003800200 */
.L_x_2615:
        /* <DEDUP_REMOVED lines=49> */
.L_x_2618:
[----:B------:R-:W-:Y:S05]  /*4c30*/  BSYNC.RECONVERGENT B0 ;  /* 0x0000000000007941 */ /* 0x000fea0003800200 */
.L_x_2617:
[----:B------:R-:W-:Y:S01]  /*4c40*/  DMUL R12, R14, R14 ;  /* 0x0000000e0e0c7228 */ /* 0x000fe20000000000 */
[----:B------:R-:W-:Y:S01]  /*4c50*/  UMOV UR32, 0x9dfe927 ;  /* 0x09dfe92700207882 */ /* 0x000fe20000000000 */
[----:B------:R-:W-:Y:S01]  /*4c60*/  UMOV UR33, 0x3fbc71c7 ;  /* 0x3fbc71c700217882 */ /* 0x000fe20000000000 */
[----:B------:R-:W-:-:S05]  /*4c70*/  LOP3.LUT R17, R27, 0x80000000, R17, 0xb8, !PT ;  /* 0x800000001b117812 */ /* 0x000fca00078eb811 */
        /* <DEDUP_REMOVED lines=26> */
[----:B------:R-:W-:Y:S02]  /*4e20*/  DMUL R12, R12, R24 ;  /* 0x000000180c0c7228 */ /* 0x000fe40000000000 */
[----:B------:R-:W0:Y:S06]  /*4e30*/  LDC.64 R24, c[0x0][0x388] ;  /* 0x0000e200ff187b82 */ /* 0x000e2c0000000a00 */
[----:B------:R-:W-:-:S08]  /*4e40*/  DFMA R14, R12, R14, R14 ;  /* 0x0000000e0c0e722b */ /* 0x000fd0000000000e */
[----:B------:R-:W-:Y:S01]  /*4e50*/  DADD R12, -R14, UR32 ;  /* 0x000000200e0c7e29 */ /* 0x000fe20008000100 */
[----:B0-----:R-:W-:-:S09]  /*4e60*/  IMAD.WIDE.U32 R24, R20, 0x8, R24 ;  /* 0x0000000814187825 */ /* 0x001fd200078e0018 */
[----:B------:R-:W-:Y:S02]  /*4e70*/  FSEL R13, R13, R15, P0 ;  /* 0x0000000f0d0d7208 */ /* 0x000fe40000000000 */
[----:B------:R-:W-:Y:S01]  /*4e80*/  FSEL R16, R12, R14, P0 ;  /* 0x0000000e0c107208 */ /* 0x000fe20000000000 */
[----:B------:R-:W-:Y:S01]  /*4e90*/  IMAD.MOV.U32 R15, RZ, RZ, R7 ;  /* 0x000000ffff0f7224 */ /* 0x000fe200078e0007 */
[----:B------:R-:W-:Y:S01]  /*4ea0*/  LOP3.LUT R19, R13, 0x80000000, R19, 0xb8, !PT ;  /* 0x800000000d137812 */ /* 0x000fe200078eb813 */
[----:B------:R-:W-:Y:S02]  /*4eb0*/  IMAD.MOV.U32 R13, RZ, RZ, R5 ;  /* 0x000000ffff0d7224 */ /* 0x000fe400078e0005 */
[----:B------:R-:W-:-:S04]  /*4ec0*/  IMAD.WIDE.U32 R24, R3, 0x10, R24 ;  /* 0x0000001003187825 */ /* 0x000fc800078e0018 */
[----:B------:R-:W-:Y:S01]  /*4ed0*/  IMAD.MOV.U32 R5, RZ, RZ, R9 ;  /* 0x000000ffff057224 */ /* 0x000fe200078e0009 */
[----:B------:R-:W-:Y:S01]  /*4ee0*/  MOV R9, R21 ;  /* 0x0000001500097202 */ /* 0x000fe20000000f00 */
[----:B------:R-:W-:Y:S02]  /*4ef0*/  IMAD.MOV.U32 R7, RZ, RZ, R11 ;  /* 0x000000ffff077224 */ /* 0x000fe400078e000b */
[----:B------:R-:W-:Y:S02]  /*4f00*/  IMAD.MOV.U32 R12, RZ, RZ, R2 ;  /* 0x000000ffff0c7224 */ /* 0x000fe400078e0002 */
[----:B------:R-:W-:Y:S01]  /*4f10*/  IMAD.MOV.U32 R14, RZ, RZ, R0 ;  /* 0x000000ffff0e7224 */ /* 0x000fe200078e0000 */
[----:B------:R0:W-:Y:S01]  /*4f20*/  STG.E.128 desc[UR4][R24.64+0x800], R4 ;  /* 0x0008000418007986 */ /* 0x0001e2000c101d04 */
[----:B------:R-:W-:-:S03]  /*4f30*/  IMAD.MOV.U32 R11, RZ, RZ, R23 ;  /* 0x000000ffff0b7224 */ /* 0x000fc600078e0017 */
[----:B------:R-:W-:Y:S04]  /*4f40*/  STG.E.128 desc[UR4][R24.64], R12 ;  /* 0x0000000c18007986 */ /* 0x000fe8000c101d04 */
[----:B------:R-:W-:Y:S01]  /*4f50*/  STG.E.128 desc[UR4][R24.64+0x1000], R8 ;  /* 0x0010000818007986 */ /* 0x000fe2000c101d04 */
[----:B0-----:R-:W-:Y:S02]  /*4f60*/  IMAD.MOV.U32 R4, RZ, RZ, R22 ;  /* 0x000000ffff047224 */ /* 0x001fe400078e0016 */
[----:B------:R-:W-:Y:S02]  /*4f70*/  IMAD.MOV.U32 R5, RZ, RZ, R17 ;  /* 0x000000ffff057224 */ /* 0x000fe400078e0011 */
[----:B------:R-:W-:Y:S02]  /*4f80*/  IMAD.MOV.U32 R6, RZ, RZ, R16 ;  /* 0x000000ffff067224 */ /* 0x000fe400078e0010 */
[----:B------:R-:W-:-:S05]  /*4f90*/  IMAD.MOV.U32 R7, RZ, RZ, R19 ;  /* 0x000000ffff077224 */ /* 0x000fca00078e0013 */
[----:B------:R-:W-:Y:S01]  /*4fa0*/  STG.E.128 desc[UR4][R24.64+0x1800], R4 ;  /* 0x0018000418007986 */ /* 0x000fe2000c101d04 */
[----:B------:R-:W-:Y:S05]  /*4fb0*/  EXIT ;  /* 0x000000000000794d */ /* 0x000fea0003800000 */
.L_x_2619:
        /* <DEDUP_REMOVED lines=12> */
.L_x_2755:


//--------------------- .text._ZN2at6native29vectorized_elementwise_kernelILi4EZZZNS0_16atan_kernel_cudaERNS_18TensorIteratorBaseEENKUlvE0_clEvENKUlvE_clEvEUldE_St5arrayIPcLm2EEEEviT0_T1_ --------------------------
	.section	.text._ZN2at6native29vectorized_elementwise_kernelILi4EZZZNS0_16atan_kernel_cudaERNS_18TensorIteratorBaseEENKUlvE0_clEvENKUlvE_clEvEUldE_St5arrayIPcLm2EEEEviT0_T1_,"ax",@progbits
	.align	128
        .global         _ZN2at6native29vectorized_elementwise_kernelILi4EZZZNS0_16atan_kernel_cudaERNS_18TensorIteratorBaseEENKUlvE0_clEvENKUlvE_clEvEUldE_St5arrayIPcLm2EEEEviT0_T1_
        .type           _ZN2at6native29vectorized_elementwise_kernelILi4EZZZNS0_16atan_kernel_cudaERNS_18TensorIteratorBaseEENKUlvE0_clEvENKUlvE_clEvEUldE_St5arrayIPcLm2EEEEviT0_T1_,@function
        .size           _ZN2at6native29vectorized_elementwise_kernelILi4EZZZNS0_16atan_kernel_cudaERNS_18TensorIteratorBaseEENKUlvE0_clEvENKUlvE_clEvEUldE_St5arrayIPcLm2EEEEviT0_T1_,(.L_x_2756 - _ZN2at6native29vectorized_elementwise_kernelILi4EZZZNS0_16atan_kernel_cudaERNS_18TensorIteratorBaseEENKUlvE0_clEvENKUlvE_clEvEUldE_St5arrayIPcLm2EEEEviT0_T1_)
        .other          _ZN2at6native29vectorized_elementwise_kernelILi4EZZZNS0_16atan_kernel_cudaERNS_18TensorIteratorBaseEENKUlvE0_clEvENKUlvE_clEvEUldE_St5arrayIPcLm2EEEEviT0_T1_,@"STO_CUDA_ENTRY STV_DEFAULT"
_ZN2at6native29vectorized_elementwise_kernelILi4EZZZNS0_16atan_kernel_cudaERNS_18TensorIteratorBaseEENKUlvE0_clEvENKUlvE_clEvEUldE_St5arrayIPcLm2EEEEviT0_T1_:
.text._ZN2at6native29vectorized_elementwise_kernelILi4EZZZNS0_16atan_kernel_cudaERNS_18TensorIteratorBaseEENKUlvE0_clEvENKUlvE_clEvEUldE_St5arrayIPcLm2EEEEviT0_T1_:
        /* <DEDUP_REMOVED lines=26> */
[----:B------:R-:W-:Y:S01]  /*01a0*/  @!P3 IMAD.IADD R27, R20, 0x1, R3 ;  /* 0x00000001141bb824 */ /* 0x000fe200078e0203 */
[----:B------:R-:W-:Y:S02]  /*01b0*/  @!P3 IADD3 R3, PT, PT, R3, 0x80, RZ ;  /* 0x000000800303b810 */ /* 0x000fe40007ffe0ff */
[----:B------:R-:W-:Y:S01]  /*01c0*/  CS2R R8, SRZ ;  /* 0x0000000000087805 */ /* 0x000fe2000001ff00 */
[----:B-1----:R-:W-:Y:S01]  /*01d0*/  @!P5 IMAD.WIDE.U32 R14, R17, 0x8, R14 ;  /* 0x00000008110ed825 */ /* 0x002fe200078e000e */
[----:B------:R-:W1:Y:S01]  /*01e0*/  @!P3 LDC.64 R22, c[0x0][0x390] ;  /* 0x0000e400ff16bb82 */ /* 0x000e620000000a00 */
[----:B------:R-:W-:-:S03]  /*01f0*/  ISETP.GE.U32.AND P2, PT, R3, R0, PT ;  /* 0x000000000300720c */ /* 0x000fc60003f46070 */
[----:B------:R3:W5:Y:S10]  /*0200*/  @!P5 LDG.E.64 R8, desc[UR4][R14.64] ;  /* 0x000000040e08d981 */ /* 0x000774000c1e1b00 */
        /* <DEDUP_REMOVED lines=9> */
[----:B------:R-:W4:Y:S01]  /*02a0*/  @!P0 LDC.64 R16, c[0x0][0x390] ;  /* 0x0000e400ff108b82 */ /* 0x000f220000000a00 */
[----:B------:R-:W-:-:S05]  /*02b0*/  @!P0 VIADD R3, R3, 0x80 ;  /* 0x0000008003038836 */ /* 0x000fca0000000000 */
[----:B------:R-:W-:Y:S01]  /*02c0*/  ISETP.GE.U32.AND P6, PT, R3, R0, PT ;  /* 0x000000000300720c */ /* 0x000fe20003fc6070 */
[----:B--2---:R-:W-:Y:S01]  /*02d0*/  @!P4 IMAD.WIDE.U32 R24, R7, 0x8, R24 ;  /* 0x000000080718c825 */ /* 0x004fe200078e0018 */
[----:B------:R-:W-:-:S03]  /*02e0*/  CS2R R6, SRZ ;  /* 0x0000000000067805 */ /* 0x000fc6000001ff00 */
[----:B0-----:R-:W-:-:S03]  /*02f0*/  @!P2 IMAD.WIDE.U32 R12, R21, 0x8, R12 ;  /* 0x00000008150ca825 */ /* 0x001fc600078e000c */
[----:B------:R0:W5:Y:S05]  /*0300*/  @!P4 LDG.E.64 R6, desc[UR4][R24.64] ;  /* 0x000000041806c981 */ /* 0x00016a000c1e1b00 */
[----:B------:R-:W2:Y:S01]  /*0310*/  @!P6 LDC.64 R18, c[0x0][0x390] ;  /* 0x0000e400ff12eb82 */ /* 0x000ea20000000a00 */
[----:B------:R-:W-:Y:S02]  /*0320*/  @!P6 IADD3 R21, PT, PT, R20, R3, RZ ;  /* 0x000000031415e210 */ /* 0x000fe40007ffe0ff */
[----:B0-----:R-:W-:Y:S01]  /*0330*/  CS2R R24, SRZ ;  /* 0x0000000000187805 */ /* 0x001fe2000001ff00 */
[----:B-1----:R-:W-:Y:S01]  /*0340*/  @!P3 IMAD.WIDE.U32 R26, R27, 0x8, R22 ;  /* 0x000000081b1ab825 */ /* 0x002fe200078e0016 */
[----:B------:R-:W-:-:S03]  /*0350*/  CS2R R22, SRZ ;  /* 0x0000000000167805 */ /* 0x000fc6000001ff00 */
[----:B---3--:R-:W-:Y:S01]  /*0360*/  @!P1 IMAD.WIDE.U32 R2, R2, 0x8, R14 ;  /* 0x0000000802029825 */ /* 0x008fe200078e000e */
[----:B------:R2:W5:Y:S01]  /*0370*/  @!P2 LDG.E.64 R24, desc[UR4][R12.64] ;  /* 0x000000040c18a981 */ /* 0x000562000c1e1b00 */
[----:B------:R-:W-:-:S03]  /*0380*/  CS2R R14, SRZ ;  /* 0x00000000000e7805 */ /* 0x000fc6000001ff00 */
[----:B------:R0:W5:Y:S01]  /*0390*/  @!P3 LDG.E.64 R22, desc[UR4][R26.64] ;  /* 0x000000041a16b981 */ /* 0x000162000c1e1b00 */
[----:B--2---:R-:W-:Y:S01]  /*03a0*/  @!P6 IMAD.WIDE.U32 R12, R21, 0x8, R18 ;  /* 0x00000008150ce825 */ /* 0x004fe200078e0012 */
[----:B------:R-:W-:-:S04]  /*03b0*/  CS2R R18, SRZ ;  /* 0x0000000000127805 */ /* 0x000fc8000001ff00 */
[----:B------:R0:W5:Y:S04]  /*03c0*/  @!P6 LDG.E.64 R14, desc[UR4][R12.64] ;  /* 0x000000040c0ee981 */ /* 0x000168000c1e1b00 */
[----:B------:R0:W5:Y:S01]  /*03d0*/  @!P1 LDG.E.64 R18, desc[UR4][R2.64] ;  /* 0x0000000402129981 */ /* 0x000162000c1e1b00 */
[----:B----4-:R-:W-:Y:S01]  /*03e0*/  @!P0 IMAD.WIDE.U32 R28, R29, 0x8, R16 ;  /* 0x000000081d1c8825 */ /* 0x010fe200078e0010 */
        /* <DEDUP_REMOVED lines=19> */
.L_x_2624:
[----:B------:R-:W-:Y:S05]  /*0520*/  BSYNC.RECONVERGENT B1 ;  /* 0x0000000000017941 */ /* 0x000fea0003800200 */
.L_x_2623:
        /* <DEDUP_REMOVED lines=65> */
.L_x_2622:
[----:B------:R-:W-:Y:S05]  /*0940*/  BSYNC.RECONVERGENT B0 ;  /* 0x0000000000007941 */ /* 0x000fea0003800200 */
.L_x_2621:
        /* <DEDUP_REMOVED lines=18> */
.L_x_2628:
[----:B------:R-:W-:Y:S05]  /*0a70*/  BSYNC.RECONVERGENT B1 ;  /* 0x0000000000017941 */ /* 0x000fea0003800200 */
.L_x_2627:
        /* <DEDUP_REMOVED lines=65> */
.L_x_2626:
[----:B------:R-:W-:Y:S05]  /*0e90*/  BSYNC.RECONVERGENT B0 ;  /* 0x0000000000007941 */ /* 0x000fea0003800200 */
.L_x_2625:
        /* <DEDUP_REMOVED lines=18> */
.L_x_2632:
[----:B------:R-:W-:Y:S05]  /*0fc0*/  BSYNC.RECONVERGENT B1 ;  /* 0x0000000000017941 */ /* 0x000fea0003800200 */
.L_x_2631:
        /* <DEDUP_REMOVED lines=65> */
.L_x_2630:
[----:B------:R-:W-:Y:S05]  /*13e0*/  BSYNC.RECONVERGENT B0 ;  /* 0x0000000000007941 */ /* 0x000fea0003800200 */
.L_x_2629:
        /* <DEDUP_REMOVED lines=18> */
.L_x_2636:
[----:B------:R-:W-:Y:S05]  /*1510*/  BSYNC.RECONVERGENT B1 ;  /* 0x0000000000017941 */ /* 0x000fea0003800200 */
.L_x_2635:
        /* <DEDUP_REMOVED lines=65> */
.L_x_2634:
[----:B------:R-:W-:Y:S05]  /*1930*/  BSYNC.RECONVERGENT B0 ;  /* 0x0000000000007941 */ /* 0x000fea0003800200 */
.L_x_2633:
[----:B------:R-:W-:Y:S01]  /*1940*/  IADD3 R21, PT, PT, R5, 0x200, RZ ;  /* 0x0000020005157810 */ /* 0x000fe20007ffe0ff */
[----:B------:R-:W-:Y:S03]  /*1950*/  BSSY.RECONVERGENT B0, `(.L_x_2637) ;  /* 0x0000053000007945 */ /* 0x000fe60003800200 */
        /* <DEDUP_REMOVED lines=16> */
.L_x_2640:
[----:B------:R-:W-:Y:S05]  /*1a60*/  BSYNC.RECONVERGENT B1 ;  /* 0x0000000000017941 */ /* 0x000fea0003800200 */
.L_x_2639:
        /* <DEDUP_REMOVED lines=65> */
.L_x_2638:
[----:B------:R-:W-:Y:S05]  /*1e80*/  BSYNC.RECONVERGENT B0 ;  /* 0x0000000000007941 */ /* 0x000fea0003800200 */
.L_x_2637:
        /* <DEDUP_REMOVED lines=18> */
.L_x_2644:
[----:B------:R-:W-:Y:S05]  /*1fb0*/  BSYNC.RECONVERGENT B1 ;  /* 0x0000000000017941 */ /* 0x000fea0003800200 */
.L_x_2643:
        /* <DEDUP_REMOVED lines=65> */
.L_x_2642:
[----:B------:R-:W-:Y:S05]  /*23d0*/  BSYNC.RECONVERGENT B0 ;  /* 0x0000000000007941 */ /* 0x000fea0003800200 */
.L_x_2641:
        /* <DEDUP_REMOVED lines=18> */
.L_x_2648:
[----:B------:R-:W-:Y:S05]  /*2500*/  BSYNC.RECONVERGENT B1 ;  /* 0x0000000000017941 */ /* 0x000fea0003800200 */
.L_x_2647:
        /* <DEDUP_REMOVED lines=65> */
.L_x_2646:
[----:B------:R-:W-:Y:S05]  /*2920*/  BSYNC.RECONVERGENT B0 ;  /* 0x0000000000007941 */ /* 0x000fea0003800200 */
.L_x_2645:
        /* <DEDUP_REMOVED lines=18> */
.L_x_2652:
[----:B------:R-:W-:Y:S05]  /*2a50*/  BSYNC.RECONVERGENT B1 ;  /* 0x0000000000017941 */ /* 0x000fea0003800200 */
.L_x_2651:
        /* <DEDUP_REMOVED lines=65> */
.L_x_2650:
[----:B------:R-:W-:Y:S05]  /*2e70*/  BSYNC.RECONVERGENT B0 ;  /* 0x0000000000007941 */ /* 0x000fea0003800200 */
.L_x_2649:
[----:B-----5:R-:W0:Y:S01]  /*2e80*/  @!P0 LDC.64 R24, c[0x0][0x388] ;  /* 0x0000e200ff188b82 */ /* 0x020e220000000a00 */
[----:B------:R-:W-:Y:S01]  /*2e90*/  @!P0 IADD3 R21, PT, PT, R20, R5, RZ ;  /* 0x0000000514158210 */ /* 0x000fe20007ffe0ff */
[----:B------:R-:W-:Y:S01]  /*2ea0*/  @!P0 IMAD.MOV.U32 R5, RZ, RZ, R3 ;  /* 0x000000ffff058224 */ /* 0x000fe200078e0003 */
[----:B------:R-:W-:Y:S04]  /*2eb0*/  BSSY.RECONVERGENT B0, `(.L_x_2653) ;  /* 0x000002f000007945 */ /* 0x000fe80003800200 */
        /* <DEDUP_REMOVED lines=13> */
[----:B------:R-:W-:Y:S02]  /*2f90*/  IMAD.IADD R9, R20, 0x1, R5 ;  /* 0x0000000114097824 */ /* 0x000fe400078e0205 */
[----:B------:R-:W-:Y:S02]  /*2fa0*/  VIADD R5, R5, 0x80 ;  /* 0x0000008005057836 */ /* 0x000fe40000000000 */
[----:B0-----:R-:W-:-:S05]  /*2fb0*/  IMAD.WIDE.U32 R2, R9, 0x8, R2 ;  /* 0x0000000809027825 */ /* 0x001fca00078e0002 */
[----:B------:R0:W-:Y:S02]  /*2fc0*/  STG.E.64 desc[UR4][R2.64], R6 ;  /* 0x0000000602007986 */ /* 0x0001e4000c101b04 */
.L_x_2655:
[----:B------:R-:W-:-:S13]  /*2fd0*/  ISETP.GE.U32.AND P0, PT, R5, R0, PT ;  /* 0x000000000500720c */ /* 0x000fda0003f06070 */
[----:B------:R-:W-:Y:S05]  /*2fe0*/  @P0 BRA `(.L_x_2657) ;  /* 0x0000000000300947 */ /* 0x000fea0003800000 */
[----:B0-----:R-:W0:Y:S01]  /*2ff0*/  LDC.64 R2, c[0x0][0x388] ;  /* 0x0000e200ff027b82 */ /* 0x001e220000000a00 */
[----:B------:R-:W-:Y:S02]  /*3000*/  IMAD.IADD R7, R20, 0x1, R5 ;  /* 0x0000000114077824 */ /* 0x000fe400078e0205 */
[----:B------:R-:W-:Y:S02]  /*3010*/  VIADD R5, R5, 0x80 ;  /* 0x0000008005057836 */ /* 0x000fe40000000000 */
[----:B0-----:R-:W-:-:S05]  /*3020*/  IMAD.WIDE.U32 R2, R7, 0x8, R2 ;  /* 0x0000000807027825 */ /* 0x001fca00078e0002 */
[----:B------:R1:W-:Y:S02]  /*3030*/  STG.E.64 desc[UR4][R2.64], R12 ;  /* 0x0000000c02007986 */ /* 0x0003e4000c101b04 */
.L_x_2656:
[----:B------:R-:W-:-:S13]  /*3040*/  ISETP.GE.U32.AND P0, PT, R5, R0, PT ;  /* 0x000000000500720c */ /* 0x000fda0003f06070 */
[----:B------:R-:W-:Y:S05]  /*3050*/  @P0 BRA `(.L_x_2658) ;  /* 0x0000000000340947 */ /* 0x000fea0003800000 */
[----:B01----:R-:W0:Y:S01]  /*3060*/  LDC.64 R2, c[0x0][0x388] ;  /* 0x0000e200ff027b82 */ /* 0x003e220000000a00 */
[----:B------:R-:W-:Y:S01]  /*3070*/  IADD3 R7, PT, PT, R20, R5, RZ ;  /* 0x0000000514077210 */ /* 0x000fe20007ffe0ff */
[----:B------:R-:W-:-:S04]  /*3080*/  VIADD R5, R5, 0x80 ;  /* 0x0000008005057836 */ /* 0x000fc80000000000 */
[----:B0-----:R-:W-:-:S05]  /*3090*/  IMAD.WIDE.U32 R2, R7, 0x8, R2 ;  /* 0x0000000807027825 */ /* 0x001fca00078e0002 */
[----:B------:R1:W-:Y:S02]  /*30a0*/  STG.E.64 desc[UR4][R2.64], R22 ;  /* 0x0000001602007986 */ /* 0x0003e4000c101b04 */
.L_x_2657:
[----:B------:R-:W-:-:S13]  /*30b0*/  ISETP.GE.U32.AND P0, PT, R5, R0, PT ;  /* 0x000000000500720c */ /* 0x000fda0003f06070 */
[----:B------:R-:W-:Y:S05]  /*30c0*/  @P0 BREAK.RELIABLE B1 ;  /* 0x0000000000010942 */ /* 0x000fea0003800100 */
[----:B------:R-:W-:Y:S05]  /*30d0*/  @P0 BRA `(.L_x_2659) ;  /* 0x0000000000300947 */ /* 0x000fea0003800000 */
[----:B01----:R-:W0:Y:S01]  /*30e0*/  LDC.64 R2, c[0x0][0x388] ;  /* 0x0000e200ff027b82 */ /* 0x003e220000000a00 */
[----:B------:R-:W-:Y:S02]  /*30f0*/  IMAD.IADD R7, R20, 0x1, R5 ;  /* 0x0000000114077824 */ /* 0x000fe400078e0205 */
[----:B------:R-:W-:Y:S02]  /*3100*/  VIADD R5, R5, 0x80 ;  /* 0x0000008005057836 */ /* 0x000fe40000000000 */
[----:B0-----:R-:W-:-:S05]  /*3110*/  IMAD.WIDE.U32 R2, R7, 0x8, R2 ;  /* 0x0000000807027825 */ /* 0x001fca00078e0002 */
[----:B------:R2:W-:Y:S02]  /*3120*/  STG.E.64 desc[UR4][R2.64], R18 ;  /* 0x0000001202007986 */ /* 0x0005e4000c101b04 */
.L_x_2658:
[----:B------:R-:W-:Y:S05]  /*3130*/  BSYNC.RELIABLE B1 ;  /* 0x0000000000017941 */ /* 0x000fea0003800100 */
.L_x_2654:
[----:B------:R-:W-:-:S13]  /*3140*/  ISETP.GE.U32.AND P0, PT, R5, R0, PT ;  /* 0x000000000500720c */ /* 0x000fda0003f06070 */
[----:B012---:R-:W0:Y:S01]  /*3150*/  @!P0 LDC.64 R2, c[0x0][0x388] ;  /* 0x0000e200ff028b82 */ /* 0x007e220000000a00 */
[----:B------:R-:W-:Y:S02]  /*3160*/  @!P0 IMAD.IADD R7, R20, 0x1, R5 ;  /* 0x0000000114078824 */ /* 0x000fe400078e0205 */
[----:B------:R-:W-:Y:S02]  /*3170*/  @!P0 VIADD R5, R5, 0x80 ;  /* 0x0000008005058836 */ /* 0x000fe40000000000 */
[----:B0-----:R-:W-:-:S05]  /*3180*/  @!P0 IMAD.WIDE.U32 R2, R7, 0x8, R2 ;  /* 0x0000000807028825 */ /* 0x001fca00078e0002 */
[----:B------:R2:W-:Y:S02]  /*3190*/  @!P0 STG.E.64 desc[UR4][R2.64], R16 ;  /* 0x0000001002008986 */ /* 0x0005e4000c101b04 */
.L_x_2659:
[----:B------:R-:W-:Y:S05]  /*31a0*/  BSYNC.RECONVERGENT B0 ;  /* 0x0000000000007941 */ /* 0x000fea0003800200 */
.L_x_2653:
        /* <DEDUP_REMOVED lines=8> */
.L_x_2620:
[----:B------:R-:W0:Y:S01]  /*3230*/  S2R R3, SR_TID.X ;  /* 0x0000000000037919 */ /* 0x000e220000002100 */
[----:B------:R-:W1:Y:S02]  /*3240*/  LDC.64 R4, c[0x0][0x390] ;  /* 0x0000e400ff047b82 */ /* 0x000e640000000a00 */
[----:B-1----:R-:W-:-:S04]  /*3250*/  IMAD.WIDE.U32 R4, R20, 0x8, R4 ;  /* 0x0000000814047825 */ /* 0x002fc800078e0004 */
[----:B0-----:R-:W-:-:S05]  /*3260*/  IMAD.WIDE.U32 R24, R3, 0x20, R4 ;  /* 0x0000002003187825 */ /* 0x001fca00078e0004 */
[----:B------:R-:W2:Y:S04]  /*3270*/  LDG.E.ENL2.256 R8, R4, desc[UR4][R24.64] ;  /* 0xfe0000041804797e */ /* 0x000ea80008121908 */
[----:B------:R0:W5:Y:S01]  /*3280*/  LDG.E.ENL2.256 R16, R12, desc[UR4][R24.64+0x1000] ;  /* 0xfe008004180c797e */ /* 0x0001620008121910 */
        /* <DEDUP_REMOVED lines=35> */
[----:B------:R-:W-:Y:S02]  /*34c0*/  IMAD.MOV.U32 R26, RZ, RZ, -0x2449a4b7 ;  /* 0xdbb65b49ff1a7424 */ /* 0x000fe400078e00ff */
[----:B------:R-:W-:-:S07]  /*34d0*/  IMAD.MOV.U32 R27, RZ, RZ, 0x3f2d3b63 ;  /* 0x3f2d3b63ff1b7424 */ /* 0x000fce00078e00ff */
[----:B------:R-:W-:Y:S02]  /*34e0*/  @P0 FSEL R29, R29, RZ, P1 ;  /* 0x000000ff1d1d0208 */ /* 0x000fe40000800000 */
[----:B------:R-:W-:Y:S01]  /*34f0*/  @P0 FSEL R0, R28, RZ, P1 ;  /* 0x000000ff1c000208 */ /* 0x000fe20000800000 */
[----:B------:R-:W-:Y:S02]  /*3500*/  DSETP.GT.AND P1, PT, |R6|, 1, PT ;  /* 0x3ff000000600742a */ /* 0x000fe40003f24200 */
[----:B------:R-:W-:Y:S01]  /*3510*/  @P0 IMAD.MOV.U32 R23, RZ, RZ, R29 ;  /* 0x000000ffff170224 */ /* 0x000fe200078e001d */
[----:B------:R-:W-:-:S06]  /*3520*/  @P0 MOV R22, R0 ;  /* 0x0000000000160202 */ /* 0x000fcc0000000f00 */
        /* <DEDUP_REMOVED lines=34> */
[----:B------:R-:W-:-:S04]  /*3750*/  DADD R24, -R26, UR30 ;  /* 0x0000001e1a187e29 */ /* 0x000fc80008000100 */
[----:B------:R-:W-:Y:S02]  /*3760*/  IMAD.MOV.U32 R28, RZ, RZ, R22 ;  /* 0x000000ffff1c7224 */ /* 0x000fe400078e0016 */
[----:B------:R-:W-:-:S04]  /*3770*/  IMAD.MOV.U32 R29, RZ, RZ, R23 ;  /* 0x000000ffff1d7224 */ /* 0x000fc800078e0017 */
[----:B------:R-:W-:Y:S02]  /*3780*/  FSEL R2, R24, R26, P0 ;  /* 0x0000001a18027208 */ /* 0x000fe40000000000 */
[----:B------:R-:W-:Y:S01]  /*3790*/  FSEL R27, R25, R27, P0 ;  /* 0x0000001b191b7208 */ /* 0x000fe20000000000 */
        /* <DEDUP_REMOVED lines=9> */
.L_x_2661:
[----:B------:R-:W-:Y:S05]  /*3830*/  BSYNC.RECONVERGENT B0 ;  /* 0x0000000000007941 */ /* 0x000fea0003800200 */
.L_x_2660:
[----:B------:R-:W-:Y:S01]  /*3840*/  DMUL R22, R28, R28 ;  /* 0x0000001c1c167228 */ /* 0x000fe20000000000 */
[----:B------:R-:W-:Y:S01]  /*3850*/  MOV R24, 0x2a25ff7e ;  /* 0x2a25ff7e00187802 */ /* 0x000fe20000000f00 */
[----:B------:R-:W-:Y:S01]  /*3860*/  IMAD.MOV.U32 R25, RZ, RZ, 0x3ef53e1d ;  /* 0x3ef53e1dff197424 */ /* 0x000fe200078e00ff */
[----:B------:R-:W-:Y:S01]  /*3870*/  UMOV UR30, 0xdbb65b49 ;  /* 0xdbb65b49001e7882 */ /* 0x000fe20000000000 */
[----:B------:R-:W-:Y:S01]  /*3880*/  UMOV UR31, 0x3f2d3b63 ;  /* 0x3f2d3b63001f7882 */ /* 0x000fe20000000000 */
[----:B------:R-:W-:Y:S01]  /*3890*/  DSETP.GT.AND P0, PT, |R8|, 1, PT ;  /* 0x3ff000000800742a */ /* 0x000fe20003f04200 */
[----:B------:R-:W-:Y:S01]  /*38a0*/  BSSY.RECONVERGENT B0, `(.L_x_2662) ;  /* 0x0000031000007945 */ /* 0x000fe20003800200 */
[----:B------:R-:W-:Y:S01]  /*38b0*/  LOP3.LUT R5, R27, 0x80000000, R5, 0xb8, !PT ;  /* 0x800000001b057812 */ /* 0x000fe200078eb805 */
[----:B------:R-:W-:Y:S01]  /*38c0*/  DFMA R24, R22, -R24, UR30 ;  /* 0x0000001e16187e2b */ /* 0x000fe20008000818 */
        /* <DEDUP_REMOVED lines=35> */
[----:B------:R-:W-:Y:S02]  /*3b00*/  IMAD.MOV.U32 R26, RZ, RZ, R22 ;  /* 0x000000ffff1a7224 */ /* 0x000fe400078e0016 */
        /* <DEDUP_REMOVED lines=10> */
.L_x_2663:
[----:B------:R-:W-:Y:S05]  /*3bb0*/  BSYNC.RECONVERGENT B0 ;  /* 0x0000000000007941 */ /* 0x000fea0003800200 */
.L_x_2662:
        /* <DEDUP_REMOVED lines=41> */
[----:B------:R-:W-:Y:S02]  /*3e50*/  FSEL R4, R22, R26, P0 ;  /* 0x0000001a16047208 */ /* 0x000fe40000000000 */
[----:B------:R-:W-:Y:S01]  /*3e60*/  FSEL R21, R23, R27, P0 ;  /* 0x0000001b17157208 */ /* 0x000fe20000000000 */
[----:B------:R-:W-:Y:S01]  /*3e70*/  DSETP.GT.AND P0, PT, |R10|, 1, PT ;  /* 0x3ff000000a00742a */ /* 0x000fe20003f04200 */
[----:B------:R-:W-:Y:S01]  /*3e80*/  MOV R26, R28 ;  /* 0x0000001c001a7202 */ /* 0x000fe20000000f00 */
[----:B------:R-:W-:-:S12]  /*3e90*/  IMAD.MOV.U32 R27, RZ, RZ, R29 ;  /* 0x000000ffff1b7224 */ /* 0x000fd800078e001d */
        /* <DEDUP_REMOVED lines=9> */
.L_x_2665:
[----:B------:R-:W-:Y:S05]  /*3f30*/  BSYNC.RECONVERGENT B0 ;  /* 0x0000000000007941 */ /* 0x000fea0003800200 */
.L_x_2664:
        /* <DEDUP_REMOVED lines=37> */
[----:B-----5:R-:W-:-:S06]  /*4190*/  DADD R28, -RZ, |R12| ;  /* 0x00000000ff1c7229 */ /* 0x020fcc000000050c */
        /* <DEDUP_REMOVED lines=15> */
.L_x_2667:
[----:B------:R-:W-:Y:S05]  /*4290*/  BSYNC.RECONVERGENT B0 ;  /* 0x0000000000007941 */ /* 0x000fea0003800200 */
.L_x_2666:
[----:B------:R-:W-:Y:S01]  /*42a0*/  DMUL R22, R26, R26 ;  /* 0x0000001a1a167228 */ /* 0x000fe20000000000 */
[----:B------:R-:W-:Y:S01]  /*42b0*/  LOP3.LUT R21, R21, 0x80000000, R11, 0xb8, !PT ;  /* 0x8000000015157812 */ /* 0x000fe200078eb80b */
[----:B------:R-:W-:Y:S01]  /*42c0*/  UMOV UR34, 0x8dde082e ;  /* 0x8dde082e00227882 */ /* 0x000fe20000000000 */
[----:B------:R-:W-:Y:S01]  /*42d0*/  UMOV UR35, 0x3f531278 ;  /* 0x3f53127800237882 */ /* 0x000fe20000000000 */
[----:B------:R-:W-:Y:S01]  /*42e0*/  UMOV UR32, 0x9dfe927 ;  /* 0x09dfe92700207882 */ /* 0x000fe20000000000 */
[----:B------:R-:W-:Y:S01]  /*42f0*/  UMOV UR33, 0x3fbc71c7 ;  /* 0x3fbc71c700217882 */ /* 0x000fe20000000000 */
        /* <DEDUP_REMOVED lines=34> */
[----:B------:R-:W-:Y:S01]  /*4520*/  IMAD.MOV.U32 R26, RZ, RZ, R22 ;  /* 0x000000ffff1a7224 */ /* 0x000fe200078e0016 */
        /* <DEDUP_REMOVED lines=10> */
.L_x_2669:
[----:B------:R-:W-:Y:S05]  /*45d0*/  BSYNC.RECONVERGENT B0 ;  /* 0x0000000000007941 */ /* 0x000fea0003800200 */
.L_x_2668:
        /* <DEDUP_REMOVED lines=49> */
.L_x_2671:
[----:B------:R-:W-:Y:S05]  /*48f0*/  BSYNC.RECONVERGENT B0 ;  /* 0x0000000000007941 */ /* 0x000fea0003800200 */
.L_x_2670:
        /* <DEDUP_REMOVED lines=49> */
.L_x_2673:
[----:B------:R-:W-:Y:S05]  /*4c10*/  BSYNC.RECONVERGENT B0 ;  /* 0x0000000000007941 */ /* 0x000fea0003800200 */
.L_x_2672:
        /* <DEDUP_REMOVED lines=33> */
[----:B------:R-:W-:Y:S01]  /*4e30*/  DADD R14, -R24, UR32 ;  /* 0x00000020180e7e29 */ /* 0x000fe20008000100 */
[----:B0-----:R-:W-:-:S09]  /*4e40*/  IMAD.WIDE.U32 R12, R20, 0x8, R12 ;  /* 0x00000008140c7825 */ /* 0x001fd200078e000c */
[----:B------:R-:W-:Y:S02]  /*4e50*/  FSEL R15, R15, R25, P0 ;  /* 0x000000190f0f7208 */ /* 0x000fe40000000000 */
[----:B------:R-:W-:Y:S01]  /*4e60*/  FSEL R16, R14, R24, P0 ;  /* 0x000000180e107208 */ /* 0x000fe20000000000 */
[----:B------:R-:W-:Y:S01]  /*4e70*/  IMAD.MOV.U32 R14, RZ, RZ, R0 ;  /* 0x000000ffff0e7224 */ /* 0x000fe200078e0000 */
[----:B------:R-:W-:Y:S01]  /*4e80*/  LOP3.LUT R19, R15, 0x80000000, R19, 0xb8, !PT ;  /* 0x800000000f137812 */ /* 0x000fe200078eb813 */
[----:B------:R-:W-:-:S04]  /*4e90*/  IMAD.WIDE.U32 R24, R3, 0x20, R12 ;  /* 0x0000002003187825 */ /* 0x000fc800078e000c */
[----:B------:R-:W-:Y:S02]  /*4ea0*/  IMAD.MOV.U32 R13, RZ, RZ, R5 ;  /* 0x000000ffff0d7224 */ /* 0x000fe400078e0005 */
[----:B------:R-:W-:Y:S02]  /*4eb0*/  IMAD.MOV.U32 R15, RZ, RZ, R7 ;  /* 0x000000ffff0f7224 */ /* 0x000fe400078e0007 */
[----:B------:R-:W-:Y:S02]  /*4ec0*/  IMAD.MOV.U32 R12, RZ, RZ, R2 ;  /* 0x000000ffff0c7224 */ /* 0x000fe400078e0002 */
[----:B------:R-:W-:Y:S01]  /*4ed0*/  IMAD.MOV.U32 R5, RZ, RZ, R9 ;  /* 0x000000ffff057224 */ /* 0x000fe200078e0009 */
[----:B------:R-:W-:Y:S01]  /*4ee0*/  MOV R9, R11 ;  /* 0x0000000b00097202 */ /* 0x000fe20000000f00 */
[----:B------:R-:W-:Y:S02]  /*4ef0*/  IMAD.MOV.U32 R7, RZ, RZ, R21 ;  /* 0x000000ffff077224 */ /* 0x000fe400078e0015 */
[----:B------:R-:W-:-:S03]  /*4f00*/  IMAD.MOV.U32 R11, RZ, RZ, R23 ;  /* 0x000000ffff0b7224 */ /* 0x000fc600078e0017 */
[----:B------:R0:W-:Y:S02]  /*4f10*/  STG.E.ENL2.256 desc[UR4][R24.64], R12, R4 ;  /* 0xf800000c1804797f */ /* 0x0001e4000f121804 */
[----:B0-----:R-:W-:Y:S02]  /*4f20*/  IMAD.MOV.U32 R4, RZ, RZ, R22 ;  /* 0x000000ffff047224 */ /* 0x001fe400078e0016 */
[----:B------:R-:W-:Y:S02]  /*4f30*/  IMAD.MOV.U32 R5, RZ, RZ, R17 ;  /* 0x000000ffff057224 */ /* 0x000fe400078e0011 */
[----:B------:R-:W-:Y:S02]  /*4f40*/  IMAD.MOV.U32 R6, RZ, RZ, R16 ;  /* 0x000000ffff067224 */ /* 0x000fe400078e0010 */
[----:B------:R-:W-:-:S05]  /*4f50*/  IMAD.MOV.U32 R7, RZ, RZ, R19 ;  /* 0x000000ffff077224 */ /* 0x000fca00078e0013 */
[----:B------:R-:W-:Y:S01]  /*4f60*/  STG.E.ENL2.256 desc[UR4][R24.64+0x1000], R8, R4 ;  /* 0xf80080081804797f */ /* 0x000fe2000f121804 */
[----:B------:R-:W-:Y:S05]  /*4f70*/  EXIT ;  /* 0x000000000000794d */ /* 0x000fea0003800000 */
.L_x_2674:
        /* <DEDUP_REMOVED lines=16> */
.L_x_2756:


//--------------------- .text._ZN2at6native29vectorized_elementwise_kernelILi8EZZZNS0_16atan_kernel_cudaERNS_18TensorIteratorBaseEENKUlvE0_clEvENKUlvE_clEvEUldE_St5arrayIPcLm2EEEEviT0_T1_ --------------------------
	.section	.text._ZN2at6native29vectorized_elementwise_kernelILi8EZZZNS0_16atan_kernel_cudaERNS_18TensorIteratorBaseEENKUlvE0_clEvENKUlvE_clEvEUldE_St5arrayIPcLm2EEEEviT0_T1_,"ax",@progbits
	.align	128
        .global         _ZN2at6native29vectorized_elementwise_kernelILi8EZZZNS0_16atan_kernel_cudaERNS_18TensorIteratorBaseEENKUlvE0_clEvENKUlvE_clEvEUldE_St5arrayIPcLm2EEEEviT0_T1_
        .type           _ZN2at6native29vectorized_elementwise_kernelILi8EZZZNS0_16atan_kernel_cudaERNS_18TensorIteratorBaseEENKUlvE0_clEvENKUlvE_clEvEUldE_St5arrayIPcLm2EEEEviT0_T1_,@function
        .size           _ZN2at6native29vectorized_elementwise_kernelILi8EZZZNS0_16atan_kernel_cudaERNS_18TensorIteratorBaseEENKUlvE0_clEvENKUlvE_clEvEUldE_St5arrayIPcLm2EEEEviT0_T1_,(.L_x_2757 - _ZN2at6native29vectorized_elementwise_kernelILi8EZZZNS0_16atan_kernel_cudaERNS_18TensorIteratorBaseEENKUlvE0_clEvENKUlvE_clEvEUldE_St5arrayIPcLm2EEEEviT0_T1_)
        .other          _ZN2at6native29vectorized_elementwise_kernelILi8EZZZNS0_16atan_kernel_cudaERNS_18TensorIteratorBaseEENKUlvE0_clEvENKUlvE_clEvEUldE_St5arrayIPcLm2EEEEviT0_T1_,@"STO_CUDA_ENTRY STV_DEFAULT"
_ZN2at6native29vectorized_elementwise_kernelILi8EZZZNS0_16atan_kernel_cudaERNS_18TensorIteratorBaseEENKUlvE0_clEvENKUlvE_clEvEUldE_St5arrayIPcLm2EEEEviT0_T1_:
.text._ZN2at6native29vectorized_elementwise_kernelILi8EZZZNS0_16atan_kernel_cudaERNS_18TensorIteratorBaseEENKUlvE0_clEvENKUlvE_clEvEUldE_St5arrayIPcLm2EEEEviT0_T1_:
        /* <DEDUP_REMOVED lines=82> */
.L_x_2679:
[----:B------:R-:W-:Y:S05]  /*0520*/  BSYNC.RECONVERGENT B1 ;  /* 0x0000000000017941 */ /* 0x000fea0003800200 */
.L_x_2678:
        /* <DEDUP_REMOVED lines=65> */
.L_x_2677:
[----:B------:R-:W-:Y:S05]  /*0940*/  BSYNC.RECONVERGENT B0 ;  /* 0x0000000000007941 */ /* 0x000fea0003800200 */
.L_x_2676:
        /* <DEDUP_REMOVED lines=18> */
.L_x_2683:
[----:B------:R-:W-:Y:S05]  /*0a70*/  BSYNC.RECONVERGENT B1 ;  /* 0x0000000000017941 */ /* 0x000fea0003800200 */
.L_x_2682:
        /* <DEDUP_REMOVED lines=65> */
.L_x_2681:
[----:B------:R-:W-:Y:S05]  /*0e90*/  BSYNC.RECONVERGENT B0 ;  /* 0x0000000000007941 */ /* 0x000fea0003800200 */
.L_x_2680:
        /* <DEDUP_REMOVED lines=18> */
.L_x_2687:
[----:B------:R-:W-:Y:S05]  /*0fc0*/  BSYNC.RECONVERGENT B1 ;  /* 0x0000000000017941 */ /* 0x000fea0003800200 */
.L_x_2686:
        /* <DEDUP_REMOVED lines=65> */
.L_x_2685:
[----:B------:R-:W-:Y:S05]  /*13e0*/  BSYNC.RECONVERGENT B0 ;  /* 0x0000000000007941 */ /* 0x000fea0003800200 */
.L_x_2684:
        /* <DEDUP_REMOVED lines=18> */
.L_x_2691:
[----:B------:R-:W-:Y:S05]  /*1510*/  BSYNC.RECONVERGENT B1 ;  /* 0x0000000000017941 */ /* 0x000fea0003800200 */
.L_x_2690:
        /* <DEDUP_REMOVED lines=65> */
.L_x_2689:
[----:B------:R-:W-:Y:S05]  /*1930*/  BSYNC.RECONVERGENT B0 ;  /* 0x0000000000007941 */ /* 0x000fea0003800200 */
.L_x_2688:
        /* <DEDUP_REMOVED lines=18> */
.L_x_2695:
[----:B------:R-:W-:Y:S05]  /*1a60*/  BSYNC.RECONVERGENT B1 ;  /* 0x0000000000017941 */ /* 0x000fea0003800200 */
.L_x_2694:
        /* <DEDUP_REMOVED lines=65> */
.L_x_2693:
[----:B------:R-:W-:Y:S05]  /*1e80*/  BSYNC.RECONVERGENT B0 ;  /* 0x0000000000007941 */ /* 0x000fea0003800200 */
.L_x_2692:
        /* <DEDUP_REMOVED lines=18> */
.L_x_2699:
[----:B------:R-:W-:Y:S05]  /*1fb0*/  BSYNC.RECONVERGENT B1 ;  /* 0x0000000000017941 */ /* 0x000fea0003800200 */
.L_x_2698:
        /* <DEDUP_REMOVED lines=65> */
.L_x_2697:
[----:B------:R-:W-:Y:S05]  /*23d0*/  BSYNC.RECONVERGENT B0 ;  /* 0x0000000000007941 */ /* 0x000fea0003800200 */
.L_x_2696:
        /* <DEDUP_REMOVED lines=18> */
.L_x_2703:
[----:B------:R-:W-:Y:S05]  /*2500*/  BSYNC.RECONVERGENT B1 ;  /* 0x0000000000017941 */ /* 0x000fea0003800200 */
.L_x_2702:
        /* <DEDUP_REMOVED lines=65> */
.L_x_2701:
[----:B------:R-:W-:Y:S05]  /*2920*/  BSYNC.RECONVERGENT B0 ;  /* 0x0000000000007941 */ /* 0x000fea0003800200 */
.L_x_2700:
        /* <DEDUP_REMOVED lines=18> */
.L_x_2707:
[----:B------:R-:W-:Y:S05]  /*2a50*/  BSYNC.RECONVERGENT B1 ;  /* 0x0000000000017941 */ /* 0x000fea0003800200 */
.L_x_2706:
        /* <DEDUP_REMOVED lines=65> */
.L_x_2705:
[----:B------:R-:W-:Y:S05]  /*2e70*/  BSYNC.RECONVERGENT B0 ;  /* 0x0000000000007941 */ /* 0x000fea0003800200 */
.L_x_2704:
        /* <DEDUP_REMOVED lines=21> */
.L_x_2710:
[----:B------:R-:W-:-:S13]  /*2fd0*/  ISETP.GE.U32.AND P0, PT, R5, R0, PT ;  /* 0x000000000500720c */ /* 0x000fda0003f06070 */
[----:B------:R-:W-:Y:S05]  /*2fe0*/  @P0 BRA `(.L_x_2712) ;  /* 0x0000000000300947 */ /* 0x000fea0003800000 */
[----:B0-----:R-:W0:Y:S01]  /*2ff0*/  LDC.64 R2, c[0x0][0x388] ;  /* 0x0000e200ff027b82 */ /* 0x001e220000000a00 */
[----:B------:R-:W-:Y:S02]  /*3000*/  IMAD.IADD R7, R20, 0x1, R5 ;  /* 0x0000000114077824 */ /* 0x000fe400078e0205 */
[----:B------:R-:W-:Y:S02]  /*3010*/  VIADD R5, R5, 0x80 ;  /* 0x0000008005057836 */ /* 0x000fe40000000000 */
[----:B0-----:R-:W-:-:S05]  /*3020*/  IMAD.WIDE.U32 R2, R7, 0x8, R2 ;  /* 0x0000000807027825 */ /* 0x001fca00078e0002 */
[----:B------:R1:W-:Y:S02]  /*3030*/  STG.E.64 desc[UR4][R2.64], R12 ;  /* 0x0000000c02007986 */ /* 0x0003e4000c101b04 */
.L_x_2711:
[----:B------:R-:W-:-:S13]  /*3040*/  ISETP.GE.U32.AND P0, PT, R5, R0, PT ;  /* 0x000000000500720c */ /* 0x000fda0003f06070 */
[----:B------:R-:W-:Y:S05]  /*3050*/  @P0 BRA `(.L_x_2713) ;  /* 0x0000000000340947 */ /* 0x000fea0003800000 */
[----:B01----:R-:W0:Y:S01]  /*3060*/  LDC.64 R2, c[0x0][0x388] ;  /* 0x0000e200ff027b82 */ /* 0x003e220000000a00 */
[----:B------:R-:W-:Y:S01]  /*3070*/  IADD3 R7, PT, PT, R20, R5, RZ ;  /* 0x0000000514077210 */ /* 0x000fe20007ffe0ff */
[----:B------:R-:W-:-:S04]  /*3080*/  VIADD R5, R5, 0x80 ;  /* 0x0000008005057836 */ /* 0x000fc80000000000 */
[----:B0-----:R-:W-:-:S05]  /*3090*/  IMAD.WIDE.U32 R2, R7, 0x8, R2 ;  /* 0x0000000807027825 */ /* 0x001fca00078e0002 */
[----:B------:R1:W-:Y:S02]  /*30a0*/  STG.E.64 desc[UR4][R2.64], R22 ;  /* 0x0000001602007986 */ /* 0x0003e4000c101b04 */
.L_x_2712:
        /* <DEDUP_REMOVED lines=8> */
.L_x_2713:
[----:B------:R-:W-:Y:S05]  /*3130*/  BSYNC.RELIABLE B1 ;  /* 0x0000000000017941 */ /* 0x000fea0003800100 */
.L_x_2709:
[----:B------:R-:W-:-:S13]  /*3140*/  ISETP.GE.U32.AND P0, PT, R5, R0, PT ;  /* 0x000000000500720c */ /* 0x000fda0003f06070 */
[----:B012---:R-:W0:Y:S01]  /*3150*/  @!P0 LDC.64 R2, c[0x0][0x388] ;  /* 0x0000e200ff028b82 */ /* 0x007e220000000a00 */
[----:B------:R-:W-:Y:S02]  /*3160*/  @!P0 IMAD.IADD R7, R20, 0x1, R5 ;  /* 0x0000000114078824 */ /* 0x000fe400078e0205 */
[----:B------:R-:W-:Y:S02]  /*3170*/  @!P0 VIADD R5, R5, 0x80 ;  /* 0x0000008005058836 */ /* 0x000fe40000000000 */
[----:B0-----:R-:W-:-:S05]  /*3180*/  @!P0 IMAD.WIDE.U32 R2, R7, 0x8, R2 ;  /* 0x0000000807028825 */ /* 0x001fca00078e0002 */
[----:B------:R2:W-:Y:S02]  /*3190*/  @!P0 STG.E.64 desc[UR4][R2.64], R16 ;  /* 0x0000001002008986 */ /* 0x0005e4000c101b04 */
.L_x_2714:
[----:B------:R-:W-:Y:S05]  /*31a0*/  BSYNC.RECONVERGENT B0 ;  /* 0x0000000000007941 */ /* 0x000fea0003800200 */
.L_x_2708:
        /* <DEDUP_REMOVED lines=8> */
.L_x_2675:
        /* <DEDUP_REMOVED lines=96> */
.L_x_2716:
[----:B------:R-:W-:Y:S05]  /*3830*/  BSYNC.RECONVERGENT B0 ;  /* 0x0000000000007941 */ /* 0x000fea0003800200 */
.L_x_2715:
        /* <DEDUP_REMOVED lines=55> */
.L_x_2718:
[----:B------:R-:W-:Y:S05]  /*3bb0*/  BSYNC.RECONVERGENT B0 ;  /* 0x0000000000007941 */ /* 0x000fea0003800200 */
.L_x_2717:
        /* <DEDUP_REMOVED lines=55> */
.L_x_2720:
[----:B------:R-:W-:Y:S05]  /*3f30*/  BSYNC.RECONVERGENT B0 ;  /* 0x0000000000007941 */ /* 0x000fea0003800200 */
.L_x_2719:
        /* <DEDUP_REMOVED lines=53> */
.L_x_2722:
[----:B------:R-:W-:Y:S05]  /*4290*/  BSYNC.RECONVERGENT B0 ;  /* 0x0000000000007941 */ /* 0x000fea0003800200 */
.L_x_2721:
        /* <DEDUP_REMOVED lines=51> */
.L_x_2724:
[----:B------:R-:W-:Y:S05]  /*45d0*/  BSYNC.RECONVERGENT B0 ;  /* 0x0000000000007941 */ /* 0x000fea0003800200 */
.L_x_2723:
        /* <DEDUP_REMOVED lines=49> */
.L_x_2726:
[----:B------:R-:W-:Y:S05]  /*48f0*/  BSYNC.RECONVERGENT B0 ;  /* 0x0000000000007941 */ /* 0x000fea0003800200 */
.L_x_2725:
        /* <DEDUP_REMOVED lines=49> */
.L_x_2728:
[----:B------:R-:W-:Y:S05]  /*4c10*/  BSYNC.RECONVERGENT B0 ;  /* 0x0000000000007941 */ /* 0x000fea0003800200 */
.L_x_2727:
        /* <DEDUP_REMOVED lines=54> */
.L_x_2729:
        /* <DEDUP_REMOVED lines=16> */
.L_x_2757:


//--------------------- .nv.global.init           --------------------------
	.section	.nv.global.init,"aw",@progbits
.nv.global.init:
	.type		$str$6,@object
	.size		$str$6,(__unnamed_1 - $str$6)
$str$6:
        /*0000*/ 	.byte	0x66, 0x61, 0x6c, 0x73, 0x65, 0x00
	.type		__unnamed_1,@object
	.size		__unnamed_1,(__unnamed_5 - __unnamed_1)
__unnamed_1:
        /*0006*/ 	.byte	0x66, 0x65, 0x74, 0x63, 0x68, 0x5f, 0x61, 0x6e, 0x64, 0x5f, 0x63, 0x61, 0x73, 0x74, 0x00
	.type		__unnamed_5,@object
	.size		__unnamed_5,(__unnamed_3 - __unnamed_5)
__unnamed_5:
        /*0015*/ 	.byte	0x66, 0x65, 0x74, 0x63, 0x68, 0x5f, 0x61, 0x6e, 0x64, 0x5f, 0x63, 0x61, 0x73, 0x74, 0x00
	.type		__unnamed_3,@object
	.size		__unnamed_3,(__unnamed_7 - __unnamed_3)
__unnamed_3:
        /*0024*/ 	.byte	0x66, 0x65, 0x74, 0x63, 0x68, 0x5f, 0x61, 0x6e, 0x64, 0x5f, 0x63, 0x61, 0x73, 0x74, 0x00
	.type		__unnamed_7,@object
	.size		__unnamed_7,(__unnamed_2 - __unnamed_7)
__unnamed_7:
        /*0033*/ 	.byte	0x66, 0x65, 0x74, 0x63, 0x68, 0x5f, 0x61, 0x6e, 0x64, 0x5f, 0x63, 0x61, 0x73, 0x74, 0x00
	.type		__unnamed_2,@object
	.size		__unnamed_2,(__unnamed_6 - __unnamed_2)
__unnamed_2:
        /*0042*/ 	.byte	0x63, 0x61, 0x73, 0x74, 0x5f, 0x61, 0x6e, 0x64, 0x5f, 0x73, 0x74, 0x6f, 0x72, 0x65, 0x00
	.type		__unnamed_6,@object
	.size		__unnamed_6,(__unnamed_4 - __unnamed_6)
__unnamed_6:
        /*0051*/ 	.byte	0x63, 0x61, 0x73, 0x74, 0x5f, 0x61, 0x6e, 0x64, 0x5f, 0x73, 0x74, 0x6f, 0x72, 0x65, 0x00
	.type		__unnamed_4,@object
	.size		__unnamed_4,(__unnamed_8 - __unnamed_4)
__unnamed_4:
        /*0060*/ 	.byte	0x63, 0x61, 0x73, 0x74, 0x5f, 0x61, 0x6e, 0x64, 0x5f, 0x73, 0x74, 0x6f, 0x72, 0x65, 0x00
	.type		__unnamed_8,@object
	.size		__unnamed_8,($str$7 - __unnamed_8)
__unnamed_8:
        /*006f*/ 	.byte	0x63, 0x61, 0x73, 0x74, 0x5f, 0x61, 0x6e, 0x64, 0x5f, 0x73, 0x74, 0x6f, 0x72, 0x65, 0x00
	.type		$str$7,@object
	.size		$str$7,(.L_37 - $str$7)
$str$7:
        /*007e*/ 	.byte	0x2f, 0x72, 0x6f, 0x6f, 0x74, 0x2f, 0x2e, 0x70, 0x79, 0x65, 0x6e, 0x76, 0x2f, 0x76, 0x65, 0x72
        /*008e*/ 	.byte	0x73, 0x69, 0x6f, 0x6e, 0x73, 0x2f, 0x33, 0x2e, 0x31, 0x33, 0x2e, 0x31, 0x32, 0x2f, 0x6c, 0x69
        /*009e*/ 	.byte	0x62, 0x2f, 0x70, 0x79, 0x74, 0x68, 0x6f, 0x6e, 0x33, 0x2e, 0x31, 0x33, 0x2f, 0x73, 0x69, 0x74
        /*00ae*/ 	.byte	0x65, 0x2d, 0x70, 0x61, 0x63, 0x6b, 0x61, 0x67, 0x65, 0x73, 0x2f, 0x74, 0x6f, 0x72, 0x63, 0x68
        /*00be*/ 	.byte	0x2f, 0x69, 0x6e, 0x63, 0x6c, 0x75, 0x64, 0x65, 0x2f, 0x63, 0x31, 0x30, 0x2f, 0x63, 0x6f, 0x72
        /*00ce*/ 	.byte	0x65, 0x2f, 0x44, 0x79, 0x6e, 0x61, 0x6d, 0x69, 0x63, 0x43, 0x61, 0x73, 0x74, 0x2e, 0x68, 0x00
.L_37:


//--------------------- .nv.shared.reserved.0     --------------------------
	.section	.nv.shared.reserved.0,"aw",@nobits
	.weak		__nv_reservedSMEM_offset_0_alias
	.size		__nv_reservedSMEM_offset_0_alias, 0, 64
	.other		__nv_reservedSMEM_offset_0_alias,@"STO_CUDA_RESERVED_SHARED STV_DEFAULT"
__nv_reservedSMEM_offset_0_alias:
	.zero		0
	.zero		64


//--------------------- .nv.global                --------------------------
	.section	.nv.global,"aw",@nobits
.nv.global:
	.type		_ZN58_INTERNAL_66ba2b59_27_UnaryGeometricAtanKernel_cu_58c500494cuda3std3__48in_placeE,@object
	.size		_ZN58_INTERNAL_66ba2b59_27_UnaryGeometricAtanKernel_cu_58c500494cuda3std3__48in_placeE,(_ZN58_INTERNAL_66ba2b59_27_UnaryGeometricAtanKernel_cu_58c500494cuda3std6ranges3__45__cpo8distanceE - _ZN58_INTERNAL_66ba2b59_27_UnaryGeometricAtanKernel_cu_58c500494cuda3std3__48in_placeE)
_ZN58_INTERNAL_66ba2b59_27_UnaryGeometricAtanKernel_cu_58c500494cuda3std3__48in_placeE:
	.zero		1
	.type		_ZN58_INTERNAL_66ba2b59_27_UnaryGeometricAtanKernel_cu_58c500494cuda3std6ranges3__45__cpo8distanceE,@object
	.size		_ZN58_INTERNAL_66ba2b59_27_UnaryGeometricAtanKernel_cu_58c500494cuda3std6ranges3__45__cpo8distanceE,(_ZN58_INTERNAL_66ba2b59_27_UnaryGeometricAtanKernel_cu_58c500494cuda3std3__45__cpo6cbeginE - _ZN58_INTERNAL_66ba2b59_27_UnaryGeometricAtanKernel_cu_58c500494cuda3std6ranges3__45__cpo8distanceE)
_ZN58_INTERNAL_66ba2b59_27_UnaryGeometricAtanKernel_cu_58c500494cuda3std6ranges3__45__cpo8distanceE:
	.zero		1
	.type		_ZN58_INTERNAL_66ba2b59_27_UnaryGeometricAtanKernel_cu_58c500494cuda3std3__45__cpo6cbeginE,@object
	.size		_ZN58_INTERNAL_66ba2b59_27_UnaryGeometricAtanKernel_cu_58c500494cuda3std3__45__cpo6cbeginE,(_ZN58_INTERNAL_66ba2b59_27_UnaryGeometricAtanKernel_cu_58c500494cuda3std6ranges3__45__cpo7advanceE - _ZN58_INTERNAL_66ba2b59_27_UnaryGeometricAtanKernel_cu_58c500494cuda3std3__45__cpo6cbeginE)
_ZN58_INTERNAL_66ba2b59_27_UnaryGeometricAtanKernel_cu_58c500494cuda3std3__45__cpo6cbeginE:
	.zero		1
	.type		_ZN58_INTERNAL_66ba2b59_27_UnaryGeometricAtanKernel_cu_58c500494cuda3std6ranges3__45__cpo7advanceE,@object
	.size		_ZN58_INTERNAL_66ba2b59_27_UnaryGeometricAtanKernel_cu_58c500494cuda3std6ranges3__45__cpo7advanceE,(_ZN58_INTERNAL_66ba2b59_27_UnaryGeometricAtanKernel_cu_58c500494cuda3std3__45__cpo7crbeginE - _ZN58_INTERNAL_66ba2b59_27_UnaryGeometricAtanKernel_cu_58c500494cuda3std6ranges3__45__cpo7advanceE)
_ZN58_INTERNAL_66ba2b59_27_UnaryGeometricAtanKernel_cu_58c500494cuda3std6ranges3__45__cpo7advanceE:
	.zero		1
	.type		_ZN58_INTERNAL_66ba2b59_27_UnaryGeometricAtanKernel_cu_58c500494cuda3std3__45__cpo7crbeginE,@object
	.size		_ZN58_INTERNAL_66ba2b59_27_UnaryGeometricAtanKernel_cu_58c500494cuda3std3__45__cpo7crbeginE,(_ZN58_INTERNAL_66ba2b59_27_UnaryGeometricAtanKernel_cu_58c500494cuda3std6ranges3__45__cpo4dataE - _ZN58_INTERNAL_66ba2b59_27_UnaryGeometricAtanKernel_cu_58c500494cuda3std3__45__cpo7crbeginE)
_ZN58_INTERNAL_66ba2b59_27_UnaryGeometricAtanKernel_cu_58c500494cuda3std3__45__cpo7crbeginE:
	.zero		1
	.type		_ZN58_INTERNAL_66ba2b59_27_UnaryGeometricAtanKernel_cu_58c500494cuda3std6ranges3__45__cpo4dataE,@object
	.size		_ZN58_INTERNAL_66ba2b59_27_UnaryGeometricAtanKernel_cu_58c500494cuda3std6ranges3__45__cpo4dataE,(_ZN58_INTERNAL_66ba2b59_27_UnaryGeometricAtanKernel_cu_58c500494cuda3std6ranges3__45__cpo5beginE - _ZN58_INTERNAL_66ba2b59_27_UnaryGeometricAtanKernel_cu_58c500494cuda3std6ranges3__45__cpo4dataE)
_ZN58_INTERNAL_66ba2b59_27_UnaryGeometricAtanKernel_cu_58c500494cuda3std6ranges3__45__cpo4dataE:
	.zero		1
	.type		_ZN58_INTERNAL_66ba2b59_27_UnaryGeometricAtanKernel_cu_58c500494cuda3std6ranges3__45__cpo5beginE,@object
	.size		_ZN58_INTERNAL_66ba2b59_27_UnaryGeometricAtanKernel_cu_58c500494cuda3std6ranges3__45__cpo5beginE,(_ZN58_INTERNAL_66ba2b59_27_UnaryGeometricAtanKernel_cu_58c500494cuda3std3__460_GLOBAL__N__66ba2b59_27_UnaryGeometricAtanKernel_cu_58c500496ignoreE - _ZN58_INTERNAL_66ba2b59_27_UnaryGeometricAtanKernel_cu_58c500494cuda3std6ranges3__45__cpo5beginE)
_ZN58_INTERNAL_66ba2b59_27_UnaryGeometricAtanKernel_cu_58c500494cuda3std6ranges3__45__cpo5beginE:
	.zero		1
	.type		_ZN58_INTERNAL_66ba2b59_27_UnaryGeometricAtanKernel_cu_58c500494cuda3std3__460_GLOBAL__N__66ba2b59_27_UnaryGeometricAtanKernel_cu_58c500496ignoreE,@object
	.size		_ZN58_INTERNAL_66ba2b59_27_UnaryGeometricAtanKernel_cu_58c500494cuda3std3__460_GLOBAL__N__66ba2b59_27_UnaryGeometricAtanKernel_cu_58c500496ignoreE,(_ZN58_INTERNAL_66ba2b59_27_UnaryGeometricAtanKernel_cu_58c500494cuda3std6ranges3__45__cpo4sizeE - _ZN58_INTERNAL_66ba2b59_27_UnaryGeometricAtanKernel_cu_58c500494cuda3std3__460_GLOBAL__N__66ba2b59_27_UnaryGeometricAtanKernel_cu_58c500496ignoreE)
_ZN58_INTERNAL_66ba2b59_27_UnaryGeometricAtanKernel_cu_58c500494cuda3std3__460_GLOBAL__N__66ba2b59_27_UnaryGeometricAtanKernel_cu_58c500496ignoreE:
	.zero		1
	.type		_ZN58_INTERNAL_66ba2b59_27_UnaryGeometricAtanKernel_cu_58c500494cuda3std6ranges3__45__cpo4sizeE,@object
	.size		_ZN58_INTERNAL_66ba2b59_27_UnaryGeometricAtanKernel_cu_58c500494cuda3std6ranges3__45__cpo4sizeE,(_ZN58_INTERNAL_66ba2b59_27_UnaryGeometricAtanKernel_cu_58c500494cuda3std3__45__cpo5beginE - _ZN58_INTERNAL_66ba2b59_27_UnaryGeometricAtanKernel_cu_58c500494cuda3std6ranges3__45__cpo4sizeE)
_ZN58_INTERNAL_66ba2b59_27_UnaryGeometricAtanKernel_cu_58c500494cuda3std6ranges3__45__cpo4sizeE:
	.zero		1
	.type		_ZN58_INTERNAL_66ba2b59_27_UnaryGeometricAtanKernel_cu_58c500494cuda3std3__45__cpo5beginE,@object
	.size		_ZN58_INTERNAL_66ba2b59_27_UnaryGeometricAtanKernel_cu_58c500494cuda3std3__45__cpo5beginE,(_ZN58_INTERNAL_66ba2b59_27_UnaryGeometricAtanKernel_cu_58c500494cuda3std6ranges3__45__cpo6cbeginE - _ZN58_INTERNAL_66ba2b59_27_UnaryGeometricAtanKernel_cu_58c500494cuda3std3__45__cpo5beginE)
_ZN58_INTERNAL_66ba2b59_27_UnaryGeometricAtanKernel_cu_58c500494cuda3std3__45__cpo5beginE:
	.zero		1
	.type		_ZN58_INTERNAL_66ba2b59_27_UnaryGeometricAtanKernel_cu_58c500494cuda3std6ranges3__45__cpo6cbeginE,@object
	.size		_ZN58_INTERNAL_66ba2b59_27_UnaryGeometricAtanKernel_cu_58c500494cuda3std6ranges3__45__cpo6cbeginE,(_ZN58_INTERNAL_66ba2b59_27_UnaryGeometricAtanKernel_cu_58c500494cuda3std3__45__cpo6rbeginE - _ZN58_INTERNAL_66ba2b59_27_UnaryGeometricAtanKernel_cu_58c500494cuda3std6ranges3__45__cpo6cbeginE)
_ZN58_INTERNAL_66ba2b59_27_UnaryGeometricAtanKernel_cu_58c500494cuda3std6ranges3__45__cpo6cbeginE:
	.zero		1
	.type		_ZN58_INTERNAL_66ba2b59_27_UnaryGeometricAtanKernel_cu_58c500494cuda3std3__45__cpo6rbeginE,@object
	.size		_ZN58_INTERNAL_66ba2b59_27_UnaryGeometricAtanKernel_cu_58c500494cuda3std3__45__cpo6rbeginE,(_ZN58_INTERNAL_66ba2b59_27_UnaryGeometricAtanKernel_cu_58c500494cuda3std6ranges3__45__cpo4nextE - _ZN58_INTERNAL_66ba2b59_27_UnaryGeometricAtanKernel_cu_58c500494cuda3std3__45__cpo6rbeginE)
_ZN58_INTERNAL_66ba2b59_27_UnaryGeometricAtanKernel_cu_58c500494cuda3std3__45__cpo6rbeginE:
	.zero		1
	.type		_ZN58_INTERNAL_66ba2b59_27_UnaryGeometricAtanKernel_cu_58c500494cuda3std6ranges3__45__cpo4nextE,@object
	.size		_ZN58_INTERNAL_66ba2b59_27_UnaryGeometricAtanKernel_cu_58c500494cuda3std6ranges3__45__cpo4nextE,(_ZN58_INTERNAL_66ba2b59_27_UnaryGeometricAtanKernel_cu_58c500494cuda3std6ranges3__45__cpo4swapE - _ZN58_INTERNAL_66ba2b59_27_UnaryGeometricAtanKernel_cu_58c500494cuda3std6ranges3__45__cpo4nextE)
_ZN58_INTERNAL_66ba2b59_27_UnaryGeometricAtanKernel_cu_58c500494cuda3std6ranges3__45__cpo4nextE:
	.zero		1
	.type		_ZN58_INTERNAL_66ba2b59_27_UnaryGeometricAtanKernel_cu_58c500494cuda3std6ranges3__45__cpo4swapE,@object
	.size		_ZN58_INTERNAL_66ba2b59_27_UnaryGeometricAtanKernel_cu_58c500494cuda3std6ranges3__45__cpo4swapE,(_ZN58_INTERNAL_66ba2b59_27_UnaryGeometricAtanKernel_cu_58c500494cuda3std3__420unreachable_sentinelE - _ZN58_INTERNAL_66ba2b59_27_UnaryGeometricAtanKernel_cu_58c500494cuda3std6ranges3__45__cpo4swapE)
_ZN58_INTERNAL_66ba2b59_27_UnaryGeometricAtanKernel_cu_58c500494cuda3std6ranges3__45__cpo4swapE:
	.zero		1
	.type		_ZN58_INTERNAL_66ba2b59_27_UnaryGeometricAtanKernel_cu_58c500494cuda3std3__420unreachable_sentinelE,@object
	.size		_ZN58_INTERNAL_66ba2b59_27_UnaryGeometricAtanKernel_cu_58c500494cuda3std3__420unreachable_sentinelE,(_ZN58_INTERNAL_66ba2b59_27_UnaryGeometricAtanKernel_cu_58c500496thrust24THRUST_300001_SM_1000_NS6system6detail10sequential3seqE - _ZN58_INTERNAL_66ba2b59_27_UnaryGeometricAtanKernel_cu_58c500494cuda3std3__420unreachable_sentinelE)
_ZN58_INTERNAL_66ba2b59_27_UnaryGeometricAtanKernel_cu_58c500494cuda3std3__420unreachable_sentinelE:
	.zero		1
	.type		_ZN58_INTERNAL_66ba2b59_27_UnaryGeometricAtanKernel_cu_58c500496thrust24THRUST_300001_SM_1000_NS6system6detail10sequential3seqE,@object
	.size		_ZN58_INTERNAL_66ba2b59_27_UnaryGeometricAtanKernel_cu_58c500496thrust24THRUST_300001_SM_1000_NS6system6detail10sequential3seqE,(_ZN58_INTERNAL_66ba2b59_27_UnaryGeometricAtanKernel_cu_58c500494cuda3std3__45__cpo4cendE - _ZN58_INTERNAL_66ba2b59_27_UnaryGeometricAtanKernel_cu_58c500496thrust24THRUST_300001_SM_1000_NS6system6detail10sequential3seqE)
_ZN58_INTERNAL_66ba2b59_27_UnaryGeometricAtanKernel_cu_58c500496thrust24THRUST_300001_SM_1000_NS6system6detail10sequential3seqE:
	.zero		1
	.type		_ZN58_INTERNAL_66ba2b59_27_UnaryGeometricAtanKernel_cu_58c500494cuda3std3__45__cpo4cendE,@object
	.size		_ZN58_INTERNAL_66ba2b59_27_UnaryGeometricAtanKernel_cu_58c500494cuda3std3__45__cpo4cendE,(_ZN58_INTERNAL_66ba2b59_27_UnaryGeometricAtanKernel_cu_58c500494cuda3std6ranges3__45__cpo9iter_swapE - _ZN58_INTERNAL_66ba2b59_27_UnaryGeometricAtanKernel_cu_58c500494cuda3std3__45__cpo4cendE)
_ZN58_INTERNAL_66ba2b59_27_UnaryGeometricAtanKernel_cu_58c500494cuda3std3__45__cpo4cendE:
	.zero		1
	.type		_ZN58_INTERNAL_66ba2b59_27_UnaryGeometricAtanKernel_cu_58c500494cuda3std6ranges3__45__cpo9iter_swapE,@object
	.size		_ZN58_INTERNAL_66ba2b59_27_UnaryGeometricAtanKernel_cu_58c500494cuda3std6ranges3__45__cpo9iter_swapE,(_ZN58_INTERNAL_66ba2b59_27_UnaryGeometricAtanKernel_cu_58c500494cuda3std3__45__cpo5crendE - _ZN58_INTERNAL_66ba2b59_27_UnaryGeometricAtanKernel_cu_58c500494cuda3std6ranges3__45__cpo9iter_swapE)
_ZN58_INTERNAL_66ba2b59_27_UnaryGeometricAtanKernel_cu_58c500494cuda3std6ranges3__45__cpo9iter_swapE:
	.zero		1
	.type		_ZN58_INTERNAL_66ba2b59_27_UnaryGeometricAtanKernel_cu_58c500494cuda3std3__45__cpo5crendE,@object
	.size		_ZN58_INTERNAL_66ba2b59_27_UnaryGeometricAtanKernel_cu_58c500494cuda3std3__45__cpo5crendE,(_ZN58_INTERNAL_66ba2b59_27_UnaryGeometricAtanKernel_cu_58c500494cuda3std6ranges3__45__cpo5cdataE - _ZN58_INTERNAL_66ba2b59_27_UnaryGeometricAtanKernel_cu_58c500494cuda3std3__45__cpo5crendE)
_ZN58_INTERNAL_66ba2b59_27_UnaryGeometricAtanKernel_cu_58c500494cuda3std3__45__cpo5crendE:
	.zero		1
	.type		_ZN58_INTERNAL_66ba2b59_27_UnaryGeometricAtanKernel_cu_58c500494cuda3std6ranges3__45__cpo5cdataE,@object
	.size		_ZN58_INTERNAL_66ba2b59_27_UnaryGeometricAtanKernel_cu_58c500494cuda3std6ranges3__45__cpo5cdataE,(_ZN58_INTERNAL_66ba2b59_27_UnaryGeometricAtanKernel_cu_58c500494cuda3std6ranges3__45__cpo3endE - _ZN58_INTERNAL_66ba2b59_27_UnaryGeometricAtanKernel_cu_58c500494cuda3std6ranges3__45__cpo5cdataE)
_ZN58_INTERNAL_66ba2b59_27_UnaryGeometricAtanKernel_cu_58c500494cuda3std6ranges3__45__cpo5cdataE:
	.zero		1
	.type		_ZN58_INTERNAL_66ba2b59_27_UnaryGeometricAtanKernel_cu_58c500494cuda3std6ranges3__45__cpo3endE,@object
	.size		_ZN58_INTERNAL_66ba2b59_27_UnaryGeometricAtanKernel_cu_58c500494cuda3std6ranges3__45__cpo3endE,(_ZN58_INTERNAL_66ba2b59_27_UnaryGeometricAtanKernel_cu_58c500494cuda3std3__419piecewise_constructE - _ZN58_INTERNAL_66ba2b59_27_UnaryGeometricAtanKernel_cu_58c500494cuda3std6ranges3__45__cpo3endE)
_ZN58_INTERNAL_66ba2b59_27_UnaryGeometricAtanKernel_cu_58c500494cuda3std6ranges3__45__cpo3endE:
	.zero		1
	.type		_ZN58_INTERNAL_66ba2b59_27_UnaryGeometricAtanKernel_cu_58c500494cuda3std3__419piecewise_constructE,@object
	.size		_ZN58_INTERNAL_66ba2b59_27_UnaryGeometricAtanKernel_cu_58c500494cuda3std3__419piecewise_constructE,(_ZN58_INTERNAL_66ba2b59_27_UnaryGeometricAtanKernel_cu_58c500494cuda3std6ranges3__45__cpo5ssizeE - _ZN58_INTERNAL_66ba2b59_27_UnaryGeometricAtanKernel_cu_58c500494cuda3std3__419piecewise_constructE)
_ZN58_INTERNAL_66ba2b59_27_UnaryGeometricAtanKernel_cu_58c500494cuda3std3__419piecewise_constructE:
	.zero		1
	.type		_ZN58_INTERNAL_66ba2b59_27_UnaryGeometricAtanKernel_cu_58c500494cuda3std6ranges3__45__cpo5ssizeE,@object
	.size		_ZN58_INTERNAL_66ba2b59_27_UnaryGeometricAtanKernel_cu_58c500494cuda3std6ranges3__45__cpo5ssizeE,(_ZN58_INTERNAL_66ba2b59_27_UnaryGeometricAtanKernel_cu_58c500494cuda3std3__45__cpo3endE - _ZN58_INTERNAL_66ba2b59_27_UnaryGeometricAtanKernel_cu_58c500494cuda3std6ranges3__45__cpo5ssizeE)
_ZN58_INTERNAL_66ba2b59_27_UnaryGeometricAtanKernel_cu_58c500494cuda3std6ranges3__45__cpo5ssizeE:
	.zero		1
	.type		_ZN58_INTERNAL_66ba2b59_27_UnaryGeometricAtanKernel_cu_58c500494cuda3std3__45__cpo3endE,@object
	.size		_ZN58_INTERNAL_66ba2b59_27_UnaryGeometricAtanKernel_cu_58c500494cuda3std3__45__cpo3endE,(_ZN58_INTERNAL_66ba2b59_27_UnaryGeometricAtanKernel_cu_58c500494cuda3std6ranges3__45__cpo4cendE - _ZN58_INTERNAL_66ba2b59_27_UnaryGeometricAtanKernel_cu_58c500494cuda3std3__45__cpo3endE)
_ZN58_INTERNAL_66ba2b59_27_UnaryGeometricAtanKernel_cu_58c500494cuda3std3__45__cpo3endE:
	.zero		1
	.type		_ZN58_INTERNAL_66ba2b59_27_UnaryGeometricAtanKernel_cu_58c500494cuda3std6ranges3__45__cpo4cendE,@object
	.size		_ZN58_INTERNAL_66ba2b59_27_UnaryGeometricAtanKernel_cu_58c500494cuda3std6ranges3__45__cpo4cendE,(_ZN58_INTERNAL_66ba2b59_27_UnaryGeometricAtanKernel_cu_58c500494cuda3std3__45__cpo4rendE - _ZN58_INTERNAL_66ba2b59_27_UnaryGeometricAtanKernel_cu_58c500494cuda3std6ranges3__45__cpo4cendE)
_ZN58_INTERNAL_66ba2b59_27_UnaryGeometricAtanKernel_cu_58c500494cuda3std6ranges3__45__cpo4cendE:
	.zero		1
	.type		_ZN58_INTERNAL_66ba2b59_27_UnaryGeometricAtanKernel_cu_58c500494cuda3std3__45__cpo4rendE,@object
	.size		_ZN58_INTERNAL_66ba2b59_27_UnaryGeometricAtanKernel_cu_58c500494cuda3std3__45__cpo4rendE,(_ZN58_INTERNAL_66ba2b59_27_UnaryGeometricAtanKernel_cu_58c500494cuda3std6ranges3__45__cpo4prevE - _ZN58_INTERNAL_66ba2b59_27_UnaryGeometricAtanKernel_cu_58c500494cuda3std3__45__cpo4rendE)
_ZN58_INTERNAL_66ba2b59_27_UnaryGeometricAtanKernel_cu_58c500494cuda3std3__45__cpo4rendE:
	.zero		1
	.type		_ZN58_INTERNAL_66ba2b59_27_UnaryGeometricAtanKernel_cu_58c500494cuda3std6ranges3__45__cpo4prevE,@object
	.size		_ZN58_INTERNAL_66ba2b59_27_UnaryGeometricAtanKernel_cu_58c500494cuda3std6ranges3__45__cpo4prevE,(_ZN58_INTERNAL_66ba2b59_27_UnaryGeometricAtanKernel_cu_58c500494cuda3std6ranges3__45__cpo9iter_moveE - _ZN58_INTERNAL_66ba2b59_27_UnaryGeometricAtanKernel_cu_58c500494cuda3std6ranges3__45__cpo4prevE)
_ZN58_INTERNAL_66ba2b59_27_UnaryGeometricAtanKernel_cu_58c500494cuda3std6ranges3__45__cpo4prevE:
	.zero		1
	.type		_ZN58_INTERNAL_66ba2b59_27_UnaryGeometricAtanKernel_cu_58c500494cuda3std6ranges3__45__cpo9iter_moveE,@object
	.size		_ZN58_INTERNAL_66ba2b59_27_UnaryGeometricAtanKernel_cu_58c500494cuda3std6ranges3__45__cpo9iter_moveE,(.L_21 - _ZN58_INTERNAL_66ba2b59_27_UnaryGeometricAtanKernel_cu_58c500494cuda3std6ranges3__45__cpo9iter_moveE)
_ZN58_INTERNAL_66ba2b59_27_UnaryGeometricAtanKernel_cu_58c500494cuda3std6ranges3__45__cpo9iter_moveE:
	.zero		1
.L_21:


//--------------------- .nv.constant0._ZN2at6native18elementwise_kernelILi128ELi4EZNS0_15gpu_kernel_implIZZZNS0_16atan_kernel_cudaERNS_18TensorIteratorBaseEENKUlvE0_clEvENKUlvE2_clEvEUlN3c108BFloat16EE_EEvS4_RKT_EUliE_EEviT1_ --------------------------
	.section	.nv.constant0._ZN2at6native18elementwise_kernelILi128ELi4EZNS0_15gpu_kernel_implIZZZNS0_16atan_kernel_cudaERNS_18TensorIteratorBaseEENKUlvE0_clEvENKUlvE2_clEvEUlN3c108BFloat16EE_EEvS4_RKT_EUliE_EEviT1_,"a",@progbits
	.sectionflags	@""
	.align	4
.nv.constant0._ZN2at6native18elementwise_kernelILi128ELi4EZNS0_15gpu_kernel_implIZZZNS0_16atan_kernel_cudaERNS_18TensorIteratorBaseEENKUlvE0_clEvENKUlvE2_clEvEUlN3c108BFloat16EE_EEvS4_RKT_EUliE_EEviT1_:
	.zero		1440


//--------------------- .nv.constant0._ZN2at6native27unrolled_elementwise_kernelIZZZNS0_16atan_kernel_cudaERNS_18TensorIteratorBaseEENKUlvE0_clEvENKUlvE2_clEvEUlN3c108BFloat16EE_St5arrayIPcLm2EELi4E23TrivialOffsetCalculatorILi1EjESD_NS0_6memory12LoadWithCastILi1EEENSE_13StoreWithCastILi1EEEEEviT_T0_T2_T3_T4_T5_ --------------------------
	.section	.nv.constant0._ZN2at6native27unrolled_elementwise_kernelIZZZNS0_16atan_kernel_cudaERNS_18TensorIteratorBaseEENKUlvE0_clEvENKUlvE2_clEvEUlN3c108BFloat16EE_St5arrayIPcLm2EELi4E23TrivialOffsetCalculatorILi1EjESD_NS0_6memory12LoadWithCastILi1EEENSE_13StoreWithCastILi1EEEEEviT_T0_T2_T3_T4_T5_,"a",@progbits
	.sectionflags	@""
	.align	4
.nv.constant0._ZN2at6native27unrolled_elementwise_kernelIZZZNS0_16atan_kernel_cudaERNS_18TensorIteratorBaseEENKUlvE0_clEvENKUlvE2_clEvEUlN3c108BFloat16EE_St5arrayIPcLm2EELi4E23TrivialOffsetCalculatorILi1EjESD_NS0_6memory12LoadWithCastILi1EEENSE_13StoreWithCastILi1EEEEEviT_T0_T2_T3_T4_T5_:
	.zero		940


//--------------------- .nv.constant0._ZN2at6native18elementwise_kernelILi128ELi4EZNS0_22gpu_kernel_impl_nocastIZZZNS0_16atan_kernel_cudaERNS_18TensorIteratorBaseEENKUlvE0_clEvENKUlvE2_clEvEUlN3c108BFloat16EE_EEvS4_RKT_EUliE_EEviT1_ --------------------------
	.section	.nv.constant0._ZN2at6native18elementwise_kernelILi128ELi4EZNS0_22gpu_kernel_impl_nocastIZZZNS0_16atan_kernel_cudaERNS_18TensorIteratorBaseEENKUlvE0_clEvENKUlvE2_clEvEUlN3c108BFloat16EE_EEvS4_RKT_EUliE_EEviT1_,"a",@progbits
	.sectionflags	@""
	.align	4
.nv.constant0._ZN2at6native18elementwise_kernelILi128ELi4EZNS0_22gpu_kernel_impl_nocastIZZZNS0_16atan_kernel_cudaERNS_18TensorIteratorBaseEENKUlvE0_clEvENKUlvE2_clEvEUlN3c108BFloat16EE_EEvS4_RKT_EUliE_EEviT1_:
	.zero		1440


//--------------------- .nv.constant0._ZN2at6native27unrolled_elementwise_kernelIZZZNS0_16atan_kernel_cudaERNS_18TensorIteratorBaseEENKUlvE0_clEvENKUlvE2_clEvEUlN3c108BFloat16EE_St5arrayIPcLm2EELi4E23TrivialOffsetCalculatorILi1EjESD_NS0_6memory15LoadWithoutCastENSE_16StoreWithoutCastEEEviT_T0_T2_T3_T4_T5_ --------------------------
	.section	.nv.constant0._ZN2at6native27unrolled_elementwise_kernelIZZZNS0_16atan_kernel_cudaERNS_18TensorIteratorBaseEENKUlvE0_clEvENKUlvE2_clEvEUlN3c108BFloat16EE_St5arrayIPcLm2EELi4E23TrivialOffsetCalculatorILi1EjESD_NS0_6memory15LoadWithoutCastENSE_16StoreWithoutCastEEEviT_T0_T2_T3_T4_T5_,"a",@progbits
	.sectionflags	@""
	.align	4
.nv.constant0._ZN2at6native27unrolled_elementwise_kernelIZZZNS0_16atan_kernel_cudaERNS_18TensorIteratorBaseEENKUlvE0_clEvENKUlvE2_clEvEUlN3c108BFloat16EE_St5arrayIPcLm2EELi4E23TrivialOffsetCalculatorILi1EjESD_NS0_6memory15LoadWithoutCastENSE_16StoreWithoutCastEEEviT_T0_T2_T3_T4_T5_:
	.zero		924


//--------------------- .nv.constant0._ZN2at6native29vectorized_elementwise_kernelILi2EZZZNS0_16atan_kernel_cudaERNS_18TensorIteratorBaseEENKUlvE0_clEvENKUlvE2_clEvEUlN3c108BFloat16EE_St5arrayIPcLm2EEEEviT0_T1_ --------------------------
	.section	.nv.constant0._ZN2at6native29vectorized_elementwise_kernelILi2EZZZNS0_16atan_kernel_cudaERNS_18TensorIteratorBaseEENKUlvE0_clEvENKUlvE2_clEvEUlN3c108BFloat16EE_St5arrayIPcLm2EEEEviT0_T1_,"a",@progbits
	.sectionflags	@""
	.align	4
.nv.constant0._ZN2at6native29vectorized_elementwise_kernelILi2EZZZNS0_16atan_kernel_cudaERNS_18TensorIteratorBaseEENKUlvE0_clEvENKUlvE2_clEvEUlN3c108BFloat16EE_St5arrayIPcLm2EEEEviT0_T1_:
	.zero		920


//--------------------- .nv.constant0._ZN2at6native29vectorized_elementwise_kernelILi4EZZZNS0_16atan_kernel_cudaERNS_18TensorIteratorBaseEENKUlvE0_clEvENKUlvE2_clEvEUlN3c108BFloat16EE_St5arrayIPcLm2EEEEviT0_T1_ --------------------------
	.section	.nv.constant0._ZN2at6native29vectorized_elementwise_kernelILi4EZZZNS0_16atan_kernel_cudaERNS_18TensorIteratorBaseEENKUlvE0_clEvENKUlvE2_clEvEUlN3c108BFloat16EE_St5arrayIPcLm2EEEEviT0_T1_,"a",@progbits
	.sectionflags	@""
	.align	4
.nv.constant0._ZN2at6native29vectorized_elementwise_kernelILi4EZZZNS0_16atan_kernel_cudaERNS_18TensorIteratorBaseEENKUlvE0_clEvENKUlvE2_clEvEUlN3c108BFloat16EE_St5arrayIPcLm2EEEEviT0_T1_:
	.zero		920


//--------------------- .nv.constant0._ZN2at6native29vectorized_elementwise_kernelILi8EZZZNS0_16atan_kernel_cudaERNS_18TensorIteratorBaseEENKUlvE0_clEvENKUlvE2_clEvEUlN3c108BFloat16EE_St5arrayIPcLm2EEEEviT0_T1_ --------------------------
	.section	.nv.constant0._ZN2at6native29vectorized_elementwise_kernelILi8EZZZNS0_16atan_kernel_cudaERNS_18TensorIteratorBaseEENKUlvE0_clEvENKUlvE2_clEvEUlN3c108BFloat16EE_St5arrayIPcLm2EEEEviT0_T1_,"a",@progbits
	.sectionflags	@""
	.align	4
.nv.constant0._ZN2at6native29vectorized_elementwise_kernelILi8EZZZNS0_16atan_kernel_cudaERNS_18TensorIteratorBaseEENKUlvE0_clEvENKUlvE2_clEvEUlN3c108BFloat16EE_St5arrayIPcLm2EEEEviT0_T1_:
	.zero		920


//--------------------- .nv.constant0._ZN2at6native18elementwise_kernelILi128ELi4EZNS0_15gpu_kernel_implIZZZNS0_16atan_kernel_cudaERNS_18TensorIteratorBaseEENKUlvE0_clEvENKUlvE1_clEvEUlN3c104HalfEE_EEvS4_RKT_EUliE_EEviT1_ --------------------------
	.section	.nv.constant0._ZN2at6native18elementwise_kernelILi128ELi4EZNS0_15gpu_kernel_implIZZZNS0_16atan_kernel_cudaERNS_18TensorIteratorBaseEENKUlvE0_clEvENKUlvE1_clEvEUlN3c104HalfEE_EEvS4_RKT_EUliE_EEviT1_,"a",@progbits
	.sectionflags	@""
	.align	4
.nv.constant0._ZN2at6native18elementwise_kernelILi128ELi4EZNS0_15gpu_kernel_implIZZZNS0_16atan_kernel_cudaERNS_18TensorIteratorBaseEENKUlvE0_clEvENKUlvE1_clEvEUlN3c104HalfEE_EEvS4_RKT_EUliE_EEviT1_:
	.zero		1440


//--------------------- .nv.constant0._ZN2at6native27unrolled_elementwise_kernelIZZZNS0_16atan_kernel_cudaERNS_18TensorIteratorBaseEENKUlvE0_clEvENKUlvE1_clEvEUlN3c104HalfEE_St5arrayIPcLm2EELi4E23TrivialOffsetCalculatorILi1EjESD_NS0_6memory12LoadWithCastILi1EEENSE_13StoreWithCastILi1EEEEEviT_T0_T2_T3_T4_T5_ --------------------------
	.section	.nv.constant0._ZN2at6native27unrolled_elementwise_kernelIZZZNS0_16atan_kernel_cudaERNS_18TensorIteratorBaseEENKUlvE0_clEvENKUlvE1_clEvEUlN3c104HalfEE_St5arrayIPcLm2EELi4E23TrivialOffsetCalculatorILi1EjESD_NS0_6memory12LoadWithCastILi1EEENSE_13StoreWithCastILi1EEEEEviT_T0_T2_T3_T4_T5_,"a",@progbits
	.sectionflags	@""
	.align	4
.nv.constant0._ZN2at6native27unrolled_elementwise_kernelIZZZNS0_16atan_kernel_cudaERNS_18TensorIteratorBaseEENKUlvE0_clEvENKUlvE1_clEvEUlN3c104HalfEE_St5arrayIPcLm2EELi4E23TrivialOffsetCalculatorILi1EjESD_NS0_6memory12LoadWithCastILi1EEENSE_13StoreWithCastILi1EEEEEviT_T0_T2_T3_T4_T5_:
	.zero		940


//--------------------- .nv.constant0._ZN2at6native18elementwise_kernelILi128ELi4EZNS0_22gpu_kernel_impl_nocastIZZZNS0_16atan_kernel_cudaERNS_18TensorIteratorBaseEENKUlvE0_clEvENKUlvE1_clEvEUlN3c104HalfEE_EEvS4_RKT_EUliE_EEviT1_ --------------------------
	.section	.nv.constant0._ZN2at6native18elementwise_kernelILi128ELi4EZNS0_22gpu_kernel_impl_nocastIZZZNS0_16atan_kernel_cudaERNS_18TensorIteratorBaseEENKUlvE0_clEvENKUlvE1_clEvEUlN3c104HalfEE_EEvS4_RKT_EUliE_EEviT1_,"a",@progbits
	.sectionflags	@""
	.align	4
.nv.constant0._ZN2at6native18elementwise_kernelILi128ELi4EZNS0_22gpu_kernel_impl_nocastIZZZNS0_16atan_kernel_cudaERNS_18TensorIteratorBaseEENKUlvE0_clEvENKUlvE1_clEvEUlN3c104HalfEE_EEvS4_RKT_EUliE_EEviT1_:
	.zero		1440


//--------------------- .nv.constant0._ZN2at6native27unrolled_elementwise_kernelIZZZNS0_16atan_kernel_cudaERNS_18TensorIteratorBaseEENKUlvE0_clEvENKUlvE1_clEvEUlN3c104HalfEE_St5arrayIPcLm2EELi4E23TrivialOffsetCalculatorILi1EjESD_NS0_6memory15LoadWithoutCastENSE_16StoreWithoutCastEEEviT_T0_T2_T3_T4_T5_ --------------------------
	.section	.nv.constant0._ZN2at6native27unrolled_elementwise_kernelIZZZNS0_16atan_kernel_cudaERNS_18TensorIteratorBaseEENKUlvE0_clEvENKUlvE1_clEvEUlN3c104HalfEE_St5arrayIPcLm2EELi4E23TrivialOffsetCalculatorILi1EjESD_NS0_6memory15LoadWithoutCastENSE_16StoreWithoutCastEEEviT_T0_T2_T3_T4_T5_,"a",@progbits
	.sectionflags	@""
	.align	4
.nv.constant0._ZN2at6native27unrolled_elementwise_kernelIZZZNS0_16atan_kernel_cudaERNS_18TensorIteratorBaseEENKUlvE0_clEvENKUlvE1_clEvEUlN3c104HalfEE_St5arrayIPcLm2EELi4E23TrivialOffsetCalculatorILi1EjESD_NS0_6memory15LoadWithoutCastENSE_16StoreWithoutCastEEEviT_T0_T2_T3_T4_T5_:
	.zero		924


//--------------------- .nv.constant0._ZN2at6native29vectorized_elementwise_kernelILi2EZZZNS0_16atan_kernel_cudaERNS_18TensorIteratorBaseEENKUlvE0_clEvENKUlvE1_clEvEUlN3c104HalfEE_St5arrayIPcLm2EEEEviT0_T1_ --------------------------
	.section	.nv.constant0._ZN2at6native29vectorized_elementwise_kernelILi2EZZZNS0_16atan_kernel_cudaERNS_18TensorIteratorBaseEENKUlvE0_clEvENKUlvE1_clEvEUlN3c104HalfEE_St5arrayIPcLm2EEEEviT0_T1_,"a",@progbits
	.sectionflags	@""
	.align	4
.nv.constant0._ZN2at6native29vectorized_elementwise_kernelILi2EZZZNS0_16atan_kernel_cudaERNS_18TensorIteratorBaseEENKUlvE0_clEvENKUlvE1_clEvEUlN3c104HalfEE_St5arrayIPcLm2EEEEviT0_T1_:
	.zero		920


//--------------------- .nv.constant0._ZN2at6native29vectorized_elementwise_kernelILi4EZZZNS0_16atan_kernel_cudaERNS_18TensorIteratorBaseEENKUlvE0_clEvENKUlvE1_clEvEUlN3c104HalfEE_St5arrayIPcLm2EEEEviT0_T1_ --------------------------
	.section	.nv.constant0._ZN2at6native29vectorized_elementwise_kernelILi4EZZZNS0_16atan_kernel_cudaERNS_18TensorIteratorBaseEENKUlvE0_clEvENKUlvE1_clEvEUlN3c104HalfEE_St5arrayIPcLm2EEEEviT0_T1_,"a",@progbits
	.sectionflags	@""
	.align	4
.nv.constant0._ZN2at6native29vectorized_elementwise_kernelILi4EZZZNS0_16atan_kernel_cudaERNS_18TensorIteratorBaseEENKUlvE0_clEvENKUlvE1_clEvEUlN3c104HalfEE_St5arrayIPcLm2EEEEviT0_T1_:
	.zero		920


//--------------------- .nv.constant0._ZN2at6native29vectorized_elementwise_kernelILi8EZZZNS0_16atan_kernel_cudaERNS_18TensorIteratorBaseEENKUlvE0_clEvENKUlvE1_clEvEUlN3c104HalfEE_St5arrayIPcLm2EEEEviT0_T1_ --------------------------
	.section	.nv.constant0._ZN2at6native29vectorized_elementwise_kernelILi8EZZZNS0_16atan_kernel_cudaERNS_18TensorIteratorBaseEENKUlvE0_clEvENKUlvE1_clEvEUlN3c104HalfEE_St5arrayIPcLm2EEEEviT0_T1_,"a",@progbits
	.sectionflags	@""
	.align	4
.nv.constant0._ZN2at6native29vectorized_elementwise_kernelILi8EZZZNS0_16atan_kernel_cudaERNS_18TensorIteratorBaseEENKUlvE0_clEvENKUlvE1_clEvEUlN3c104HalfEE_St5arrayIPcLm2EEEEviT0_T1_:
	.zero		920


//--------------------- .nv.constant0._ZN2at6native18elementwise_kernelILi128ELi4EZNS0_15gpu_kernel_implIZZZNS0_16atan_kernel_cudaERNS_18TensorIteratorBaseEENKUlvE0_clEvENKUlvE0_clEvEUlfE_EEvS4_RKT_EUliE_EEviT1_ --------------------------
	.section	.nv.constant0._ZN2at6native18elementwise_kernelILi128ELi4EZNS0_15gpu_kernel_implIZZZNS0_16atan_kernel_cudaERNS_18TensorIteratorBaseEENKUlvE0_clEvENKUlvE0_clEvEUlfE_EEvS4_RKT_EUliE_EEviT1_,"a",@progbits
	.sectionflags	@""
	.align	4
.nv.constant0._ZN2at6native18elementwise_kernelILi128ELi4EZNS0_15gpu_kernel_implIZZZNS0_16atan_kernel_cudaERNS_18TensorIteratorBaseEENKUlvE0_clEvENKUlvE0_clEvEUlfE_EEvS4_RKT_EUliE_EEviT1_:
	.zero		1440


//--------------------- .nv.constant0._ZN2at6native27unrolled_elementwise_kernelIZZZNS0_16atan_kernel_cudaERNS_18TensorIteratorBaseEENKUlvE0_clEvENKUlvE0_clEvEUlfE_St5arrayIPcLm2EELi4E23TrivialOffsetCalculatorILi1EjESB_NS0_6memory12LoadWithCastILi1EEENSC_13StoreWithCastILi1EEEEEviT_T0_T2_T3_T4_T5_ --------------------------
	.section	.nv.constant0._ZN2at6native27unrolled_elementwise_kernelIZZZNS0_16atan_kernel_cudaERNS_18TensorIteratorBaseEENKUlvE0_clEvENKUlvE0_clEvEUlfE_St5arrayIPcLm2EELi4E23TrivialOffsetCalculatorILi1EjESB_NS0_6memory12LoadWithCastILi1EEENSC_13StoreWithCastILi1EEEEEviT_T0_T2_T3_T4_T5_,"a",@progbits
	.sectionflags	@""
	.align	4
.nv.constant0._ZN2at6native27unrolled_elementwise_kernelIZZZNS0_16atan_kernel_cudaERNS_18TensorIteratorBaseEENKUlvE0_clEvENKUlvE0_clEvEUlfE_St5arrayIPcLm2EELi4E23TrivialOffsetCalculatorILi1EjESB_NS0_6memory12LoadWithCastILi1EEENSC_13StoreWithCastILi1EEEEEviT_T0_T2_T3_T4_T5_:
	.zero		940


//--------------------- .nv.constant0._ZN2at6native18elementwise_kernelILi128ELi2EZNS0_22gpu_kernel_impl_nocastIZZZNS0_16atan_kernel_cudaERNS_18TensorIteratorBaseEENKUlvE0_clEvENKUlvE0_clEvEUlfE_EEvS4_RKT_EUliE_EEviT1_ --------------------------
	.section	.nv.constant0._ZN2at6native18elementwise_kernelILi128ELi2EZNS0_22gpu_kernel_impl_nocastIZZZNS0_16atan_kernel_cudaERNS_18TensorIteratorBaseEENKUlvE0_clEvENKUlvE0_clEvEUlfE_EEvS4_RKT_EUliE_EEviT1_,"a",@progbits
	.sectionflags	@""
	.align	4
.nv.constant0._ZN2at6native18elementwise_kernelILi128ELi2EZNS0_22gpu_kernel_impl_nocastIZZZNS0_16atan_kernel_cudaERNS_18TensorIteratorBaseEENKUlvE0_clEvENKUlvE0_clEvEUlfE_EEvS4_RKT_EUliE_EEviT1_:
	.zero		1440


//--------------------- .nv.constant0._ZN2at6native27unrolled_elementwise_kernelIZZZNS0_16atan_kernel_cudaERNS_18TensorIteratorBaseEENKUlvE0_clEvENKUlvE0_clEvEUlfE_St5arrayIPcLm2EELi4E23TrivialOffsetCalculatorILi1EjESB_NS0_6memory15LoadWithoutCastENSC_16StoreWithoutCastEEEviT_T0_T2_T3_T4_T5_ --------------------------
	.section	.nv.constant0._ZN2at6native27unrolled_elementwise_kernelIZZZNS0_16atan_kernel_cudaERNS_18TensorIteratorBaseEENKUlvE0_clEvENKUlvE0_clEvEUlfE_St5arrayIPcLm2EELi4E23TrivialOffsetCalculatorILi1EjESB_NS0_6memory15LoadWithoutCastENSC_16StoreWithoutCastEEEviT_T0_T2_T3_T4_T5_,"a",@progbits
	.sectionflags	@""
	.align	4
.nv.constant0._ZN2at6native27unrolled_elementwise_kernelIZZZNS0_16atan_kernel_cudaERNS_18TensorIteratorBaseEENKUlvE0_clEvENKUlvE0_clEvEUlfE_St5arrayIPcLm2EELi4E23TrivialOffsetCalculatorILi1EjESB_NS0_6memory15LoadWithoutCastENSC_16StoreWithoutCastEEEviT_T0_T2_T3_T4_T5_:
	.zero		924


//--------------------- .nv.constant0._ZN2at6native29vectorized_elementwise_kernelILi2EZZZNS0_16atan_kernel_cudaERNS_18TensorIteratorBaseEENKUlvE0_clEvENKUlvE0_clEvEUlfE_St5arrayIPcLm2EEEEviT0_T1_ --------------------------
	.section	.nv.constant0._ZN2at6native29vectorized_elementwise_kernelILi2EZZZNS0_16atan_kernel_cudaERNS_18TensorIteratorBaseEENKUlvE0_clEvENKUlvE0_clEvEUlfE_St5arrayIPcLm2EEEEviT0_T1_,"a",@progbits
	.sectionflags	@""
	.align	4
.nv.constant0._ZN2at6native29vectorized_elementwise_kernelILi2EZZZNS0_16atan_kernel_cudaERNS_18TensorIteratorBaseEENKUlvE0_clEvENKUlvE0_clEvEUlfE_St5arrayIPcLm2EEEEviT0_T1_:
	.zero		920


//--------------------- .nv.constant0._ZN2at6native29vectorized_elementwise_kernelILi4EZZZNS0_16atan_kernel_cudaERNS_18TensorIteratorBaseEENKUlvE0_clEvENKUlvE0_clEvEUlfE_St5arrayIPcLm2EEEEviT0_T1_ --------------------------
	.section	.nv.constant0._ZN2at6native29vectorized_elementwise_kernelILi4EZZZNS0_16atan_kernel_cudaERNS_18TensorIteratorBaseEENKUlvE0_clEvENKUlvE0_clEvEUlfE_St5arrayIPcLm2EEEEviT0_T1_,"a",@progbits
	.sectionflags	@""
	.align	4
.nv.constant0._ZN2at6native29vectorized_elementwise_kernelILi4EZZZNS0_16atan_kernel_cudaERNS_18TensorIteratorBaseEENKUlvE0_clEvENKUlvE0_clEvEUlfE_St5arrayIPcLm2EEEEviT0_T1_:
	.zero		920


//--------------------- .nv.constant0._ZN2at6native29vectorized_elementwise_kernelILi8EZZZNS0_16atan_kernel_cudaERNS_18TensorIteratorBaseEENKUlvE0_clEvENKUlvE0_clEvEUlfE_St5arrayIPcLm2EEEEviT0_T1_ --------------------------
	.section	.nv.constant0._ZN2at6native29vectorized_elementwise_kernelILi8EZZZNS0_16atan_kernel_cudaERNS_18TensorIteratorBaseEENKUlvE0_clEvENKUlvE0_clEvEUlfE_St5arrayIPcLm2EEEEviT0_T1_,"a",@progbits
	.sectionflags	@""
	.align	4
.nv.constant0._ZN2at6native29vectorized_elementwise_kernelILi8EZZZNS0_16atan_kernel_cudaERNS_18TensorIteratorBaseEENKUlvE0_clEvENKUlvE0_clEvEUlfE_St5arrayIPcLm2EEEEviT0_T1_:
	.zero		920


//--------------------- .nv.constant0._ZN2at6native18elementwise_kernelILi128ELi4EZNS0_15gpu_kernel_implIZZZNS0_16atan_kernel_cudaERNS_18TensorIteratorBaseEENKUlvE0_clEvENKUlvE_clEvEUldE_EEvS4_RKT_EUliE_EEviT1_ --------------------------
	.section	.nv.constant0._ZN2at6native18elementwise_kernelILi128ELi4EZNS0_15gpu_kernel_implIZZZNS0_16atan_kernel_cudaERNS_18TensorIteratorBaseEENKUlvE0_clEvENKUlvE_clEvEUldE_EEvS4_RKT_EUliE_EEviT1_,"a",@progbits
	.sectionflags	@""
	.align	4
.nv.constant0._ZN2at6native18elementwise_kernelILi128ELi4EZNS0_15gpu_kernel_implIZZZNS0_16atan_kernel_cudaERNS_18TensorIteratorBaseEENKUlvE0_clEvENKUlvE_clEvEUldE_EEvS4_RKT_EUliE_EEviT1_:
	.zero		1440


//--------------------- .nv.constant0._ZN2at6native27unrolled_elementwise_kernelIZZZNS0_16atan_kernel_cudaERNS_18TensorIteratorBaseEENKUlvE0_clEvENKUlvE_clEvEUldE_St5arrayIPcLm2EELi4E23TrivialOffsetCalculatorILi1EjESB_NS0_6memory12LoadWithCastILi1EEENSC_13StoreWithCastILi1EEEEEviT_T0_T2_T3_T4_T5_ --------------------------
	.section	.nv.constant0._ZN2at6native27unrolled_elementwise_kernelIZZZNS0_16atan_kernel_cudaERNS_18TensorIteratorBaseEENKUlvE0_clEvENKUlvE_clEvEUldE_St5arrayIPcLm2EELi4E23TrivialOffsetCalculatorILi1EjESB_NS0_6memory12LoadWithCastILi1EEENSC_13StoreWithCastILi1EEEEEviT_T0_T2_T3_T4_T5_,"a",@progbits
	.sectionflags	@""
	.align	4
.nv.constant0._ZN2at6native27unrolled_elementwise_kernelIZZZNS0_16atan_kernel_cudaERNS_18TensorIteratorBaseEENKUlvE0_clEvENKUlvE_clEvEUldE_St5arrayIPcLm2EELi4E23TrivialOffsetCalculatorILi1EjESB_NS0_6memory12LoadWithCastILi1EEENSC_13StoreWithCastILi1EEEEEviT_T0_T2_T3_T4_T5_:
	.zero		940


//--------------------- .nv.constant0._ZN2at6native18elementwise_kernelILi128ELi2EZNS0_22gpu_kernel_impl_nocastIZZZNS0_16atan_kernel_cudaERNS_18TensorIteratorBaseEENKUlvE0_clEvENKUlvE_clEvEUldE_EEvS4_RKT_EUliE_EEviT1_ --------------------------
	.section	.nv.constant0._ZN2at6native18elementwise_kernelILi128ELi2EZNS0_22gpu_kernel_impl_nocastIZZZNS0_16atan_kernel_cudaERNS_18TensorIteratorBaseEENKUlvE0_clEvENKUlvE_clEvEUldE_EEvS4_RKT_EUliE_EEviT1_,"a",@progbits
	.sectionflags	@""
	.align	4
.nv.constant0._ZN2at6native18elementwise_kernelILi128ELi2EZNS0_22gpu_kernel_impl_nocastIZZZNS0_16atan_kernel_cudaERNS_18TensorIteratorBaseEENKUlvE0_clEvENKUlvE_clEvEUldE_EEvS4_RKT_EUliE_EEviT1_:
	.zero		1440


//--------------------- .nv.constant0._ZN2at6native27unrolled_elementwise_kernelIZZZNS0_16atan_kernel_cudaERNS_18TensorIteratorBaseEENKUlvE0_clEvENKUlvE_clEvEUldE_St5arrayIPcLm2EELi4E23TrivialOffsetCalculatorILi1EjESB_NS0_6memory15LoadWithoutCastENSC_16StoreWithoutCastEEEviT_T0_T2_T3_T4_T5_ --------------------------
	.section	.nv.constant0._ZN2at6native27unrolled_elementwise_kernelIZZZNS0_16atan_kernel_cudaERNS_18TensorIteratorBaseEENKUlvE0_clEvENKUlvE_clEvEUldE_St5arrayIPcLm2EELi4E23TrivialOffsetCalculatorILi1EjESB_NS0_6memory15LoadWithoutCastENSC_16StoreWithoutCastEEEviT_T0_T2_T3_T4_T5_,"a",@progbits
	.sectionflags	@""
	.align	4
.nv.constant0._ZN2at6native27unrolled_elementwise_kernelIZZZNS0_16atan_kernel_cudaERNS_18TensorIteratorBaseEENKUlvE0_clEvENKUlvE_clEvEUldE_St5arrayIPcLm2EELi4E23TrivialOffsetCalculatorILi1EjESB_NS0_6memory15LoadWithoutCastENSC_16StoreWithoutCastEEEviT_T0_T2_T3_T4_T5_:
	.zero		924


//--------------------- .nv.constant0._ZN2at6native29vectorized_elementwise_kernelILi2EZZZNS0_16atan_kernel_cudaERNS_18TensorIteratorBaseEENKUlvE0_clEvENKUlvE_clEvEUldE_St5arrayIPcLm2EEEEviT0_T1_ --------------------------
	.section	.nv.constant0._ZN2at6native29vectorized_elementwise_kernelILi2EZZZNS0_16atan_kernel_cudaERNS_18TensorIteratorBaseEENKUlvE0_clEvENKUlvE_clEvEUldE_St5arrayIPcLm2EEEEviT0_T1_,"a",@progbits
	.sectionflags	@""
	.align	4
.nv.constant0._ZN2at6native29vectorized_elementwise_kernelILi2EZZZNS0_16atan_kernel_cudaERNS_18TensorIteratorBaseEENKUlvE0_clEvENKUlvE_clEvEUldE_St5arrayIPcLm2EEEEviT0_T1_:
	.zero		920


//--------------------- .nv.constant0._ZN2at6native29vectorized_elementwise_kernelILi4EZZZNS0_16atan_kernel_cudaERNS_18TensorIteratorBaseEENKUlvE0_clEvENKUlvE_clEvEUldE_St5arrayIPcLm2EEEEviT0_T1_ --------------------------
	.section	.nv.constant0._ZN2at6native29vectorized_elementwise_kernelILi4EZZZNS0_16atan_kernel_cudaERNS_18TensorIteratorBaseEENKUlvE0_clEvENKUlvE_clEvEUldE_St5arrayIPcLm2EEEEviT0_T1_,"a",@progbits
	.sectionflags	@""
	.align	4
.nv.constant0._ZN2at6native29vectorized_elementwise_kernelILi4EZZZNS0_16atan_kernel_cudaERNS_18TensorIteratorBaseEENKUlvE0_clEvENKUlvE_clEvEUldE_St5arrayIPcLm2EEEEviT0_T1_:
	.zero		920


//--------------------- .nv.constant0._ZN2at6native29vectorized_elementwise_kernelILi8EZZZNS0_16atan_kernel_cudaERNS_18TensorIteratorBaseEENKUlvE0_clEvENKUlvE_clEvEUldE_St5arrayIPcLm2EEEEviT0_T1_ --------------------------
	.section	.nv.constant0._ZN2at6native29vectorized_elementwise_kernelILi8EZZZNS0_16atan_kernel_cudaERNS_18TensorIteratorBaseEENKUlvE0_clEvENKUlvE_clEvEUldE_St5arrayIPcLm2EEEEviT0_T1_,"a",@progbits
	.sectionflags	@""
	.align	4
.nv.constant0._ZN2at6native29vectorized_elementwise_kernelILi8EZZZNS0_16atan_kernel_cudaERNS_18TensorIteratorBaseEENKUlvE0_clEvENKUlvE_clEvEUldE_St5arrayIPcLm2EEEEviT0_T1_:
	.zero		920


//--------------------- SYMBOLS --------------------------

	.type		.nv.reservedSmem.offset0,@object
	.size		.nv.reservedSmem.offset0,0x4
	.type		__assertfail,@function
